//
// Generated by NVIDIA NVVM Compiler
//
// Compiler Build ID: CL-36424714
// Cuda compilation tools, release 13.0, V13.0.88
// Based on NVVM 20.0.0
//

.version 9.0
.target sm_100
.address_size 64

	// .globl	_Z14optimizeKernelIN4util10RosenbrockILi5EEELi5ELj128EEvddPKdPdPiS5_S5_iiidb
.extern .func  (.param .b32 func_retval0) vprintf
(
	.param .b64 vprintf_param_0,
	.param .b64 vprintf_param_1
)
;
.func  (.param .align 16 .b8 func_retval0[16]) __internal_trig_reduction_slowpathd
(
	.param .b64 __internal_trig_reduction_slowpathd_param_0
)
;
.global .align 4 .b8 precalc_xorwow_matrix[102400];
.global .align 4 .b8 precalc_xorwow_offset_matrix[102400];
.global .align 4 .b8 mrg32k3aM1[2304];
.global .align 4 .b8 mrg32k3aM2[2304];
.global .align 4 .b8 mrg32k3aM1SubSeq[2016];
.global .align 4 .b8 mrg32k3aM2SubSeq[2016];
.global .align 4 .b8 mrg32k3aM1Seq[2304];
.global .align 4 .b8 mrg32k3aM2Seq[2304];
.const .align 8 .b8 __cr_lgamma_table[72];
.global .align 4 .u32 d_stopFlag;
.global .align 4 .u32 d_convergedCount;
.global .align 4 .u32 d_threadsRemaining;
// _ZZN3cub18CUB_300001_SM_10006detail6reduce28DeviceReduceSingleTileKernelINS2_10policy_hubINS0_12KeyValuePairIidEEiNS0_6ArgMinEE10Policy1000ENS0_21ArgIndexInputIteratorIPdidEEPS6_iS7_NS2_20empty_problem_init_tIS6_EES6_N4cuda3std3__410__identityEEEvT0_T1_T2_T3_T4_T6_E12temp_storage has been demoted
// _ZZN3cub18CUB_300001_SM_10006detail6reduce18DeviceReduceKernelINS2_10policy_hubINS0_12KeyValuePairIidEEiNS0_6ArgMinEE10Policy1000ENS0_21ArgIndexInputIteratorIPdidEEiS7_S6_N4cuda3std3__410__identityEEEvT0_PT3_T1_NS0_13GridEvenShareISK_EET2_T4_E12temp_storage has been demoted
// _ZZN3cub18CUB_300001_SM_10006detail6reduce28DeviceReduceSingleTileKernelINS2_10policy_hubINS0_12KeyValuePairIidEEiNS0_6ArgMinEE10Policy1000EPS6_SA_iS7_NS2_20empty_problem_init_tIS6_EES6_N4cuda3std3__410__identityEEEvT0_T1_T2_T3_T4_T6_E12temp_storage has been demoted
.global .align 1 .b8 _ZN34_INTERNAL_76585121_4_k_cu_3f6c161c4cuda3std3__45__cpo5beginE[1];
.global .align 1 .b8 _ZN34_INTERNAL_76585121_4_k_cu_3f6c161c4cuda3std3__45__cpo3endE[1];
.global .align 1 .b8 _ZN34_INTERNAL_76585121_4_k_cu_3f6c161c4cuda3std3__45__cpo6cbeginE[1];
.global .align 1 .b8 _ZN34_INTERNAL_76585121_4_k_cu_3f6c161c4cuda3std3__45__cpo4cendE[1];
.global .align 1 .b8 _ZN34_INTERNAL_76585121_4_k_cu_3f6c161c4cuda3std3__45__cpo6rbeginE[1];
.global .align 1 .b8 _ZN34_INTERNAL_76585121_4_k_cu_3f6c161c4cuda3std3__45__cpo4rendE[1];
.global .align 1 .b8 _ZN34_INTERNAL_76585121_4_k_cu_3f6c161c4cuda3std3__45__cpo7crbeginE[1];
.global .align 1 .b8 _ZN34_INTERNAL_76585121_4_k_cu_3f6c161c4cuda3std3__45__cpo5crendE[1];
.global .align 1 .b8 _ZN34_INTERNAL_76585121_4_k_cu_3f6c161c4cuda3std3__436_GLOBAL__N__76585121_4_k_cu_3f6c161c6ignoreE[1];
.global .align 1 .b8 _ZN34_INTERNAL_76585121_4_k_cu_3f6c161c4cuda3std3__419piecewise_constructE[1];
.global .align 1 .b8 _ZN34_INTERNAL_76585121_4_k_cu_3f6c161c4cuda3std3__48in_placeE[1];
.global .align 1 .b8 _ZN34_INTERNAL_76585121_4_k_cu_3f6c161c4cuda3std3__420unreachable_sentinelE[1];
.global .align 1 .b8 _ZN34_INTERNAL_76585121_4_k_cu_3f6c161c4cuda3std3__47nulloptE[1];
.global .align 1 .b8 _ZN34_INTERNAL_76585121_4_k_cu_3f6c161c4cuda3std3__48unexpectE[1];
.global .align 1 .b8 _ZN34_INTERNAL_76585121_4_k_cu_3f6c161c4cuda3std6ranges3__45__cpo4swapE[1];
.global .align 1 .b8 _ZN34_INTERNAL_76585121_4_k_cu_3f6c161c4cuda3std6ranges3__45__cpo9iter_moveE[1];
.global .align 1 .b8 _ZN34_INTERNAL_76585121_4_k_cu_3f6c161c4cuda3std6ranges3__45__cpo5beginE[1];
.global .align 1 .b8 _ZN34_INTERNAL_76585121_4_k_cu_3f6c161c4cuda3std6ranges3__45__cpo3endE[1];
.global .align 1 .b8 _ZN34_INTERNAL_76585121_4_k_cu_3f6c161c4cuda3std6ranges3__45__cpo6cbeginE[1];
.global .align 1 .b8 _ZN34_INTERNAL_76585121_4_k_cu_3f6c161c4cuda3std6ranges3__45__cpo4cendE[1];
.global .align 1 .b8 _ZN34_INTERNAL_76585121_4_k_cu_3f6c161c4cuda3std6ranges3__45__cpo7advanceE[1];
.global .align 1 .b8 _ZN34_INTERNAL_76585121_4_k_cu_3f6c161c4cuda3std6ranges3__45__cpo9iter_swapE[1];
.global .align 1 .b8 _ZN34_INTERNAL_76585121_4_k_cu_3f6c161c4cuda3std6ranges3__45__cpo4nextE[1];
.global .align 1 .b8 _ZN34_INTERNAL_76585121_4_k_cu_3f6c161c4cuda3std6ranges3__45__cpo4prevE[1];
.global .align 1 .b8 _ZN34_INTERNAL_76585121_4_k_cu_3f6c161c4cuda3std6ranges3__45__cpo4dataE[1];
.global .align 1 .b8 _ZN34_INTERNAL_76585121_4_k_cu_3f6c161c4cuda3std6ranges3__45__cpo5cdataE[1];
.global .align 1 .b8 _ZN34_INTERNAL_76585121_4_k_cu_3f6c161c4cuda3std6ranges3__45__cpo4sizeE[1];
.global .align 1 .b8 _ZN34_INTERNAL_76585121_4_k_cu_3f6c161c4cuda3std6ranges3__45__cpo5ssizeE[1];
.global .align 1 .b8 _ZN34_INTERNAL_76585121_4_k_cu_3f6c161c4cuda3std6ranges3__45__cpo8distanceE[1];
.global .align 1 .b8 _ZN34_INTERNAL_76585121_4_k_cu_3f6c161c6thrust24THRUST_300001_SM_1000_NS6system6detail10sequential3seqE[1];
.global .align 1 .b8 _ZN34_INTERNAL_76585121_4_k_cu_3f6c161c6thrust24THRUST_300001_SM_1000_NS12placeholders2_1E[1];
.global .align 1 .b8 _ZN34_INTERNAL_76585121_4_k_cu_3f6c161c6thrust24THRUST_300001_SM_1000_NS12placeholders2_2E[1];
.global .align 1 .b8 _ZN34_INTERNAL_76585121_4_k_cu_3f6c161c6thrust24THRUST_300001_SM_1000_NS12placeholders2_3E[1];
.global .align 1 .b8 _ZN34_INTERNAL_76585121_4_k_cu_3f6c161c6thrust24THRUST_300001_SM_1000_NS12placeholders2_4E[1];
.global .align 1 .b8 _ZN34_INTERNAL_76585121_4_k_cu_3f6c161c6thrust24THRUST_300001_SM_1000_NS12placeholders2_5E[1];
.global .align 1 .b8 _ZN34_INTERNAL_76585121_4_k_cu_3f6c161c6thrust24THRUST_300001_SM_1000_NS12placeholders2_6E[1];
.global .align 1 .b8 _ZN34_INTERNAL_76585121_4_k_cu_3f6c161c6thrust24THRUST_300001_SM_1000_NS12placeholders2_7E[1];
.global .align 1 .b8 _ZN34_INTERNAL_76585121_4_k_cu_3f6c161c6thrust24THRUST_300001_SM_1000_NS12placeholders2_8E[1];
.global .align 1 .b8 _ZN34_INTERNAL_76585121_4_k_cu_3f6c161c6thrust24THRUST_300001_SM_1000_NS12placeholders2_9E[1];
.global .align 1 .b8 _ZN34_INTERNAL_76585121_4_k_cu_3f6c161c6thrust24THRUST_300001_SM_1000_NS12placeholders3_10E[1];
.global .align 1 .b8 $str[10] = {10, 10, 102, 48, 32, 61, 32, 37, 102};
.global .align 1 .b8 $str$1[44] = {65, 108, 112, 104, 97, 32, 105, 115, 32, 122, 101, 114, 111, 44, 32, 110, 111, 32, 109, 111, 118, 101, 109, 101, 110, 116, 32, 105, 110, 32, 105, 116, 101, 114, 97, 116, 105, 111, 110, 61, 37, 100, 10};
.global .align 1 .b8 $str$2[3] = {115, 116};
.global .align 1 .b8 $str$3[3] = {110, 100};
.global .align 1 .b8 $str$4[3] = {114, 100};
.global .align 1 .b8 $str$5[3] = {116, 104};
.global .align 1 .b8 $str$6[63] = {10, 84, 104, 114, 101, 97, 100, 32, 37, 100, 32, 105, 115, 32, 116, 104, 101, 32, 37, 100, 37, 115, 32, 99, 111, 110, 118, 101, 114, 103, 101, 100, 32, 116, 104, 114, 101, 97, 100, 32, 40, 105, 116, 101, 114, 61, 37, 100, 41, 59, 32, 102, 110, 32, 61, 32, 37, 46, 54, 102, 46, 10};
.global .align 4 .b8 __cudart_i2opi_f[24] = {65, 144, 67, 60, 153, 149, 98, 219, 192, 221, 52, 245, 209, 87, 39, 252, 41, 21, 68, 78, 110, 131, 249, 162};
.global .align 8 .b8 __cudart_i2opi_d[144] = {8, 93, 141, 31, 177, 95, 251, 107, 234, 146, 82, 138, 247, 57, 7, 61, 123, 241, 229, 235, 199, 186, 39, 117, 45, 234, 95, 158, 102, 63, 70, 79, 183, 9, 203, 39, 207, 126, 54, 109, 31, 109, 10, 90, 139, 17, 47, 239, 15, 152, 5, 222, 255, 151, 248, 31, 59, 40, 249, 189, 139, 95, 132, 156, 244, 57, 83, 131, 57, 214, 145, 57, 65, 126, 95, 180, 38, 112, 156, 233, 132, 68, 187, 46, 245, 53, 130, 232, 62, 167, 41, 177, 28, 235, 29, 254, 28, 146, 209, 9, 234, 46, 73, 6, 224, 210, 77, 66, 58, 110, 36, 183, 97, 197, 187, 222, 171, 99, 81, 254, 65, 144, 67, 60, 153, 149, 98, 219, 192, 221, 52, 245, 209, 87, 39, 252, 41, 21, 68, 78, 110, 131, 249, 162};
.global .align 16 .b8 __cudart_sin_cos_coeffs[128] = {70, 210, 176, 44, 241, 229, 90, 190, 146, 227, 172, 105, 227, 29, 199, 62, 161, 98, 219, 25, 160, 1, 42, 191, 24, 8, 17, 17, 17, 17, 129, 63, 84, 85, 85, 85, 85, 85, 197, 191, 0, 0, 0, 0, 0, 0, 0, 0, 0, 0, 0, 0, 0, 0, 0, 0, 100, 129, 253, 32, 131, 255, 168, 189, 40, 133, 239, 193, 167, 238, 33, 62, 217, 230, 6, 142, 79, 126, 146, 190, 233, 188, 221, 25, 160, 1, 250, 62, 71, 93, 193, 22, 108, 193, 86, 191, 81, 85, 85, 85, 85, 85, 165, 63, 0, 0, 0, 0, 0, 0, 224, 191, 0, 0, 0, 0, 0, 0, 240, 63};

.visible .entry _Z14optimizeKernelIN4util10RosenbrockILi5EEELi5ELj128EEvddPKdPdPiS5_S5_iiidb(
	.param .f64 _Z14optimizeKernelIN4util10RosenbrockILi5EEELi5ELj128EEvddPKdPdPiS5_S5_iiidb_param_0,
	.param .f64 _Z14optimizeKernelIN4util10RosenbrockILi5EEELi5ELj128EEvddPKdPdPiS5_S5_iiidb_param_1,
	.param .u64 .ptr .align 1 _Z14optimizeKernelIN4util10RosenbrockILi5EEELi5ELj128EEvddPKdPdPiS5_S5_iiidb_param_2,
	.param .u64 .ptr .align 1 _Z14optimizeKernelIN4util10RosenbrockILi5EEELi5ELj128EEvddPKdPdPiS5_S5_iiidb_param_3,
	.param .u64 .ptr .align 1 _Z14optimizeKernelIN4util10RosenbrockILi5EEELi5ELj128EEvddPKdPdPiS5_S5_iiidb_param_4,
	.param .u64 .ptr .align 1 _Z14optimizeKernelIN4util10RosenbrockILi5EEELi5ELj128EEvddPKdPdPiS5_S5_iiidb_param_5,
	.param .u64 .ptr .align 1 _Z14optimizeKernelIN4util10RosenbrockILi5EEELi5ELj128EEvddPKdPdPiS5_S5_iiidb_param_6,
	.param .u32 _Z14optimizeKernelIN4util10RosenbrockILi5EEELi5ELj128EEvddPKdPdPiS5_S5_iiidb_param_7,
	.param .u32 _Z14optimizeKernelIN4util10RosenbrockILi5EEELi5ELj128EEvddPKdPdPiS5_S5_iiidb_param_8,
	.param .u32 _Z14optimizeKernelIN4util10RosenbrockILi5EEELi5ELj128EEvddPKdPdPiS5_S5_iiidb_param_9,
	.param .f64 _Z14optimizeKernelIN4util10RosenbrockILi5EEELi5ELj128EEvddPKdPdPiS5_S5_iiidb_param_10,
	.param .u8 _Z14optimizeKernelIN4util10RosenbrockILi5EEELi5ELj128EEvddPKdPdPiS5_S5_iiidb_param_11
)
{
	.local .align 16 .b8 	__local_depot0[352];
	.reg .b64 	%SP;
	.reg .b64 	%SPL;
	.reg .pred 	%p<671>;
	.reg .b16 	%rs<3>;
	.reg .b32 	%r<6391>;
	.reg .b32 	%f<2024>;
	.reg .b64 	%rd<199>;
	.reg .b64 	%fd<930>;

	mov.u64 	%SPL, __local_depot0;
	cvta.local.u64 	%SP, %SPL;
	ld.param.f64 	%fd204, [_Z14optimizeKernelIN4util10RosenbrockILi5EEELi5ELj128EEvddPKdPdPiS5_S5_iiidb_param_0];
	ld.param.f64 	%fd205, [_Z14optimizeKernelIN4util10RosenbrockILi5EEELi5ELj128EEvddPKdPdPiS5_S5_iiidb_param_1];
	ld.param.u64 	%rd52, [_Z14optimizeKernelIN4util10RosenbrockILi5EEELi5ELj128EEvddPKdPdPiS5_S5_iiidb_param_2];
	ld.param.u32 	%r2732, [_Z14optimizeKernelIN4util10RosenbrockILi5EEELi5ELj128EEvddPKdPdPiS5_S5_iiidb_param_7];
	add.u64 	%rd1, %SPL, 0;
	add.u64 	%rd2, %SPL, 0;
	add.u64 	%rd3, %SPL, 0;
	add.u64 	%rd4, %SPL, 0;
	add.u64 	%rd5, %SPL, 200;
	add.u64 	%rd6, %SPL, 240;
	add.u64 	%rd7, %SPL, 280;
	add.u64 	%rd64, %SP, 320;
	add.u64 	%rd8, %SPL, 320;
	mov.u32 	%r2733, %ctaid.x;
	mov.u32 	%r2734, %ntid.x;
	mov.u32 	%r2735, %tid.x;
	mad.lo.s32 	%r1, %r2733, %r2734, %r2735;
	setp.ge.s32 	%p1, %r1, %r2732;
	@%p1 bra 	$L__BB0_670;
	setp.ne.s64 	%p2, %rd52, 0;
	@%p2 bra 	$L__BB0_671;
	mul.lo.s32 	%r2, %r1, 5;
	setp.eq.s32 	%p3, %r1, 0;
	cvt.s64.s32 	%rd195, %r1;
	sub.f64 	%fd1, %fd205, %fd204;
	add.s32 	%r2737, %r2, 456;
	xor.b32  	%r2738, %r2737, -1429050551;
	mul.lo.s32 	%r3, %r2738, 1099087573;
	add.s32 	%r2739, %r3, -638133224;
	add.s32 	%r4972, %r3, 123456789;
	st.local.v2.u32 	[%rd4], {%r2739, %r4972};
	xor.b32  	%r4973, %r3, 362436069;
	mov.b32 	%r2740, -123459836;
	st.local.v2.u32 	[%rd4+8], {%r4973, %r2740};
	add.s32 	%r4976, %r3, 5783321;
	mov.b32 	%r2741, -589760388;
	st.local.v2.u32 	[%rd4+16], {%r2741, %r4976};
	@%p3 bra 	$L__BB0_117;
	mov.b32 	%r4959, 0;
	mov.u64 	%rd69, precalc_xorwow_matrix;
	mov.u64 	%rd191, %rd195;
$L__BB0_4:
	mov.u64 	%rd10, %rd191;
	and.b64  	%rd11, %rd10, 3;
	setp.eq.s64 	%p4, %rd11, 0;
	@%p4 bra 	$L__BB0_116;
	mul.wide.u32 	%rd68, %r4959, 3200;
	add.s64 	%rd12, %rd69, %rd68;
	mov.b32 	%r4972, 0;
	mov.u32 	%r4973, %r4972;
	mov.u32 	%r4974, %r4972;
	mov.u32 	%r4975, %r4972;
	mov.u32 	%r4976, %r4972;
	mov.u32 	%r4965, %r4972;
$L__BB0_6:
	mul.wide.u32 	%rd70, %r4965, 4;
	add.s64 	%rd71, %rd4, %rd70;
	ld.local.u32 	%r17, [%rd71+4];
	shl.b32 	%r18, %r4965, 5;
	mov.b32 	%r4971, 0;
$L__BB0_7:
	.pragma "nounroll";
	shr.u32 	%r2745, %r17, %r4971;
	and.b32  	%r2746, %r2745, 1;
	setp.eq.b32 	%p5, %r2746, 1;
	not.pred 	%p6, %p5;
	add.s32 	%r2747, %r18, %r4971;
	mul.lo.s32 	%r2748, %r2747, 5;
	mul.wide.u32 	%rd72, %r2748, 4;
	add.s64 	%rd13, %rd12, %rd72;
	@%p6 bra 	$L__BB0_9;
	ld.global.u32 	%r2749, [%rd13];
	xor.b32  	%r4972, %r4972, %r2749;
	ld.global.u32 	%r2750, [%rd13+4];
	xor.b32  	%r4973, %r4973, %r2750;
	ld.global.u32 	%r2751, [%rd13+8];
	xor.b32  	%r4974, %r4974, %r2751;
	ld.global.u32 	%r2752, [%rd13+12];
	xor.b32  	%r4975, %r4975, %r2752;
	ld.global.u32 	%r2753, [%rd13+16];
	xor.b32  	%r4976, %r4976, %r2753;
$L__BB0_9:
	and.b32  	%r2755, %r2745, 2;
	setp.eq.s32 	%p7, %r2755, 0;
	@%p7 bra 	$L__BB0_11;
	ld.global.u32 	%r2756, [%rd13+20];
	xor.b32  	%r4972, %r4972, %r2756;
	ld.global.u32 	%r2757, [%rd13+24];
	xor.b32  	%r4973, %r4973, %r2757;
	ld.global.u32 	%r2758, [%rd13+28];
	xor.b32  	%r4974, %r4974, %r2758;
	ld.global.u32 	%r2759, [%rd13+32];
	xor.b32  	%r4975, %r4975, %r2759;
	ld.global.u32 	%r2760, [%rd13+36];
	xor.b32  	%r4976, %r4976, %r2760;
$L__BB0_11:
	and.b32  	%r2762, %r2745, 4;
	setp.eq.s32 	%p8, %r2762, 0;
	@%p8 bra 	$L__BB0_13;
	ld.global.u32 	%r2763, [%rd13+40];
	xor.b32  	%r4972, %r4972, %r2763;
	ld.global.u32 	%r2764, [%rd13+44];
	xor.b32  	%r4973, %r4973, %r2764;
	ld.global.u32 	%r2765, [%rd13+48];
	xor.b32  	%r4974, %r4974, %r2765;
	ld.global.u32 	%r2766, [%rd13+52];
	xor.b32  	%r4975, %r4975, %r2766;
	ld.global.u32 	%r2767, [%rd13+56];
	xor.b32  	%r4976, %r4976, %r2767;
$L__BB0_13:
	and.b32  	%r2769, %r2745, 8;
	setp.eq.s32 	%p9, %r2769, 0;
	@%p9 bra 	$L__BB0_15;
	ld.global.u32 	%r2770, [%rd13+60];
	xor.b32  	%r4972, %r4972, %r2770;
	ld.global.u32 	%r2771, [%rd13+64];
	xor.b32  	%r4973, %r4973, %r2771;
	ld.global.u32 	%r2772, [%rd13+68];
	xor.b32  	%r4974, %r4974, %r2772;
	ld.global.u32 	%r2773, [%rd13+72];
	xor.b32  	%r4975, %r4975, %r2773;
	ld.global.u32 	%r2774, [%rd13+76];
	xor.b32  	%r4976, %r4976, %r2774;
$L__BB0_15:
	and.b32  	%r2776, %r2745, 16;
	setp.eq.s32 	%p10, %r2776, 0;
	@%p10 bra 	$L__BB0_17;
	ld.global.u32 	%r2777, [%rd13+80];
	xor.b32  	%r4972, %r4972, %r2777;
	ld.global.u32 	%r2778, [%rd13+84];
	xor.b32  	%r4973, %r4973, %r2778;
	ld.global.u32 	%r2779, [%rd13+88];
	xor.b32  	%r4974, %r4974, %r2779;
	ld.global.u32 	%r2780, [%rd13+92];
	xor.b32  	%r4975, %r4975, %r2780;
	ld.global.u32 	%r2781, [%rd13+96];
	xor.b32  	%r4976, %r4976, %r2781;
$L__BB0_17:
	and.b32  	%r2783, %r2745, 32;
	setp.eq.s32 	%p11, %r2783, 0;
	@%p11 bra 	$L__BB0_19;
	ld.global.u32 	%r2784, [%rd13+100];
	xor.b32  	%r4972, %r4972, %r2784;
	ld.global.u32 	%r2785, [%rd13+104];
	xor.b32  	%r4973, %r4973, %r2785;
	ld.global.u32 	%r2786, [%rd13+108];
	xor.b32  	%r4974, %r4974, %r2786;
	ld.global.u32 	%r2787, [%rd13+112];
	xor.b32  	%r4975, %r4975, %r2787;
	ld.global.u32 	%r2788, [%rd13+116];
	xor.b32  	%r4976, %r4976, %r2788;
$L__BB0_19:
	and.b32  	%r2790, %r2745, 64;
	setp.eq.s32 	%p12, %r2790, 0;
	@%p12 bra 	$L__BB0_21;
	ld.global.u32 	%r2791, [%rd13+120];
	xor.b32  	%r4972, %r4972, %r2791;
	ld.global.u32 	%r2792, [%rd13+124];
	xor.b32  	%r4973, %r4973, %r2792;
	ld.global.u32 	%r2793, [%rd13+128];
	xor.b32  	%r4974, %r4974, %r2793;
	ld.global.u32 	%r2794, [%rd13+132];
	xor.b32  	%r4975, %r4975, %r2794;
	ld.global.u32 	%r2795, [%rd13+136];
	xor.b32  	%r4976, %r4976, %r2795;
$L__BB0_21:
	and.b32  	%r2797, %r2745, 128;
	setp.eq.s32 	%p13, %r2797, 0;
	@%p13 bra 	$L__BB0_23;
	ld.global.u32 	%r2798, [%rd13+140];
	xor.b32  	%r4972, %r4972, %r2798;
	ld.global.u32 	%r2799, [%rd13+144];
	xor.b32  	%r4973, %r4973, %r2799;
	ld.global.u32 	%r2800, [%rd13+148];
	xor.b32  	%r4974, %r4974, %r2800;
	ld.global.u32 	%r2801, [%rd13+152];
	xor.b32  	%r4975, %r4975, %r2801;
	ld.global.u32 	%r2802, [%rd13+156];
	xor.b32  	%r4976, %r4976, %r2802;
$L__BB0_23:
	and.b32  	%r2804, %r2745, 256;
	setp.eq.s32 	%p14, %r2804, 0;
	@%p14 bra 	$L__BB0_25;
	ld.global.u32 	%r2805, [%rd13+160];
	xor.b32  	%r4972, %r4972, %r2805;
	ld.global.u32 	%r2806, [%rd13+164];
	xor.b32  	%r4973, %r4973, %r2806;
	ld.global.u32 	%r2807, [%rd13+168];
	xor.b32  	%r4974, %r4974, %r2807;
	ld.global.u32 	%r2808, [%rd13+172];
	xor.b32  	%r4975, %r4975, %r2808;
	ld.global.u32 	%r2809, [%rd13+176];
	xor.b32  	%r4976, %r4976, %r2809;
$L__BB0_25:
	and.b32  	%r2811, %r2745, 512;
	setp.eq.s32 	%p15, %r2811, 0;
	@%p15 bra 	$L__BB0_27;
	ld.global.u32 	%r2812, [%rd13+180];
	xor.b32  	%r4972, %r4972, %r2812;
	ld.global.u32 	%r2813, [%rd13+184];
	xor.b32  	%r4973, %r4973, %r2813;
	ld.global.u32 	%r2814, [%rd13+188];
	xor.b32  	%r4974, %r4974, %r2814;
	ld.global.u32 	%r2815, [%rd13+192];
	xor.b32  	%r4975, %r4975, %r2815;
	ld.global.u32 	%r2816, [%rd13+196];
	xor.b32  	%r4976, %r4976, %r2816;
$L__BB0_27:
	and.b32  	%r2818, %r2745, 1024;
	setp.eq.s32 	%p16, %r2818, 0;
	@%p16 bra 	$L__BB0_29;
	ld.global.u32 	%r2819, [%rd13+200];
	xor.b32  	%r4972, %r4972, %r2819;
	ld.global.u32 	%r2820, [%rd13+204];
	xor.b32  	%r4973, %r4973, %r2820;
	ld.global.u32 	%r2821, [%rd13+208];
	xor.b32  	%r4974, %r4974, %r2821;
	ld.global.u32 	%r2822, [%rd13+212];
	xor.b32  	%r4975, %r4975, %r2822;
	ld.global.u32 	%r2823, [%rd13+216];
	xor.b32  	%r4976, %r4976, %r2823;
$L__BB0_29:
	and.b32  	%r2825, %r2745, 2048;
	setp.eq.s32 	%p17, %r2825, 0;
	@%p17 bra 	$L__BB0_31;
	ld.global.u32 	%r2826, [%rd13+220];
	xor.b32  	%r4972, %r4972, %r2826;
	ld.global.u32 	%r2827, [%rd13+224];
	xor.b32  	%r4973, %r4973, %r2827;
	ld.global.u32 	%r2828, [%rd13+228];
	xor.b32  	%r4974, %r4974, %r2828;
	ld.global.u32 	%r2829, [%rd13+232];
	xor.b32  	%r4975, %r4975, %r2829;
	ld.global.u32 	%r2830, [%rd13+236];
	xor.b32  	%r4976, %r4976, %r2830;
$L__BB0_31:
	and.b32  	%r2832, %r2745, 4096;
	setp.eq.s32 	%p18, %r2832, 0;
	@%p18 bra 	$L__BB0_33;
	ld.global.u32 	%r2833, [%rd13+240];
	xor.b32  	%r4972, %r4972, %r2833;
	ld.global.u32 	%r2834, [%rd13+244];
	xor.b32  	%r4973, %r4973, %r2834;
	ld.global.u32 	%r2835, [%rd13+248];
	xor.b32  	%r4974, %r4974, %r2835;
	ld.global.u32 	%r2836, [%rd13+252];
	xor.b32  	%r4975, %r4975, %r2836;
	ld.global.u32 	%r2837, [%rd13+256];
	xor.b32  	%r4976, %r4976, %r2837;
$L__BB0_33:
	and.b32  	%r2839, %r2745, 8192;
	setp.eq.s32 	%p19, %r2839, 0;
	@%p19 bra 	$L__BB0_35;
	ld.global.u32 	%r2840, [%rd13+260];
	xor.b32  	%r4972, %r4972, %r2840;
	ld.global.u32 	%r2841, [%rd13+264];
	xor.b32  	%r4973, %r4973, %r2841;
	ld.global.u32 	%r2842, [%rd13+268];
	xor.b32  	%r4974, %r4974, %r2842;
	ld.global.u32 	%r2843, [%rd13+272];
	xor.b32  	%r4975, %r4975, %r2843;
	ld.global.u32 	%r2844, [%rd13+276];
	xor.b32  	%r4976, %r4976, %r2844;
$L__BB0_35:
	and.b32  	%r2846, %r2745, 16384;
	setp.eq.s32 	%p20, %r2846, 0;
	@%p20 bra 	$L__BB0_37;
	ld.global.u32 	%r2847, [%rd13+280];
	xor.b32  	%r4972, %r4972, %r2847;
	ld.global.u32 	%r2848, [%rd13+284];
	xor.b32  	%r4973, %r4973, %r2848;
	ld.global.u32 	%r2849, [%rd13+288];
	xor.b32  	%r4974, %r4974, %r2849;
	ld.global.u32 	%r2850, [%rd13+292];
	xor.b32  	%r4975, %r4975, %r2850;
	ld.global.u32 	%r2851, [%rd13+296];
	xor.b32  	%r4976, %r4976, %r2851;
$L__BB0_37:
	and.b32  	%r2853, %r2745, 32768;
	setp.eq.s32 	%p21, %r2853, 0;
	@%p21 bra 	$L__BB0_39;
	ld.global.u32 	%r2854, [%rd13+300];
	xor.b32  	%r4972, %r4972, %r2854;
	ld.global.u32 	%r2855, [%rd13+304];
	xor.b32  	%r4973, %r4973, %r2855;
	ld.global.u32 	%r2856, [%rd13+308];
	xor.b32  	%r4974, %r4974, %r2856;
	ld.global.u32 	%r2857, [%rd13+312];
	xor.b32  	%r4975, %r4975, %r2857;
	ld.global.u32 	%r2858, [%rd13+316];
	xor.b32  	%r4976, %r4976, %r2858;
$L__BB0_39:
	add.s32 	%r4971, %r4971, 16;
	setp.ne.s32 	%p22, %r4971, 32;
	@%p22 bra 	$L__BB0_7;
	mad.lo.s32 	%r2859, %r4965, -31, %r18;
	add.s32 	%r4965, %r2859, 1;
	setp.ne.s32 	%p23, %r4965, 5;
	@%p23 bra 	$L__BB0_6;
	st.local.u32 	[%rd4+4], %r4972;
	st.local.v2.u32 	[%rd4+8], {%r4973, %r4974};
	st.local.v2.u32 	[%rd4+16], {%r4975, %r4976};
	setp.eq.s64 	%p24, %rd11, 1;
	@%p24 bra 	$L__BB0_116;
	mov.b32 	%r4972, 0;
	mov.u32 	%r4973, %r4972;
	mov.u32 	%r5066, %r4972;
	mov.u32 	%r5067, %r4972;
	mov.u32 	%r4976, %r4972;
	mov.u32 	%r5057, %r4972;
$L__BB0_43:
	mul.wide.u32 	%rd73, %r5057, 4;
	add.s64 	%rd74, %rd4, %rd73;
	ld.local.u32 	%r193, [%rd74+4];
	shl.b32 	%r194, %r5057, 5;
	mov.b32 	%r5063, 0;
$L__BB0_44:
	.pragma "nounroll";
	shr.u32 	%r2862, %r193, %r5063;
	and.b32  	%r2863, %r2862, 1;
	setp.eq.b32 	%p25, %r2863, 1;
	not.pred 	%p26, %p25;
	add.s32 	%r2864, %r194, %r5063;
	mul.lo.s32 	%r2865, %r2864, 5;
	mul.wide.u32 	%rd75, %r2865, 4;
	add.s64 	%rd14, %rd12, %rd75;
	@%p26 bra 	$L__BB0_46;
	ld.global.u32 	%r2866, [%rd14];
	xor.b32  	%r4972, %r4972, %r2866;
	ld.global.u32 	%r2867, [%rd14+4];
	xor.b32  	%r4973, %r4973, %r2867;
	ld.global.u32 	%r2868, [%rd14+8];
	xor.b32  	%r5066, %r5066, %r2868;
	ld.global.u32 	%r2869, [%rd14+12];
	xor.b32  	%r5067, %r5067, %r2869;
	ld.global.u32 	%r2870, [%rd14+16];
	xor.b32  	%r4976, %r4976, %r2870;
$L__BB0_46:
	and.b32  	%r2872, %r2862, 2;
	setp.eq.s32 	%p27, %r2872, 0;
	@%p27 bra 	$L__BB0_48;
	ld.global.u32 	%r2873, [%rd14+20];
	xor.b32  	%r4972, %r4972, %r2873;
	ld.global.u32 	%r2874, [%rd14+24];
	xor.b32  	%r4973, %r4973, %r2874;
	ld.global.u32 	%r2875, [%rd14+28];
	xor.b32  	%r5066, %r5066, %r2875;
	ld.global.u32 	%r2876, [%rd14+32];
	xor.b32  	%r5067, %r5067, %r2876;
	ld.global.u32 	%r2877, [%rd14+36];
	xor.b32  	%r4976, %r4976, %r2877;
$L__BB0_48:
	and.b32  	%r2879, %r2862, 4;
	setp.eq.s32 	%p28, %r2879, 0;
	@%p28 bra 	$L__BB0_50;
	ld.global.u32 	%r2880, [%rd14+40];
	xor.b32  	%r4972, %r4972, %r2880;
	ld.global.u32 	%r2881, [%rd14+44];
	xor.b32  	%r4973, %r4973, %r2881;
	ld.global.u32 	%r2882, [%rd14+48];
	xor.b32  	%r5066, %r5066, %r2882;
	ld.global.u32 	%r2883, [%rd14+52];
	xor.b32  	%r5067, %r5067, %r2883;
	ld.global.u32 	%r2884, [%rd14+56];
	xor.b32  	%r4976, %r4976, %r2884;
$L__BB0_50:
	and.b32  	%r2886, %r2862, 8;
	setp.eq.s32 	%p29, %r2886, 0;
	@%p29 bra 	$L__BB0_52;
	ld.global.u32 	%r2887, [%rd14+60];
	xor.b32  	%r4972, %r4972, %r2887;
	ld.global.u32 	%r2888, [%rd14+64];
	xor.b32  	%r4973, %r4973, %r2888;
	ld.global.u32 	%r2889, [%rd14+68];
	xor.b32  	%r5066, %r5066, %r2889;
	ld.global.u32 	%r2890, [%rd14+72];
	xor.b32  	%r5067, %r5067, %r2890;
	ld.global.u32 	%r2891, [%rd14+76];
	xor.b32  	%r4976, %r4976, %r2891;
$L__BB0_52:
	and.b32  	%r2893, %r2862, 16;
	setp.eq.s32 	%p30, %r2893, 0;
	@%p30 bra 	$L__BB0_54;
	ld.global.u32 	%r2894, [%rd14+80];
	xor.b32  	%r4972, %r4972, %r2894;
	ld.global.u32 	%r2895, [%rd14+84];
	xor.b32  	%r4973, %r4973, %r2895;
	ld.global.u32 	%r2896, [%rd14+88];
	xor.b32  	%r5066, %r5066, %r2896;
	ld.global.u32 	%r2897, [%rd14+92];
	xor.b32  	%r5067, %r5067, %r2897;
	ld.global.u32 	%r2898, [%rd14+96];
	xor.b32  	%r4976, %r4976, %r2898;
$L__BB0_54:
	and.b32  	%r2900, %r2862, 32;
	setp.eq.s32 	%p31, %r2900, 0;
	@%p31 bra 	$L__BB0_56;
	ld.global.u32 	%r2901, [%rd14+100];
	xor.b32  	%r4972, %r4972, %r2901;
	ld.global.u32 	%r2902, [%rd14+104];
	xor.b32  	%r4973, %r4973, %r2902;
	ld.global.u32 	%r2903, [%rd14+108];
	xor.b32  	%r5066, %r5066, %r2903;
	ld.global.u32 	%r2904, [%rd14+112];
	xor.b32  	%r5067, %r5067, %r2904;
	ld.global.u32 	%r2905, [%rd14+116];
	xor.b32  	%r4976, %r4976, %r2905;
$L__BB0_56:
	and.b32  	%r2907, %r2862, 64;
	setp.eq.s32 	%p32, %r2907, 0;
	@%p32 bra 	$L__BB0_58;
	ld.global.u32 	%r2908, [%rd14+120];
	xor.b32  	%r4972, %r4972, %r2908;
	ld.global.u32 	%r2909, [%rd14+124];
	xor.b32  	%r4973, %r4973, %r2909;
	ld.global.u32 	%r2910, [%rd14+128];
	xor.b32  	%r5066, %r5066, %r2910;
	ld.global.u32 	%r2911, [%rd14+132];
	xor.b32  	%r5067, %r5067, %r2911;
	ld.global.u32 	%r2912, [%rd14+136];
	xor.b32  	%r4976, %r4976, %r2912;
$L__BB0_58:
	and.b32  	%r2914, %r2862, 128;
	setp.eq.s32 	%p33, %r2914, 0;
	@%p33 bra 	$L__BB0_60;
	ld.global.u32 	%r2915, [%rd14+140];
	xor.b32  	%r4972, %r4972, %r2915;
	ld.global.u32 	%r2916, [%rd14+144];
	xor.b32  	%r4973, %r4973, %r2916;
	ld.global.u32 	%r2917, [%rd14+148];
	xor.b32  	%r5066, %r5066, %r2917;
	ld.global.u32 	%r2918, [%rd14+152];
	xor.b32  	%r5067, %r5067, %r2918;
	ld.global.u32 	%r2919, [%rd14+156];
	xor.b32  	%r4976, %r4976, %r2919;
$L__BB0_60:
	and.b32  	%r2921, %r2862, 256;
	setp.eq.s32 	%p34, %r2921, 0;
	@%p34 bra 	$L__BB0_62;
	ld.global.u32 	%r2922, [%rd14+160];
	xor.b32  	%r4972, %r4972, %r2922;
	ld.global.u32 	%r2923, [%rd14+164];
	xor.b32  	%r4973, %r4973, %r2923;
	ld.global.u32 	%r2924, [%rd14+168];
	xor.b32  	%r5066, %r5066, %r2924;
	ld.global.u32 	%r2925, [%rd14+172];
	xor.b32  	%r5067, %r5067, %r2925;
	ld.global.u32 	%r2926, [%rd14+176];
	xor.b32  	%r4976, %r4976, %r2926;
$L__BB0_62:
	and.b32  	%r2928, %r2862, 512;
	setp.eq.s32 	%p35, %r2928, 0;
	@%p35 bra 	$L__BB0_64;
	ld.global.u32 	%r2929, [%rd14+180];
	xor.b32  	%r4972, %r4972, %r2929;
	ld.global.u32 	%r2930, [%rd14+184];
	xor.b32  	%r4973, %r4973, %r2930;
	ld.global.u32 	%r2931, [%rd14+188];
	xor.b32  	%r5066, %r5066, %r2931;
	ld.global.u32 	%r2932, [%rd14+192];
	xor.b32  	%r5067, %r5067, %r2932;
	ld.global.u32 	%r2933, [%rd14+196];
	xor.b32  	%r4976, %r4976, %r2933;
$L__BB0_64:
	and.b32  	%r2935, %r2862, 1024;
	setp.eq.s32 	%p36, %r2935, 0;
	@%p36 bra 	$L__BB0_66;
	ld.global.u32 	%r2936, [%rd14+200];
	xor.b32  	%r4972, %r4972, %r2936;
	ld.global.u32 	%r2937, [%rd14+204];
	xor.b32  	%r4973, %r4973, %r2937;
	ld.global.u32 	%r2938, [%rd14+208];
	xor.b32  	%r5066, %r5066, %r2938;
	ld.global.u32 	%r2939, [%rd14+212];
	xor.b32  	%r5067, %r5067, %r2939;
	ld.global.u32 	%r2940, [%rd14+216];
	xor.b32  	%r4976, %r4976, %r2940;
$L__BB0_66:
	and.b32  	%r2942, %r2862, 2048;
	setp.eq.s32 	%p37, %r2942, 0;
	@%p37 bra 	$L__BB0_68;
	ld.global.u32 	%r2943, [%rd14+220];
	xor.b32  	%r4972, %r4972, %r2943;
	ld.global.u32 	%r2944, [%rd14+224];
	xor.b32  	%r4973, %r4973, %r2944;
	ld.global.u32 	%r2945, [%rd14+228];
	xor.b32  	%r5066, %r5066, %r2945;
	ld.global.u32 	%r2946, [%rd14+232];
	xor.b32  	%r5067, %r5067, %r2946;
	ld.global.u32 	%r2947, [%rd14+236];
	xor.b32  	%r4976, %r4976, %r2947;
$L__BB0_68:
	and.b32  	%r2949, %r2862, 4096;
	setp.eq.s32 	%p38, %r2949, 0;
	@%p38 bra 	$L__BB0_70;
	ld.global.u32 	%r2950, [%rd14+240];
	xor.b32  	%r4972, %r4972, %r2950;
	ld.global.u32 	%r2951, [%rd14+244];
	xor.b32  	%r4973, %r4973, %r2951;
	ld.global.u32 	%r2952, [%rd14+248];
	xor.b32  	%r5066, %r5066, %r2952;
	ld.global.u32 	%r2953, [%rd14+252];
	xor.b32  	%r5067, %r5067, %r2953;
	ld.global.u32 	%r2954, [%rd14+256];
	xor.b32  	%r4976, %r4976, %r2954;
$L__BB0_70:
	and.b32  	%r2956, %r2862, 8192;
	setp.eq.s32 	%p39, %r2956, 0;
	@%p39 bra 	$L__BB0_72;
	ld.global.u32 	%r2957, [%rd14+260];
	xor.b32  	%r4972, %r4972, %r2957;
	ld.global.u32 	%r2958, [%rd14+264];
	xor.b32  	%r4973, %r4973, %r2958;
	ld.global.u32 	%r2959, [%rd14+268];
	xor.b32  	%r5066, %r5066, %r2959;
	ld.global.u32 	%r2960, [%rd14+272];
	xor.b32  	%r5067, %r5067, %r2960;
	ld.global.u32 	%r2961, [%rd14+276];
	xor.b32  	%r4976, %r4976, %r2961;
$L__BB0_72:
	and.b32  	%r2963, %r2862, 16384;
	setp.eq.s32 	%p40, %r2963, 0;
	@%p40 bra 	$L__BB0_74;
	ld.global.u32 	%r2964, [%rd14+280];
	xor.b32  	%r4972, %r4972, %r2964;
	ld.global.u32 	%r2965, [%rd14+284];
	xor.b32  	%r4973, %r4973, %r2965;
	ld.global.u32 	%r2966, [%rd14+288];
	xor.b32  	%r5066, %r5066, %r2966;
	ld.global.u32 	%r2967, [%rd14+292];
	xor.b32  	%r5067, %r5067, %r2967;
	ld.global.u32 	%r2968, [%rd14+296];
	xor.b32  	%r4976, %r4976, %r2968;
$L__BB0_74:
	and.b32  	%r2970, %r2862, 32768;
	setp.eq.s32 	%p41, %r2970, 0;
	@%p41 bra 	$L__BB0_76;
	ld.global.u32 	%r2971, [%rd14+300];
	xor.b32  	%r4972, %r4972, %r2971;
	ld.global.u32 	%r2972, [%rd14+304];
	xor.b32  	%r4973, %r4973, %r2972;
	ld.global.u32 	%r2973, [%rd14+308];
	xor.b32  	%r5066, %r5066, %r2973;
	ld.global.u32 	%r2974, [%rd14+312];
	xor.b32  	%r5067, %r5067, %r2974;
	ld.global.u32 	%r2975, [%rd14+316];
	xor.b32  	%r4976, %r4976, %r2975;
$L__BB0_76:
	add.s32 	%r5063, %r5063, 16;
	setp.ne.s32 	%p42, %r5063, 32;
	@%p42 bra 	$L__BB0_44;
	mad.lo.s32 	%r2976, %r5057, -31, %r194;
	add.s32 	%r5057, %r2976, 1;
	setp.ne.s32 	%p43, %r5057, 5;
	@%p43 bra 	$L__BB0_43;
	st.local.u32 	[%rd4+4], %r4972;
	st.local.v2.u32 	[%rd4+8], {%r4973, %r5066};
	st.local.v2.u32 	[%rd4+16], {%r5067, %r4976};
	setp.ne.s64 	%p44, %rd11, 3;
	@%p44 bra 	$L__BB0_116;
	mov.b32 	%r4972, 0;
	mov.u32 	%r4973, %r4972;
	mov.u32 	%r5158, %r4972;
	mov.u32 	%r5159, %r4972;
	mov.u32 	%r4976, %r4972;
	mov.u32 	%r5149, %r4972;
$L__BB0_80:
	mul.wide.u32 	%rd76, %r5149, 4;
	add.s64 	%rd77, %rd4, %rd76;
	ld.local.u32 	%r369, [%rd77+4];
	shl.b32 	%r370, %r5149, 5;
	mov.b32 	%r5155, 0;
$L__BB0_81:
	.pragma "nounroll";
	shr.u32 	%r2979, %r369, %r5155;
	and.b32  	%r2980, %r2979, 1;
	setp.eq.b32 	%p45, %r2980, 1;
	not.pred 	%p46, %p45;
	add.s32 	%r2981, %r370, %r5155;
	mul.lo.s32 	%r2982, %r2981, 5;
	mul.wide.u32 	%rd78, %r2982, 4;
	add.s64 	%rd15, %rd12, %rd78;
	@%p46 bra 	$L__BB0_83;
	ld.global.u32 	%r2983, [%rd15];
	xor.b32  	%r4972, %r4972, %r2983;
	ld.global.u32 	%r2984, [%rd15+4];
	xor.b32  	%r4973, %r4973, %r2984;
	ld.global.u32 	%r2985, [%rd15+8];
	xor.b32  	%r5158, %r5158, %r2985;
	ld.global.u32 	%r2986, [%rd15+12];
	xor.b32  	%r5159, %r5159, %r2986;
	ld.global.u32 	%r2987, [%rd15+16];
	xor.b32  	%r4976, %r4976, %r2987;
$L__BB0_83:
	and.b32  	%r2989, %r2979, 2;
	setp.eq.s32 	%p47, %r2989, 0;
	@%p47 bra 	$L__BB0_85;
	ld.global.u32 	%r2990, [%rd15+20];
	xor.b32  	%r4972, %r4972, %r2990;
	ld.global.u32 	%r2991, [%rd15+24];
	xor.b32  	%r4973, %r4973, %r2991;
	ld.global.u32 	%r2992, [%rd15+28];
	xor.b32  	%r5158, %r5158, %r2992;
	ld.global.u32 	%r2993, [%rd15+32];
	xor.b32  	%r5159, %r5159, %r2993;
	ld.global.u32 	%r2994, [%rd15+36];
	xor.b32  	%r4976, %r4976, %r2994;
$L__BB0_85:
	and.b32  	%r2996, %r2979, 4;
	setp.eq.s32 	%p48, %r2996, 0;
	@%p48 bra 	$L__BB0_87;
	ld.global.u32 	%r2997, [%rd15+40];
	xor.b32  	%r4972, %r4972, %r2997;
	ld.global.u32 	%r2998, [%rd15+44];
	xor.b32  	%r4973, %r4973, %r2998;
	ld.global.u32 	%r2999, [%rd15+48];
	xor.b32  	%r5158, %r5158, %r2999;
	ld.global.u32 	%r3000, [%rd15+52];
	xor.b32  	%r5159, %r5159, %r3000;
	ld.global.u32 	%r3001, [%rd15+56];
	xor.b32  	%r4976, %r4976, %r3001;
$L__BB0_87:
	and.b32  	%r3003, %r2979, 8;
	setp.eq.s32 	%p49, %r3003, 0;
	@%p49 bra 	$L__BB0_89;
	ld.global.u32 	%r3004, [%rd15+60];
	xor.b32  	%r4972, %r4972, %r3004;
	ld.global.u32 	%r3005, [%rd15+64];
	xor.b32  	%r4973, %r4973, %r3005;
	ld.global.u32 	%r3006, [%rd15+68];
	xor.b32  	%r5158, %r5158, %r3006;
	ld.global.u32 	%r3007, [%rd15+72];
	xor.b32  	%r5159, %r5159, %r3007;
	ld.global.u32 	%r3008, [%rd15+76];
	xor.b32  	%r4976, %r4976, %r3008;
$L__BB0_89:
	and.b32  	%r3010, %r2979, 16;
	setp.eq.s32 	%p50, %r3010, 0;
	@%p50 bra 	$L__BB0_91;
	ld.global.u32 	%r3011, [%rd15+80];
	xor.b32  	%r4972, %r4972, %r3011;
	ld.global.u32 	%r3012, [%rd15+84];
	xor.b32  	%r4973, %r4973, %r3012;
	ld.global.u32 	%r3013, [%rd15+88];
	xor.b32  	%r5158, %r5158, %r3013;
	ld.global.u32 	%r3014, [%rd15+92];
	xor.b32  	%r5159, %r5159, %r3014;
	ld.global.u32 	%r3015, [%rd15+96];
	xor.b32  	%r4976, %r4976, %r3015;
$L__BB0_91:
	and.b32  	%r3017, %r2979, 32;
	setp.eq.s32 	%p51, %r3017, 0;
	@%p51 bra 	$L__BB0_93;
	ld.global.u32 	%r3018, [%rd15+100];
	xor.b32  	%r4972, %r4972, %r3018;
	ld.global.u32 	%r3019, [%rd15+104];
	xor.b32  	%r4973, %r4973, %r3019;
	ld.global.u32 	%r3020, [%rd15+108];
	xor.b32  	%r5158, %r5158, %r3020;
	ld.global.u32 	%r3021, [%rd15+112];
	xor.b32  	%r5159, %r5159, %r3021;
	ld.global.u32 	%r3022, [%rd15+116];
	xor.b32  	%r4976, %r4976, %r3022;
$L__BB0_93:
	and.b32  	%r3024, %r2979, 64;
	setp.eq.s32 	%p52, %r3024, 0;
	@%p52 bra 	$L__BB0_95;
	ld.global.u32 	%r3025, [%rd15+120];
	xor.b32  	%r4972, %r4972, %r3025;
	ld.global.u32 	%r3026, [%rd15+124];
	xor.b32  	%r4973, %r4973, %r3026;
	ld.global.u32 	%r3027, [%rd15+128];
	xor.b32  	%r5158, %r5158, %r3027;
	ld.global.u32 	%r3028, [%rd15+132];
	xor.b32  	%r5159, %r5159, %r3028;
	ld.global.u32 	%r3029, [%rd15+136];
	xor.b32  	%r4976, %r4976, %r3029;
$L__BB0_95:
	and.b32  	%r3031, %r2979, 128;
	setp.eq.s32 	%p53, %r3031, 0;
	@%p53 bra 	$L__BB0_97;
	ld.global.u32 	%r3032, [%rd15+140];
	xor.b32  	%r4972, %r4972, %r3032;
	ld.global.u32 	%r3033, [%rd15+144];
	xor.b32  	%r4973, %r4973, %r3033;
	ld.global.u32 	%r3034, [%rd15+148];
	xor.b32  	%r5158, %r5158, %r3034;
	ld.global.u32 	%r3035, [%rd15+152];
	xor.b32  	%r5159, %r5159, %r3035;
	ld.global.u32 	%r3036, [%rd15+156];
	xor.b32  	%r4976, %r4976, %r3036;
$L__BB0_97:
	and.b32  	%r3038, %r2979, 256;
	setp.eq.s32 	%p54, %r3038, 0;
	@%p54 bra 	$L__BB0_99;
	ld.global.u32 	%r3039, [%rd15+160];
	xor.b32  	%r4972, %r4972, %r3039;
	ld.global.u32 	%r3040, [%rd15+164];
	xor.b32  	%r4973, %r4973, %r3040;
	ld.global.u32 	%r3041, [%rd15+168];
	xor.b32  	%r5158, %r5158, %r3041;
	ld.global.u32 	%r3042, [%rd15+172];
	xor.b32  	%r5159, %r5159, %r3042;
	ld.global.u32 	%r3043, [%rd15+176];
	xor.b32  	%r4976, %r4976, %r3043;
$L__BB0_99:
	and.b32  	%r3045, %r2979, 512;
	setp.eq.s32 	%p55, %r3045, 0;
	@%p55 bra 	$L__BB0_101;
	ld.global.u32 	%r3046, [%rd15+180];
	xor.b32  	%r4972, %r4972, %r3046;
	ld.global.u32 	%r3047, [%rd15+184];
	xor.b32  	%r4973, %r4973, %r3047;
	ld.global.u32 	%r3048, [%rd15+188];
	xor.b32  	%r5158, %r5158, %r3048;
	ld.global.u32 	%r3049, [%rd15+192];
	xor.b32  	%r5159, %r5159, %r3049;
	ld.global.u32 	%r3050, [%rd15+196];
	xor.b32  	%r4976, %r4976, %r3050;
$L__BB0_101:
	and.b32  	%r3052, %r2979, 1024;
	setp.eq.s32 	%p56, %r3052, 0;
	@%p56 bra 	$L__BB0_103;
	ld.global.u32 	%r3053, [%rd15+200];
	xor.b32  	%r4972, %r4972, %r3053;
	ld.global.u32 	%r3054, [%rd15+204];
	xor.b32  	%r4973, %r4973, %r3054;
	ld.global.u32 	%r3055, [%rd15+208];
	xor.b32  	%r5158, %r5158, %r3055;
	ld.global.u32 	%r3056, [%rd15+212];
	xor.b32  	%r5159, %r5159, %r3056;
	ld.global.u32 	%r3057, [%rd15+216];
	xor.b32  	%r4976, %r4976, %r3057;
$L__BB0_103:
	and.b32  	%r3059, %r2979, 2048;
	setp.eq.s32 	%p57, %r3059, 0;
	@%p57 bra 	$L__BB0_105;
	ld.global.u32 	%r3060, [%rd15+220];
	xor.b32  	%r4972, %r4972, %r3060;
	ld.global.u32 	%r3061, [%rd15+224];
	xor.b32  	%r4973, %r4973, %r3061;
	ld.global.u32 	%r3062, [%rd15+228];
	xor.b32  	%r5158, %r5158, %r3062;
	ld.global.u32 	%r3063, [%rd15+232];
	xor.b32  	%r5159, %r5159, %r3063;
	ld.global.u32 	%r3064, [%rd15+236];
	xor.b32  	%r4976, %r4976, %r3064;
$L__BB0_105:
	and.b32  	%r3066, %r2979, 4096;
	setp.eq.s32 	%p58, %r3066, 0;
	@%p58 bra 	$L__BB0_107;
	ld.global.u32 	%r3067, [%rd15+240];
	xor.b32  	%r4972, %r4972, %r3067;
	ld.global.u32 	%r3068, [%rd15+244];
	xor.b32  	%r4973, %r4973, %r3068;
	ld.global.u32 	%r3069, [%rd15+248];
	xor.b32  	%r5158, %r5158, %r3069;
	ld.global.u32 	%r3070, [%rd15+252];
	xor.b32  	%r5159, %r5159, %r3070;
	ld.global.u32 	%r3071, [%rd15+256];
	xor.b32  	%r4976, %r4976, %r3071;
$L__BB0_107:
	and.b32  	%r3073, %r2979, 8192;
	setp.eq.s32 	%p59, %r3073, 0;
	@%p59 bra 	$L__BB0_109;
	ld.global.u32 	%r3074, [%rd15+260];
	xor.b32  	%r4972, %r4972, %r3074;
	ld.global.u32 	%r3075, [%rd15+264];
	xor.b32  	%r4973, %r4973, %r3075;
	ld.global.u32 	%r3076, [%rd15+268];
	xor.b32  	%r5158, %r5158, %r3076;
	ld.global.u32 	%r3077, [%rd15+272];
	xor.b32  	%r5159, %r5159, %r3077;
	ld.global.u32 	%r3078, [%rd15+276];
	xor.b32  	%r4976, %r4976, %r3078;
$L__BB0_109:
	and.b32  	%r3080, %r2979, 16384;
	setp.eq.s32 	%p60, %r3080, 0;
	@%p60 bra 	$L__BB0_111;
	ld.global.u32 	%r3081, [%rd15+280];
	xor.b32  	%r4972, %r4972, %r3081;
	ld.global.u32 	%r3082, [%rd15+284];
	xor.b32  	%r4973, %r4973, %r3082;
	ld.global.u32 	%r3083, [%rd15+288];
	xor.b32  	%r5158, %r5158, %r3083;
	ld.global.u32 	%r3084, [%rd15+292];
	xor.b32  	%r5159, %r5159, %r3084;
	ld.global.u32 	%r3085, [%rd15+296];
	xor.b32  	%r4976, %r4976, %r3085;
$L__BB0_111:
	and.b32  	%r3087, %r2979, 32768;
	setp.eq.s32 	%p61, %r3087, 0;
	@%p61 bra 	$L__BB0_113;
	ld.global.u32 	%r3088, [%rd15+300];
	xor.b32  	%r4972, %r4972, %r3088;
	ld.global.u32 	%r3089, [%rd15+304];
	xor.b32  	%r4973, %r4973, %r3089;
	ld.global.u32 	%r3090, [%rd15+308];
	xor.b32  	%r5158, %r5158, %r3090;
	ld.global.u32 	%r3091, [%rd15+312];
	xor.b32  	%r5159, %r5159, %r3091;
	ld.global.u32 	%r3092, [%rd15+316];
	xor.b32  	%r4976, %r4976, %r3092;
$L__BB0_113:
	add.s32 	%r5155, %r5155, 16;
	setp.ne.s32 	%p62, %r5155, 32;
	@%p62 bra 	$L__BB0_81;
	mad.lo.s32 	%r3093, %r5149, -31, %r370;
	add.s32 	%r5149, %r3093, 1;
	setp.ne.s32 	%p63, %r5149, 5;
	@%p63 bra 	$L__BB0_80;
	st.local.u32 	[%rd4+4], %r4972;
	st.local.v2.u32 	[%rd4+8], {%r4973, %r5158};
	st.local.v2.u32 	[%rd4+16], {%r5159, %r4976};
$L__BB0_116:
	shr.u64 	%rd191, %rd10, 2;
	add.s32 	%r4959, %r4959, 1;
	setp.gt.u64 	%p64, %rd10, 3;
	@%p64 bra 	$L__BB0_4;
$L__BB0_117:
	setp.eq.s32 	%p65, %r1, 0;
	shr.u32 	%r3094, %r4972, 2;
	xor.b32  	%r3095, %r3094, %r4972;
	shl.b32 	%r3096, %r4976, 4;
	shl.b32 	%r3097, %r3095, 1;
	xor.b32  	%r3098, %r3097, %r3096;
	xor.b32  	%r3099, %r3098, %r3095;
	xor.b32  	%r3100, %r3099, %r4976;
	add.s32 	%r3101, %r3, %r3100;
	add.s32 	%r3102, %r3101, -637770787;
	shr.u32 	%r3103, %r4973, 2;
	xor.b32  	%r3104, %r3103, %r4973;
	shl.b32 	%r3105, %r3100, 4;
	shl.b32 	%r3106, %r3104, 1;
	xor.b32  	%r3107, %r3106, %r3105;
	xor.b32  	%r3108, %r3107, %r3104;
	xor.b32  	%r3109, %r3108, %r3100;
	add.s32 	%r3110, %r3, %r3109;
	add.s32 	%r3111, %r3110, -637408350;
	cvt.u64.u32 	%rd79, %r3102;
	mul.wide.u32 	%rd80, %r3111, 2097152;
	xor.b64  	%rd81, %rd80, %rd79;
	cvt.rn.f64.u64 	%fd207, %rd81;
	fma.rn.f64 	%fd208, %fd207, 0d3CA0000000000000, 0d3C90000000000000;
	fma.rn.f64 	%fd929, %fd1, %fd208, %fd204;
	add.s32 	%r3112, %r2, 457;
	xor.b32  	%r3113, %r3112, -1429050551;
	mul.lo.s32 	%r546, %r3113, 1099087573;
	add.s32 	%r3114, %r546, -638133224;
	add.s32 	%r5258, %r546, 123456789;
	st.local.v2.u32 	[%rd4], {%r3114, %r5258};
	xor.b32  	%r5259, %r546, 362436069;
	mov.b32 	%r3115, -123459836;
	st.local.v2.u32 	[%rd4+8], {%r5259, %r3115};
	add.s32 	%r5262, %r546, 5783321;
	mov.b32 	%r3116, -589760388;
	st.local.v2.u32 	[%rd4+16], {%r3116, %r5262};
	@%p65 bra 	$L__BB0_232;
	mov.b32 	%r5245, 0;
	mov.u64 	%rd83, precalc_xorwow_matrix;
	mov.u64 	%rd192, %rd195;
$L__BB0_119:
	mov.u64 	%rd17, %rd192;
	and.b64  	%rd18, %rd17, 3;
	setp.eq.s64 	%p66, %rd18, 0;
	@%p66 bra 	$L__BB0_231;
	mul.wide.u32 	%rd82, %r5245, 3200;
	add.s64 	%rd19, %rd83, %rd82;
	mov.b32 	%r5258, 0;
	mov.u32 	%r5259, %r5258;
	mov.u32 	%r5260, %r5258;
	mov.u32 	%r5261, %r5258;
	mov.u32 	%r5262, %r5258;
	mov.u32 	%r5251, %r5258;
$L__BB0_121:
	mul.wide.u32 	%rd84, %r5251, 4;
	add.s64 	%rd85, %rd4, %rd84;
	ld.local.u32 	%r560, [%rd85+4];
	shl.b32 	%r561, %r5251, 5;
	mov.b32 	%r5257, 0;
$L__BB0_122:
	.pragma "nounroll";
	shr.u32 	%r3120, %r560, %r5257;
	and.b32  	%r3121, %r3120, 1;
	setp.eq.b32 	%p67, %r3121, 1;
	not.pred 	%p68, %p67;
	add.s32 	%r3122, %r561, %r5257;
	mul.lo.s32 	%r3123, %r3122, 5;
	mul.wide.u32 	%rd86, %r3123, 4;
	add.s64 	%rd20, %rd19, %rd86;
	@%p68 bra 	$L__BB0_124;
	ld.global.u32 	%r3124, [%rd20];
	xor.b32  	%r5258, %r5258, %r3124;
	ld.global.u32 	%r3125, [%rd20+4];
	xor.b32  	%r5259, %r5259, %r3125;
	ld.global.u32 	%r3126, [%rd20+8];
	xor.b32  	%r5260, %r5260, %r3126;
	ld.global.u32 	%r3127, [%rd20+12];
	xor.b32  	%r5261, %r5261, %r3127;
	ld.global.u32 	%r3128, [%rd20+16];
	xor.b32  	%r5262, %r5262, %r3128;
$L__BB0_124:
	and.b32  	%r3130, %r3120, 2;
	setp.eq.s32 	%p69, %r3130, 0;
	@%p69 bra 	$L__BB0_126;
	ld.global.u32 	%r3131, [%rd20+20];
	xor.b32  	%r5258, %r5258, %r3131;
	ld.global.u32 	%r3132, [%rd20+24];
	xor.b32  	%r5259, %r5259, %r3132;
	ld.global.u32 	%r3133, [%rd20+28];
	xor.b32  	%r5260, %r5260, %r3133;
	ld.global.u32 	%r3134, [%rd20+32];
	xor.b32  	%r5261, %r5261, %r3134;
	ld.global.u32 	%r3135, [%rd20+36];
	xor.b32  	%r5262, %r5262, %r3135;
$L__BB0_126:
	and.b32  	%r3137, %r3120, 4;
	setp.eq.s32 	%p70, %r3137, 0;
	@%p70 bra 	$L__BB0_128;
	ld.global.u32 	%r3138, [%rd20+40];
	xor.b32  	%r5258, %r5258, %r3138;
	ld.global.u32 	%r3139, [%rd20+44];
	xor.b32  	%r5259, %r5259, %r3139;
	ld.global.u32 	%r3140, [%rd20+48];
	xor.b32  	%r5260, %r5260, %r3140;
	ld.global.u32 	%r3141, [%rd20+52];
	xor.b32  	%r5261, %r5261, %r3141;
	ld.global.u32 	%r3142, [%rd20+56];
	xor.b32  	%r5262, %r5262, %r3142;
$L__BB0_128:
	and.b32  	%r3144, %r3120, 8;
	setp.eq.s32 	%p71, %r3144, 0;
	@%p71 bra 	$L__BB0_130;
	ld.global.u32 	%r3145, [%rd20+60];
	xor.b32  	%r5258, %r5258, %r3145;
	ld.global.u32 	%r3146, [%rd20+64];
	xor.b32  	%r5259, %r5259, %r3146;
	ld.global.u32 	%r3147, [%rd20+68];
	xor.b32  	%r5260, %r5260, %r3147;
	ld.global.u32 	%r3148, [%rd20+72];
	xor.b32  	%r5261, %r5261, %r3148;
	ld.global.u32 	%r3149, [%rd20+76];
	xor.b32  	%r5262, %r5262, %r3149;
$L__BB0_130:
	and.b32  	%r3151, %r3120, 16;
	setp.eq.s32 	%p72, %r3151, 0;
	@%p72 bra 	$L__BB0_132;
	ld.global.u32 	%r3152, [%rd20+80];
	xor.b32  	%r5258, %r5258, %r3152;
	ld.global.u32 	%r3153, [%rd20+84];
	xor.b32  	%r5259, %r5259, %r3153;
	ld.global.u32 	%r3154, [%rd20+88];
	xor.b32  	%r5260, %r5260, %r3154;
	ld.global.u32 	%r3155, [%rd20+92];
	xor.b32  	%r5261, %r5261, %r3155;
	ld.global.u32 	%r3156, [%rd20+96];
	xor.b32  	%r5262, %r5262, %r3156;
$L__BB0_132:
	and.b32  	%r3158, %r3120, 32;
	setp.eq.s32 	%p73, %r3158, 0;
	@%p73 bra 	$L__BB0_134;
	ld.global.u32 	%r3159, [%rd20+100];
	xor.b32  	%r5258, %r5258, %r3159;
	ld.global.u32 	%r3160, [%rd20+104];
	xor.b32  	%r5259, %r5259, %r3160;
	ld.global.u32 	%r3161, [%rd20+108];
	xor.b32  	%r5260, %r5260, %r3161;
	ld.global.u32 	%r3162, [%rd20+112];
	xor.b32  	%r5261, %r5261, %r3162;
	ld.global.u32 	%r3163, [%rd20+116];
	xor.b32  	%r5262, %r5262, %r3163;
$L__BB0_134:
	and.b32  	%r3165, %r3120, 64;
	setp.eq.s32 	%p74, %r3165, 0;
	@%p74 bra 	$L__BB0_136;
	ld.global.u32 	%r3166, [%rd20+120];
	xor.b32  	%r5258, %r5258, %r3166;
	ld.global.u32 	%r3167, [%rd20+124];
	xor.b32  	%r5259, %r5259, %r3167;
	ld.global.u32 	%r3168, [%rd20+128];
	xor.b32  	%r5260, %r5260, %r3168;
	ld.global.u32 	%r3169, [%rd20+132];
	xor.b32  	%r5261, %r5261, %r3169;
	ld.global.u32 	%r3170, [%rd20+136];
	xor.b32  	%r5262, %r5262, %r3170;
$L__BB0_136:
	and.b32  	%r3172, %r3120, 128;
	setp.eq.s32 	%p75, %r3172, 0;
	@%p75 bra 	$L__BB0_138;
	ld.global.u32 	%r3173, [%rd20+140];
	xor.b32  	%r5258, %r5258, %r3173;
	ld.global.u32 	%r3174, [%rd20+144];
	xor.b32  	%r5259, %r5259, %r3174;
	ld.global.u32 	%r3175, [%rd20+148];
	xor.b32  	%r5260, %r5260, %r3175;
	ld.global.u32 	%r3176, [%rd20+152];
	xor.b32  	%r5261, %r5261, %r3176;
	ld.global.u32 	%r3177, [%rd20+156];
	xor.b32  	%r5262, %r5262, %r3177;
$L__BB0_138:
	and.b32  	%r3179, %r3120, 256;
	setp.eq.s32 	%p76, %r3179, 0;
	@%p76 bra 	$L__BB0_140;
	ld.global.u32 	%r3180, [%rd20+160];
	xor.b32  	%r5258, %r5258, %r3180;
	ld.global.u32 	%r3181, [%rd20+164];
	xor.b32  	%r5259, %r5259, %r3181;
	ld.global.u32 	%r3182, [%rd20+168];
	xor.b32  	%r5260, %r5260, %r3182;
	ld.global.u32 	%r3183, [%rd20+172];
	xor.b32  	%r5261, %r5261, %r3183;
	ld.global.u32 	%r3184, [%rd20+176];
	xor.b32  	%r5262, %r5262, %r3184;
$L__BB0_140:
	and.b32  	%r3186, %r3120, 512;
	setp.eq.s32 	%p77, %r3186, 0;
	@%p77 bra 	$L__BB0_142;
	ld.global.u32 	%r3187, [%rd20+180];
	xor.b32  	%r5258, %r5258, %r3187;
	ld.global.u32 	%r3188, [%rd20+184];
	xor.b32  	%r5259, %r5259, %r3188;
	ld.global.u32 	%r3189, [%rd20+188];
	xor.b32  	%r5260, %r5260, %r3189;
	ld.global.u32 	%r3190, [%rd20+192];
	xor.b32  	%r5261, %r5261, %r3190;
	ld.global.u32 	%r3191, [%rd20+196];
	xor.b32  	%r5262, %r5262, %r3191;
$L__BB0_142:
	and.b32  	%r3193, %r3120, 1024;
	setp.eq.s32 	%p78, %r3193, 0;
	@%p78 bra 	$L__BB0_144;
	ld.global.u32 	%r3194, [%rd20+200];
	xor.b32  	%r5258, %r5258, %r3194;
	ld.global.u32 	%r3195, [%rd20+204];
	xor.b32  	%r5259, %r5259, %r3195;
	ld.global.u32 	%r3196, [%rd20+208];
	xor.b32  	%r5260, %r5260, %r3196;
	ld.global.u32 	%r3197, [%rd20+212];
	xor.b32  	%r5261, %r5261, %r3197;
	ld.global.u32 	%r3198, [%rd20+216];
	xor.b32  	%r5262, %r5262, %r3198;
$L__BB0_144:
	and.b32  	%r3200, %r3120, 2048;
	setp.eq.s32 	%p79, %r3200, 0;
	@%p79 bra 	$L__BB0_146;
	ld.global.u32 	%r3201, [%rd20+220];
	xor.b32  	%r5258, %r5258, %r3201;
	ld.global.u32 	%r3202, [%rd20+224];
	xor.b32  	%r5259, %r5259, %r3202;
	ld.global.u32 	%r3203, [%rd20+228];
	xor.b32  	%r5260, %r5260, %r3203;
	ld.global.u32 	%r3204, [%rd20+232];
	xor.b32  	%r5261, %r5261, %r3204;
	ld.global.u32 	%r3205, [%rd20+236];
	xor.b32  	%r5262, %r5262, %r3205;
$L__BB0_146:
	and.b32  	%r3207, %r3120, 4096;
	setp.eq.s32 	%p80, %r3207, 0;
	@%p80 bra 	$L__BB0_148;
	ld.global.u32 	%r3208, [%rd20+240];
	xor.b32  	%r5258, %r5258, %r3208;
	ld.global.u32 	%r3209, [%rd20+244];
	xor.b32  	%r5259, %r5259, %r3209;
	ld.global.u32 	%r3210, [%rd20+248];
	xor.b32  	%r5260, %r5260, %r3210;
	ld.global.u32 	%r3211, [%rd20+252];
	xor.b32  	%r5261, %r5261, %r3211;
	ld.global.u32 	%r3212, [%rd20+256];
	xor.b32  	%r5262, %r5262, %r3212;
$L__BB0_148:
	and.b32  	%r3214, %r3120, 8192;
	setp.eq.s32 	%p81, %r3214, 0;
	@%p81 bra 	$L__BB0_150;
	ld.global.u32 	%r3215, [%rd20+260];
	xor.b32  	%r5258, %r5258, %r3215;
	ld.global.u32 	%r3216, [%rd20+264];
	xor.b32  	%r5259, %r5259, %r3216;
	ld.global.u32 	%r3217, [%rd20+268];
	xor.b32  	%r5260, %r5260, %r3217;
	ld.global.u32 	%r3218, [%rd20+272];
	xor.b32  	%r5261, %r5261, %r3218;
	ld.global.u32 	%r3219, [%rd20+276];
	xor.b32  	%r5262, %r5262, %r3219;
$L__BB0_150:
	and.b32  	%r3221, %r3120, 16384;
	setp.eq.s32 	%p82, %r3221, 0;
	@%p82 bra 	$L__BB0_152;
	ld.global.u32 	%r3222, [%rd20+280];
	xor.b32  	%r5258, %r5258, %r3222;
	ld.global.u32 	%r3223, [%rd20+284];
	xor.b32  	%r5259, %r5259, %r3223;
	ld.global.u32 	%r3224, [%rd20+288];
	xor.b32  	%r5260, %r5260, %r3224;
	ld.global.u32 	%r3225, [%rd20+292];
	xor.b32  	%r5261, %r5261, %r3225;
	ld.global.u32 	%r3226, [%rd20+296];
	xor.b32  	%r5262, %r5262, %r3226;
$L__BB0_152:
	and.b32  	%r3228, %r3120, 32768;
	setp.eq.s32 	%p83, %r3228, 0;
	@%p83 bra 	$L__BB0_154;
	ld.global.u32 	%r3229, [%rd20+300];
	xor.b32  	%r5258, %r5258, %r3229;
	ld.global.u32 	%r3230, [%rd20+304];
	xor.b32  	%r5259, %r5259, %r3230;
	ld.global.u32 	%r3231, [%rd20+308];
	xor.b32  	%r5260, %r5260, %r3231;
	ld.global.u32 	%r3232, [%rd20+312];
	xor.b32  	%r5261, %r5261, %r3232;
	ld.global.u32 	%r3233, [%rd20+316];
	xor.b32  	%r5262, %r5262, %r3233;
$L__BB0_154:
	add.s32 	%r5257, %r5257, 16;
	setp.ne.s32 	%p84, %r5257, 32;
	@%p84 bra 	$L__BB0_122;
	mad.lo.s32 	%r3234, %r5251, -31, %r561;
	add.s32 	%r5251, %r3234, 1;
	setp.ne.s32 	%p85, %r5251, 5;
	@%p85 bra 	$L__BB0_121;
	st.local.u32 	[%rd4+4], %r5258;
	st.local.v2.u32 	[%rd4+8], {%r5259, %r5260};
	st.local.v2.u32 	[%rd4+16], {%r5261, %r5262};
	setp.eq.s64 	%p86, %rd18, 1;
	@%p86 bra 	$L__BB0_231;
	mov.b32 	%r5258, 0;
	mov.u32 	%r5259, %r5258;
	mov.u32 	%r5352, %r5258;
	mov.u32 	%r5353, %r5258;
	mov.u32 	%r5262, %r5258;
	mov.u32 	%r5343, %r5258;
$L__BB0_158:
	mul.wide.u32 	%rd87, %r5343, 4;
	add.s64 	%rd88, %rd4, %rd87;
	ld.local.u32 	%r736, [%rd88+4];
	shl.b32 	%r737, %r5343, 5;
	mov.b32 	%r5349, 0;
$L__BB0_159:
	.pragma "nounroll";
	shr.u32 	%r3237, %r736, %r5349;
	and.b32  	%r3238, %r3237, 1;
	setp.eq.b32 	%p87, %r3238, 1;
	not.pred 	%p88, %p87;
	add.s32 	%r3239, %r737, %r5349;
	mul.lo.s32 	%r3240, %r3239, 5;
	mul.wide.u32 	%rd89, %r3240, 4;
	add.s64 	%rd21, %rd19, %rd89;
	@%p88 bra 	$L__BB0_161;
	ld.global.u32 	%r3241, [%rd21];
	xor.b32  	%r5258, %r5258, %r3241;
	ld.global.u32 	%r3242, [%rd21+4];
	xor.b32  	%r5259, %r5259, %r3242;
	ld.global.u32 	%r3243, [%rd21+8];
	xor.b32  	%r5352, %r5352, %r3243;
	ld.global.u32 	%r3244, [%rd21+12];
	xor.b32  	%r5353, %r5353, %r3244;
	ld.global.u32 	%r3245, [%rd21+16];
	xor.b32  	%r5262, %r5262, %r3245;
$L__BB0_161:
	and.b32  	%r3247, %r3237, 2;
	setp.eq.s32 	%p89, %r3247, 0;
	@%p89 bra 	$L__BB0_163;
	ld.global.u32 	%r3248, [%rd21+20];
	xor.b32  	%r5258, %r5258, %r3248;
	ld.global.u32 	%r3249, [%rd21+24];
	xor.b32  	%r5259, %r5259, %r3249;
	ld.global.u32 	%r3250, [%rd21+28];
	xor.b32  	%r5352, %r5352, %r3250;
	ld.global.u32 	%r3251, [%rd21+32];
	xor.b32  	%r5353, %r5353, %r3251;
	ld.global.u32 	%r3252, [%rd21+36];
	xor.b32  	%r5262, %r5262, %r3252;
$L__BB0_163:
	and.b32  	%r3254, %r3237, 4;
	setp.eq.s32 	%p90, %r3254, 0;
	@%p90 bra 	$L__BB0_165;
	ld.global.u32 	%r3255, [%rd21+40];
	xor.b32  	%r5258, %r5258, %r3255;
	ld.global.u32 	%r3256, [%rd21+44];
	xor.b32  	%r5259, %r5259, %r3256;
	ld.global.u32 	%r3257, [%rd21+48];
	xor.b32  	%r5352, %r5352, %r3257;
	ld.global.u32 	%r3258, [%rd21+52];
	xor.b32  	%r5353, %r5353, %r3258;
	ld.global.u32 	%r3259, [%rd21+56];
	xor.b32  	%r5262, %r5262, %r3259;
$L__BB0_165:
	and.b32  	%r3261, %r3237, 8;
	setp.eq.s32 	%p91, %r3261, 0;
	@%p91 bra 	$L__BB0_167;
	ld.global.u32 	%r3262, [%rd21+60];
	xor.b32  	%r5258, %r5258, %r3262;
	ld.global.u32 	%r3263, [%rd21+64];
	xor.b32  	%r5259, %r5259, %r3263;
	ld.global.u32 	%r3264, [%rd21+68];
	xor.b32  	%r5352, %r5352, %r3264;
	ld.global.u32 	%r3265, [%rd21+72];
	xor.b32  	%r5353, %r5353, %r3265;
	ld.global.u32 	%r3266, [%rd21+76];
	xor.b32  	%r5262, %r5262, %r3266;
$L__BB0_167:
	and.b32  	%r3268, %r3237, 16;
	setp.eq.s32 	%p92, %r3268, 0;
	@%p92 bra 	$L__BB0_169;
	ld.global.u32 	%r3269, [%rd21+80];
	xor.b32  	%r5258, %r5258, %r3269;
	ld.global.u32 	%r3270, [%rd21+84];
	xor.b32  	%r5259, %r5259, %r3270;
	ld.global.u32 	%r3271, [%rd21+88];
	xor.b32  	%r5352, %r5352, %r3271;
	ld.global.u32 	%r3272, [%rd21+92];
	xor.b32  	%r5353, %r5353, %r3272;
	ld.global.u32 	%r3273, [%rd21+96];
	xor.b32  	%r5262, %r5262, %r3273;
$L__BB0_169:
	and.b32  	%r3275, %r3237, 32;
	setp.eq.s32 	%p93, %r3275, 0;
	@%p93 bra 	$L__BB0_171;
	ld.global.u32 	%r3276, [%rd21+100];
	xor.b32  	%r5258, %r5258, %r3276;
	ld.global.u32 	%r3277, [%rd21+104];
	xor.b32  	%r5259, %r5259, %r3277;
	ld.global.u32 	%r3278, [%rd21+108];
	xor.b32  	%r5352, %r5352, %r3278;
	ld.global.u32 	%r3279, [%rd21+112];
	xor.b32  	%r5353, %r5353, %r3279;
	ld.global.u32 	%r3280, [%rd21+116];
	xor.b32  	%r5262, %r5262, %r3280;
$L__BB0_171:
	and.b32  	%r3282, %r3237, 64;
	setp.eq.s32 	%p94, %r3282, 0;
	@%p94 bra 	$L__BB0_173;
	ld.global.u32 	%r3283, [%rd21+120];
	xor.b32  	%r5258, %r5258, %r3283;
	ld.global.u32 	%r3284, [%rd21+124];
	xor.b32  	%r5259, %r5259, %r3284;
	ld.global.u32 	%r3285, [%rd21+128];
	xor.b32  	%r5352, %r5352, %r3285;
	ld.global.u32 	%r3286, [%rd21+132];
	xor.b32  	%r5353, %r5353, %r3286;
	ld.global.u32 	%r3287, [%rd21+136];
	xor.b32  	%r5262, %r5262, %r3287;
$L__BB0_173:
	and.b32  	%r3289, %r3237, 128;
	setp.eq.s32 	%p95, %r3289, 0;
	@%p95 bra 	$L__BB0_175;
	ld.global.u32 	%r3290, [%rd21+140];
	xor.b32  	%r5258, %r5258, %r3290;
	ld.global.u32 	%r3291, [%rd21+144];
	xor.b32  	%r5259, %r5259, %r3291;
	ld.global.u32 	%r3292, [%rd21+148];
	xor.b32  	%r5352, %r5352, %r3292;
	ld.global.u32 	%r3293, [%rd21+152];
	xor.b32  	%r5353, %r5353, %r3293;
	ld.global.u32 	%r3294, [%rd21+156];
	xor.b32  	%r5262, %r5262, %r3294;
$L__BB0_175:
	and.b32  	%r3296, %r3237, 256;
	setp.eq.s32 	%p96, %r3296, 0;
	@%p96 bra 	$L__BB0_177;
	ld.global.u32 	%r3297, [%rd21+160];
	xor.b32  	%r5258, %r5258, %r3297;
	ld.global.u32 	%r3298, [%rd21+164];
	xor.b32  	%r5259, %r5259, %r3298;
	ld.global.u32 	%r3299, [%rd21+168];
	xor.b32  	%r5352, %r5352, %r3299;
	ld.global.u32 	%r3300, [%rd21+172];
	xor.b32  	%r5353, %r5353, %r3300;
	ld.global.u32 	%r3301, [%rd21+176];
	xor.b32  	%r5262, %r5262, %r3301;
$L__BB0_177:
	and.b32  	%r3303, %r3237, 512;
	setp.eq.s32 	%p97, %r3303, 0;
	@%p97 bra 	$L__BB0_179;
	ld.global.u32 	%r3304, [%rd21+180];
	xor.b32  	%r5258, %r5258, %r3304;
	ld.global.u32 	%r3305, [%rd21+184];
	xor.b32  	%r5259, %r5259, %r3305;
	ld.global.u32 	%r3306, [%rd21+188];
	xor.b32  	%r5352, %r5352, %r3306;
	ld.global.u32 	%r3307, [%rd21+192];
	xor.b32  	%r5353, %r5353, %r3307;
	ld.global.u32 	%r3308, [%rd21+196];
	xor.b32  	%r5262, %r5262, %r3308;
$L__BB0_179:
	and.b32  	%r3310, %r3237, 1024;
	setp.eq.s32 	%p98, %r3310, 0;
	@%p98 bra 	$L__BB0_181;
	ld.global.u32 	%r3311, [%rd21+200];
	xor.b32  	%r5258, %r5258, %r3311;
	ld.global.u32 	%r3312, [%rd21+204];
	xor.b32  	%r5259, %r5259, %r3312;
	ld.global.u32 	%r3313, [%rd21+208];
	xor.b32  	%r5352, %r5352, %r3313;
	ld.global.u32 	%r3314, [%rd21+212];
	xor.b32  	%r5353, %r5353, %r3314;
	ld.global.u32 	%r3315, [%rd21+216];
	xor.b32  	%r5262, %r5262, %r3315;
$L__BB0_181:
	and.b32  	%r3317, %r3237, 2048;
	setp.eq.s32 	%p99, %r3317, 0;
	@%p99 bra 	$L__BB0_183;
	ld.global.u32 	%r3318, [%rd21+220];
	xor.b32  	%r5258, %r5258, %r3318;
	ld.global.u32 	%r3319, [%rd21+224];
	xor.b32  	%r5259, %r5259, %r3319;
	ld.global.u32 	%r3320, [%rd21+228];
	xor.b32  	%r5352, %r5352, %r3320;
	ld.global.u32 	%r3321, [%rd21+232];
	xor.b32  	%r5353, %r5353, %r3321;
	ld.global.u32 	%r3322, [%rd21+236];
	xor.b32  	%r5262, %r5262, %r3322;
$L__BB0_183:
	and.b32  	%r3324, %r3237, 4096;
	setp.eq.s32 	%p100, %r3324, 0;
	@%p100 bra 	$L__BB0_185;
	ld.global.u32 	%r3325, [%rd21+240];
	xor.b32  	%r5258, %r5258, %r3325;
	ld.global.u32 	%r3326, [%rd21+244];
	xor.b32  	%r5259, %r5259, %r3326;
	ld.global.u32 	%r3327, [%rd21+248];
	xor.b32  	%r5352, %r5352, %r3327;
	ld.global.u32 	%r3328, [%rd21+252];
	xor.b32  	%r5353, %r5353, %r3328;
	ld.global.u32 	%r3329, [%rd21+256];
	xor.b32  	%r5262, %r5262, %r3329;
$L__BB0_185:
	and.b32  	%r3331, %r3237, 8192;
	setp.eq.s32 	%p101, %r3331, 0;
	@%p101 bra 	$L__BB0_187;
	ld.global.u32 	%r3332, [%rd21+260];
	xor.b32  	%r5258, %r5258, %r3332;
	ld.global.u32 	%r3333, [%rd21+264];
	xor.b32  	%r5259, %r5259, %r3333;
	ld.global.u32 	%r3334, [%rd21+268];
	xor.b32  	%r5352, %r5352, %r3334;
	ld.global.u32 	%r3335, [%rd21+272];
	xor.b32  	%r5353, %r5353, %r3335;
	ld.global.u32 	%r3336, [%rd21+276];
	xor.b32  	%r5262, %r5262, %r3336;
$L__BB0_187:
	and.b32  	%r3338, %r3237, 16384;
	setp.eq.s32 	%p102, %r3338, 0;
	@%p102 bra 	$L__BB0_189;
	ld.global.u32 	%r3339, [%rd21+280];
	xor.b32  	%r5258, %r5258, %r3339;
	ld.global.u32 	%r3340, [%rd21+284];
	xor.b32  	%r5259, %r5259, %r3340;
	ld.global.u32 	%r3341, [%rd21+288];
	xor.b32  	%r5352, %r5352, %r3341;
	ld.global.u32 	%r3342, [%rd21+292];
	xor.b32  	%r5353, %r5353, %r3342;
	ld.global.u32 	%r3343, [%rd21+296];
	xor.b32  	%r5262, %r5262, %r3343;
$L__BB0_189:
	and.b32  	%r3345, %r3237, 32768;
	setp.eq.s32 	%p103, %r3345, 0;
	@%p103 bra 	$L__BB0_191;
	ld.global.u32 	%r3346, [%rd21+300];
	xor.b32  	%r5258, %r5258, %r3346;
	ld.global.u32 	%r3347, [%rd21+304];
	xor.b32  	%r5259, %r5259, %r3347;
	ld.global.u32 	%r3348, [%rd21+308];
	xor.b32  	%r5352, %r5352, %r3348;
	ld.global.u32 	%r3349, [%rd21+312];
	xor.b32  	%r5353, %r5353, %r3349;
	ld.global.u32 	%r3350, [%rd21+316];
	xor.b32  	%r5262, %r5262, %r3350;
$L__BB0_191:
	add.s32 	%r5349, %r5349, 16;
	setp.ne.s32 	%p104, %r5349, 32;
	@%p104 bra 	$L__BB0_159;
	mad.lo.s32 	%r3351, %r5343, -31, %r737;
	add.s32 	%r5343, %r3351, 1;
	setp.ne.s32 	%p105, %r5343, 5;
	@%p105 bra 	$L__BB0_158;
	st.local.u32 	[%rd4+4], %r5258;
	st.local.v2.u32 	[%rd4+8], {%r5259, %r5352};
	st.local.v2.u32 	[%rd4+16], {%r5353, %r5262};
	setp.ne.s64 	%p106, %rd18, 3;
	@%p106 bra 	$L__BB0_231;
	mov.b32 	%r5258, 0;
	mov.u32 	%r5259, %r5258;
	mov.u32 	%r5444, %r5258;
	mov.u32 	%r5445, %r5258;
	mov.u32 	%r5262, %r5258;
	mov.u32 	%r5435, %r5258;
$L__BB0_195:
	mul.wide.u32 	%rd90, %r5435, 4;
	add.s64 	%rd91, %rd4, %rd90;
	ld.local.u32 	%r912, [%rd91+4];
	shl.b32 	%r913, %r5435, 5;
	mov.b32 	%r5441, 0;
$L__BB0_196:
	.pragma "nounroll";
	shr.u32 	%r3354, %r912, %r5441;
	and.b32  	%r3355, %r3354, 1;
	setp.eq.b32 	%p107, %r3355, 1;
	not.pred 	%p108, %p107;
	add.s32 	%r3356, %r913, %r5441;
	mul.lo.s32 	%r3357, %r3356, 5;
	mul.wide.u32 	%rd92, %r3357, 4;
	add.s64 	%rd22, %rd19, %rd92;
	@%p108 bra 	$L__BB0_198;
	ld.global.u32 	%r3358, [%rd22];
	xor.b32  	%r5258, %r5258, %r3358;
	ld.global.u32 	%r3359, [%rd22+4];
	xor.b32  	%r5259, %r5259, %r3359;
	ld.global.u32 	%r3360, [%rd22+8];
	xor.b32  	%r5444, %r5444, %r3360;
	ld.global.u32 	%r3361, [%rd22+12];
	xor.b32  	%r5445, %r5445, %r3361;
	ld.global.u32 	%r3362, [%rd22+16];
	xor.b32  	%r5262, %r5262, %r3362;
$L__BB0_198:
	and.b32  	%r3364, %r3354, 2;
	setp.eq.s32 	%p109, %r3364, 0;
	@%p109 bra 	$L__BB0_200;
	ld.global.u32 	%r3365, [%rd22+20];
	xor.b32  	%r5258, %r5258, %r3365;
	ld.global.u32 	%r3366, [%rd22+24];
	xor.b32  	%r5259, %r5259, %r3366;
	ld.global.u32 	%r3367, [%rd22+28];
	xor.b32  	%r5444, %r5444, %r3367;
	ld.global.u32 	%r3368, [%rd22+32];
	xor.b32  	%r5445, %r5445, %r3368;
	ld.global.u32 	%r3369, [%rd22+36];
	xor.b32  	%r5262, %r5262, %r3369;
$L__BB0_200:
	and.b32  	%r3371, %r3354, 4;
	setp.eq.s32 	%p110, %r3371, 0;
	@%p110 bra 	$L__BB0_202;
	ld.global.u32 	%r3372, [%rd22+40];
	xor.b32  	%r5258, %r5258, %r3372;
	ld.global.u32 	%r3373, [%rd22+44];
	xor.b32  	%r5259, %r5259, %r3373;
	ld.global.u32 	%r3374, [%rd22+48];
	xor.b32  	%r5444, %r5444, %r3374;
	ld.global.u32 	%r3375, [%rd22+52];
	xor.b32  	%r5445, %r5445, %r3375;
	ld.global.u32 	%r3376, [%rd22+56];
	xor.b32  	%r5262, %r5262, %r3376;
$L__BB0_202:
	and.b32  	%r3378, %r3354, 8;
	setp.eq.s32 	%p111, %r3378, 0;
	@%p111 bra 	$L__BB0_204;
	ld.global.u32 	%r3379, [%rd22+60];
	xor.b32  	%r5258, %r5258, %r3379;
	ld.global.u32 	%r3380, [%rd22+64];
	xor.b32  	%r5259, %r5259, %r3380;
	ld.global.u32 	%r3381, [%rd22+68];
	xor.b32  	%r5444, %r5444, %r3381;
	ld.global.u32 	%r3382, [%rd22+72];
	xor.b32  	%r5445, %r5445, %r3382;
	ld.global.u32 	%r3383, [%rd22+76];
	xor.b32  	%r5262, %r5262, %r3383;
$L__BB0_204:
	and.b32  	%r3385, %r3354, 16;
	setp.eq.s32 	%p112, %r3385, 0;
	@%p112 bra 	$L__BB0_206;
	ld.global.u32 	%r3386, [%rd22+80];
	xor.b32  	%r5258, %r5258, %r3386;
	ld.global.u32 	%r3387, [%rd22+84];
	xor.b32  	%r5259, %r5259, %r3387;
	ld.global.u32 	%r3388, [%rd22+88];
	xor.b32  	%r5444, %r5444, %r3388;
	ld.global.u32 	%r3389, [%rd22+92];
	xor.b32  	%r5445, %r5445, %r3389;
	ld.global.u32 	%r3390, [%rd22+96];
	xor.b32  	%r5262, %r5262, %r3390;
$L__BB0_206:
	and.b32  	%r3392, %r3354, 32;
	setp.eq.s32 	%p113, %r3392, 0;
	@%p113 bra 	$L__BB0_208;
	ld.global.u32 	%r3393, [%rd22+100];
	xor.b32  	%r5258, %r5258, %r3393;
	ld.global.u32 	%r3394, [%rd22+104];
	xor.b32  	%r5259, %r5259, %r3394;
	ld.global.u32 	%r3395, [%rd22+108];
	xor.b32  	%r5444, %r5444, %r3395;
	ld.global.u32 	%r3396, [%rd22+112];
	xor.b32  	%r5445, %r5445, %r3396;
	ld.global.u32 	%r3397, [%rd22+116];
	xor.b32  	%r5262, %r5262, %r3397;
$L__BB0_208:
	and.b32  	%r3399, %r3354, 64;
	setp.eq.s32 	%p114, %r3399, 0;
	@%p114 bra 	$L__BB0_210;
	ld.global.u32 	%r3400, [%rd22+120];
	xor.b32  	%r5258, %r5258, %r3400;
	ld.global.u32 	%r3401, [%rd22+124];
	xor.b32  	%r5259, %r5259, %r3401;
	ld.global.u32 	%r3402, [%rd22+128];
	xor.b32  	%r5444, %r5444, %r3402;
	ld.global.u32 	%r3403, [%rd22+132];
	xor.b32  	%r5445, %r5445, %r3403;
	ld.global.u32 	%r3404, [%rd22+136];
	xor.b32  	%r5262, %r5262, %r3404;
$L__BB0_210:
	and.b32  	%r3406, %r3354, 128;
	setp.eq.s32 	%p115, %r3406, 0;
	@%p115 bra 	$L__BB0_212;
	ld.global.u32 	%r3407, [%rd22+140];
	xor.b32  	%r5258, %r5258, %r3407;
	ld.global.u32 	%r3408, [%rd22+144];
	xor.b32  	%r5259, %r5259, %r3408;
	ld.global.u32 	%r3409, [%rd22+148];
	xor.b32  	%r5444, %r5444, %r3409;
	ld.global.u32 	%r3410, [%rd22+152];
	xor.b32  	%r5445, %r5445, %r3410;
	ld.global.u32 	%r3411, [%rd22+156];
	xor.b32  	%r5262, %r5262, %r3411;
$L__BB0_212:
	and.b32  	%r3413, %r3354, 256;
	setp.eq.s32 	%p116, %r3413, 0;
	@%p116 bra 	$L__BB0_214;
	ld.global.u32 	%r3414, [%rd22+160];
	xor.b32  	%r5258, %r5258, %r3414;
	ld.global.u32 	%r3415, [%rd22+164];
	xor.b32  	%r5259, %r5259, %r3415;
	ld.global.u32 	%r3416, [%rd22+168];
	xor.b32  	%r5444, %r5444, %r3416;
	ld.global.u32 	%r3417, [%rd22+172];
	xor.b32  	%r5445, %r5445, %r3417;
	ld.global.u32 	%r3418, [%rd22+176];
	xor.b32  	%r5262, %r5262, %r3418;
$L__BB0_214:
	and.b32  	%r3420, %r3354, 512;
	setp.eq.s32 	%p117, %r3420, 0;
	@%p117 bra 	$L__BB0_216;
	ld.global.u32 	%r3421, [%rd22+180];
	xor.b32  	%r5258, %r5258, %r3421;
	ld.global.u32 	%r3422, [%rd22+184];
	xor.b32  	%r5259, %r5259, %r3422;
	ld.global.u32 	%r3423, [%rd22+188];
	xor.b32  	%r5444, %r5444, %r3423;
	ld.global.u32 	%r3424, [%rd22+192];
	xor.b32  	%r5445, %r5445, %r3424;
	ld.global.u32 	%r3425, [%rd22+196];
	xor.b32  	%r5262, %r5262, %r3425;
$L__BB0_216:
	and.b32  	%r3427, %r3354, 1024;
	setp.eq.s32 	%p118, %r3427, 0;
	@%p118 bra 	$L__BB0_218;
	ld.global.u32 	%r3428, [%rd22+200];
	xor.b32  	%r5258, %r5258, %r3428;
	ld.global.u32 	%r3429, [%rd22+204];
	xor.b32  	%r5259, %r5259, %r3429;
	ld.global.u32 	%r3430, [%rd22+208];
	xor.b32  	%r5444, %r5444, %r3430;
	ld.global.u32 	%r3431, [%rd22+212];
	xor.b32  	%r5445, %r5445, %r3431;
	ld.global.u32 	%r3432, [%rd22+216];
	xor.b32  	%r5262, %r5262, %r3432;
$L__BB0_218:
	and.b32  	%r3434, %r3354, 2048;
	setp.eq.s32 	%p119, %r3434, 0;
	@%p119 bra 	$L__BB0_220;
	ld.global.u32 	%r3435, [%rd22+220];
	xor.b32  	%r5258, %r5258, %r3435;
	ld.global.u32 	%r3436, [%rd22+224];
	xor.b32  	%r5259, %r5259, %r3436;
	ld.global.u32 	%r3437, [%rd22+228];
	xor.b32  	%r5444, %r5444, %r3437;
	ld.global.u32 	%r3438, [%rd22+232];
	xor.b32  	%r5445, %r5445, %r3438;
	ld.global.u32 	%r3439, [%rd22+236];
	xor.b32  	%r5262, %r5262, %r3439;
$L__BB0_220:
	and.b32  	%r3441, %r3354, 4096;
	setp.eq.s32 	%p120, %r3441, 0;
	@%p120 bra 	$L__BB0_222;
	ld.global.u32 	%r3442, [%rd22+240];
	xor.b32  	%r5258, %r5258, %r3442;
	ld.global.u32 	%r3443, [%rd22+244];
	xor.b32  	%r5259, %r5259, %r3443;
	ld.global.u32 	%r3444, [%rd22+248];
	xor.b32  	%r5444, %r5444, %r3444;
	ld.global.u32 	%r3445, [%rd22+252];
	xor.b32  	%r5445, %r5445, %r3445;
	ld.global.u32 	%r3446, [%rd22+256];
	xor.b32  	%r5262, %r5262, %r3446;
$L__BB0_222:
	and.b32  	%r3448, %r3354, 8192;
	setp.eq.s32 	%p121, %r3448, 0;
	@%p121 bra 	$L__BB0_224;
	ld.global.u32 	%r3449, [%rd22+260];
	xor.b32  	%r5258, %r5258, %r3449;
	ld.global.u32 	%r3450, [%rd22+264];
	xor.b32  	%r5259, %r5259, %r3450;
	ld.global.u32 	%r3451, [%rd22+268];
	xor.b32  	%r5444, %r5444, %r3451;
	ld.global.u32 	%r3452, [%rd22+272];
	xor.b32  	%r5445, %r5445, %r3452;
	ld.global.u32 	%r3453, [%rd22+276];
	xor.b32  	%r5262, %r5262, %r3453;
$L__BB0_224:
	and.b32  	%r3455, %r3354, 16384;
	setp.eq.s32 	%p122, %r3455, 0;
	@%p122 bra 	$L__BB0_226;
	ld.global.u32 	%r3456, [%rd22+280];
	xor.b32  	%r5258, %r5258, %r3456;
	ld.global.u32 	%r3457, [%rd22+284];
	xor.b32  	%r5259, %r5259, %r3457;
	ld.global.u32 	%r3458, [%rd22+288];
	xor.b32  	%r5444, %r5444, %r3458;
	ld.global.u32 	%r3459, [%rd22+292];
	xor.b32  	%r5445, %r5445, %r3459;
	ld.global.u32 	%r3460, [%rd22+296];
	xor.b32  	%r5262, %r5262, %r3460;
$L__BB0_226:
	and.b32  	%r3462, %r3354, 32768;
	setp.eq.s32 	%p123, %r3462, 0;
	@%p123 bra 	$L__BB0_228;
	ld.global.u32 	%r3463, [%rd22+300];
	xor.b32  	%r5258, %r5258, %r3463;
	ld.global.u32 	%r3464, [%rd22+304];
	xor.b32  	%r5259, %r5259, %r3464;
	ld.global.u32 	%r3465, [%rd22+308];
	xor.b32  	%r5444, %r5444, %r3465;
	ld.global.u32 	%r3466, [%rd22+312];
	xor.b32  	%r5445, %r5445, %r3466;
	ld.global.u32 	%r3467, [%rd22+316];
	xor.b32  	%r5262, %r5262, %r3467;
$L__BB0_228:
	add.s32 	%r5441, %r5441, 16;
	setp.ne.s32 	%p124, %r5441, 32;
	@%p124 bra 	$L__BB0_196;
	mad.lo.s32 	%r3468, %r5435, -31, %r913;
	add.s32 	%r5435, %r3468, 1;
	setp.ne.s32 	%p125, %r5435, 5;
	@%p125 bra 	$L__BB0_195;
	st.local.u32 	[%rd4+4], %r5258;
	st.local.v2.u32 	[%rd4+8], {%r5259, %r5444};
	st.local.v2.u32 	[%rd4+16], {%r5445, %r5262};
$L__BB0_231:
	shr.u64 	%rd192, %rd17, 2;
	add.s32 	%r5245, %r5245, 1;
	setp.gt.u64 	%p126, %rd17, 3;
	@%p126 bra 	$L__BB0_119;
$L__BB0_232:
	setp.eq.s32 	%p127, %r1, 0;
	shr.u32 	%r3469, %r5258, 2;
	xor.b32  	%r3470, %r3469, %r5258;
	shl.b32 	%r3471, %r5262, 4;
	shl.b32 	%r3472, %r3470, 1;
	xor.b32  	%r3473, %r3472, %r3471;
	xor.b32  	%r3474, %r3473, %r3470;
	xor.b32  	%r3475, %r3474, %r5262;
	add.s32 	%r3476, %r546, %r3475;
	add.s32 	%r3477, %r3476, -637770787;
	shr.u32 	%r3478, %r5259, 2;
	xor.b32  	%r3479, %r3478, %r5259;
	shl.b32 	%r3480, %r3475, 4;
	shl.b32 	%r3481, %r3479, 1;
	xor.b32  	%r3482, %r3481, %r3480;
	xor.b32  	%r3483, %r3482, %r3479;
	xor.b32  	%r3484, %r3483, %r3475;
	add.s32 	%r3485, %r546, %r3484;
	add.s32 	%r3486, %r3485, -637408350;
	cvt.u64.u32 	%rd93, %r3477;
	mul.wide.u32 	%rd94, %r3486, 2097152;
	xor.b64  	%rd95, %rd94, %rd93;
	cvt.rn.f64.u64 	%fd209, %rd95;
	fma.rn.f64 	%fd210, %fd209, 0d3CA0000000000000, 0d3C90000000000000;
	fma.rn.f64 	%fd928, %fd1, %fd210, %fd204;
	add.s32 	%r3487, %r2, 458;
	xor.b32  	%r3488, %r3487, -1429050551;
	mul.lo.s32 	%r1089, %r3488, 1099087573;
	add.s32 	%r3489, %r1089, -638133224;
	add.s32 	%r5544, %r1089, 123456789;
	st.local.v2.u32 	[%rd4], {%r3489, %r5544};
	xor.b32  	%r5545, %r1089, 362436069;
	mov.b32 	%r3490, -123459836;
	st.local.v2.u32 	[%rd4+8], {%r5545, %r3490};
	add.s32 	%r5548, %r1089, 5783321;
	mov.b32 	%r3491, -589760388;
	st.local.v2.u32 	[%rd4+16], {%r3491, %r5548};
	@%p127 bra 	$L__BB0_347;
	mov.b32 	%r5531, 0;
	mov.u64 	%rd97, precalc_xorwow_matrix;
	mov.u64 	%rd193, %rd195;
$L__BB0_234:
	mov.u64 	%rd24, %rd193;
	and.b64  	%rd25, %rd24, 3;
	setp.eq.s64 	%p128, %rd25, 0;
	@%p128 bra 	$L__BB0_346;
	mul.wide.u32 	%rd96, %r5531, 3200;
	add.s64 	%rd26, %rd97, %rd96;
	mov.b32 	%r5544, 0;
	mov.u32 	%r5545, %r5544;
	mov.u32 	%r5546, %r5544;
	mov.u32 	%r5547, %r5544;
	mov.u32 	%r5548, %r5544;
	mov.u32 	%r5537, %r5544;
$L__BB0_236:
	mul.wide.u32 	%rd98, %r5537, 4;
	add.s64 	%rd99, %rd4, %rd98;
	ld.local.u32 	%r1103, [%rd99+4];
	shl.b32 	%r1104, %r5537, 5;
	mov.b32 	%r5543, 0;
$L__BB0_237:
	.pragma "nounroll";
	shr.u32 	%r3495, %r1103, %r5543;
	and.b32  	%r3496, %r3495, 1;
	setp.eq.b32 	%p129, %r3496, 1;
	not.pred 	%p130, %p129;
	add.s32 	%r3497, %r1104, %r5543;
	mul.lo.s32 	%r3498, %r3497, 5;
	mul.wide.u32 	%rd100, %r3498, 4;
	add.s64 	%rd27, %rd26, %rd100;
	@%p130 bra 	$L__BB0_239;
	ld.global.u32 	%r3499, [%rd27];
	xor.b32  	%r5544, %r5544, %r3499;
	ld.global.u32 	%r3500, [%rd27+4];
	xor.b32  	%r5545, %r5545, %r3500;
	ld.global.u32 	%r3501, [%rd27+8];
	xor.b32  	%r5546, %r5546, %r3501;
	ld.global.u32 	%r3502, [%rd27+12];
	xor.b32  	%r5547, %r5547, %r3502;
	ld.global.u32 	%r3503, [%rd27+16];
	xor.b32  	%r5548, %r5548, %r3503;
$L__BB0_239:
	and.b32  	%r3505, %r3495, 2;
	setp.eq.s32 	%p131, %r3505, 0;
	@%p131 bra 	$L__BB0_241;
	ld.global.u32 	%r3506, [%rd27+20];
	xor.b32  	%r5544, %r5544, %r3506;
	ld.global.u32 	%r3507, [%rd27+24];
	xor.b32  	%r5545, %r5545, %r3507;
	ld.global.u32 	%r3508, [%rd27+28];
	xor.b32  	%r5546, %r5546, %r3508;
	ld.global.u32 	%r3509, [%rd27+32];
	xor.b32  	%r5547, %r5547, %r3509;
	ld.global.u32 	%r3510, [%rd27+36];
	xor.b32  	%r5548, %r5548, %r3510;
$L__BB0_241:
	and.b32  	%r3512, %r3495, 4;
	setp.eq.s32 	%p132, %r3512, 0;
	@%p132 bra 	$L__BB0_243;
	ld.global.u32 	%r3513, [%rd27+40];
	xor.b32  	%r5544, %r5544, %r3513;
	ld.global.u32 	%r3514, [%rd27+44];
	xor.b32  	%r5545, %r5545, %r3514;
	ld.global.u32 	%r3515, [%rd27+48];
	xor.b32  	%r5546, %r5546, %r3515;
	ld.global.u32 	%r3516, [%rd27+52];
	xor.b32  	%r5547, %r5547, %r3516;
	ld.global.u32 	%r3517, [%rd27+56];
	xor.b32  	%r5548, %r5548, %r3517;
$L__BB0_243:
	and.b32  	%r3519, %r3495, 8;
	setp.eq.s32 	%p133, %r3519, 0;
	@%p133 bra 	$L__BB0_245;
	ld.global.u32 	%r3520, [%rd27+60];
	xor.b32  	%r5544, %r5544, %r3520;
	ld.global.u32 	%r3521, [%rd27+64];
	xor.b32  	%r5545, %r5545, %r3521;
	ld.global.u32 	%r3522, [%rd27+68];
	xor.b32  	%r5546, %r5546, %r3522;
	ld.global.u32 	%r3523, [%rd27+72];
	xor.b32  	%r5547, %r5547, %r3523;
	ld.global.u32 	%r3524, [%rd27+76];
	xor.b32  	%r5548, %r5548, %r3524;
$L__BB0_245:
	and.b32  	%r3526, %r3495, 16;
	setp.eq.s32 	%p134, %r3526, 0;
	@%p134 bra 	$L__BB0_247;
	ld.global.u32 	%r3527, [%rd27+80];
	xor.b32  	%r5544, %r5544, %r3527;
	ld.global.u32 	%r3528, [%rd27+84];
	xor.b32  	%r5545, %r5545, %r3528;
	ld.global.u32 	%r3529, [%rd27+88];
	xor.b32  	%r5546, %r5546, %r3529;
	ld.global.u32 	%r3530, [%rd27+92];
	xor.b32  	%r5547, %r5547, %r3530;
	ld.global.u32 	%r3531, [%rd27+96];
	xor.b32  	%r5548, %r5548, %r3531;
$L__BB0_247:
	and.b32  	%r3533, %r3495, 32;
	setp.eq.s32 	%p135, %r3533, 0;
	@%p135 bra 	$L__BB0_249;
	ld.global.u32 	%r3534, [%rd27+100];
	xor.b32  	%r5544, %r5544, %r3534;
	ld.global.u32 	%r3535, [%rd27+104];
	xor.b32  	%r5545, %r5545, %r3535;
	ld.global.u32 	%r3536, [%rd27+108];
	xor.b32  	%r5546, %r5546, %r3536;
	ld.global.u32 	%r3537, [%rd27+112];
	xor.b32  	%r5547, %r5547, %r3537;
	ld.global.u32 	%r3538, [%rd27+116];
	xor.b32  	%r5548, %r5548, %r3538;
$L__BB0_249:
	and.b32  	%r3540, %r3495, 64;
	setp.eq.s32 	%p136, %r3540, 0;
	@%p136 bra 	$L__BB0_251;
	ld.global.u32 	%r3541, [%rd27+120];
	xor.b32  	%r5544, %r5544, %r3541;
	ld.global.u32 	%r3542, [%rd27+124];
	xor.b32  	%r5545, %r5545, %r3542;
	ld.global.u32 	%r3543, [%rd27+128];
	xor.b32  	%r5546, %r5546, %r3543;
	ld.global.u32 	%r3544, [%rd27+132];
	xor.b32  	%r5547, %r5547, %r3544;
	ld.global.u32 	%r3545, [%rd27+136];
	xor.b32  	%r5548, %r5548, %r3545;
$L__BB0_251:
	and.b32  	%r3547, %r3495, 128;
	setp.eq.s32 	%p137, %r3547, 0;
	@%p137 bra 	$L__BB0_253;
	ld.global.u32 	%r3548, [%rd27+140];
	xor.b32  	%r5544, %r5544, %r3548;
	ld.global.u32 	%r3549, [%rd27+144];
	xor.b32  	%r5545, %r5545, %r3549;
	ld.global.u32 	%r3550, [%rd27+148];
	xor.b32  	%r5546, %r5546, %r3550;
	ld.global.u32 	%r3551, [%rd27+152];
	xor.b32  	%r5547, %r5547, %r3551;
	ld.global.u32 	%r3552, [%rd27+156];
	xor.b32  	%r5548, %r5548, %r3552;
$L__BB0_253:
	and.b32  	%r3554, %r3495, 256;
	setp.eq.s32 	%p138, %r3554, 0;
	@%p138 bra 	$L__BB0_255;
	ld.global.u32 	%r3555, [%rd27+160];
	xor.b32  	%r5544, %r5544, %r3555;
	ld.global.u32 	%r3556, [%rd27+164];
	xor.b32  	%r5545, %r5545, %r3556;
	ld.global.u32 	%r3557, [%rd27+168];
	xor.b32  	%r5546, %r5546, %r3557;
	ld.global.u32 	%r3558, [%rd27+172];
	xor.b32  	%r5547, %r5547, %r3558;
	ld.global.u32 	%r3559, [%rd27+176];
	xor.b32  	%r5548, %r5548, %r3559;
$L__BB0_255:
	and.b32  	%r3561, %r3495, 512;
	setp.eq.s32 	%p139, %r3561, 0;
	@%p139 bra 	$L__BB0_257;
	ld.global.u32 	%r3562, [%rd27+180];
	xor.b32  	%r5544, %r5544, %r3562;
	ld.global.u32 	%r3563, [%rd27+184];
	xor.b32  	%r5545, %r5545, %r3563;
	ld.global.u32 	%r3564, [%rd27+188];
	xor.b32  	%r5546, %r5546, %r3564;
	ld.global.u32 	%r3565, [%rd27+192];
	xor.b32  	%r5547, %r5547, %r3565;
	ld.global.u32 	%r3566, [%rd27+196];
	xor.b32  	%r5548, %r5548, %r3566;
$L__BB0_257:
	and.b32  	%r3568, %r3495, 1024;
	setp.eq.s32 	%p140, %r3568, 0;
	@%p140 bra 	$L__BB0_259;
	ld.global.u32 	%r3569, [%rd27+200];
	xor.b32  	%r5544, %r5544, %r3569;
	ld.global.u32 	%r3570, [%rd27+204];
	xor.b32  	%r5545, %r5545, %r3570;
	ld.global.u32 	%r3571, [%rd27+208];
	xor.b32  	%r5546, %r5546, %r3571;
	ld.global.u32 	%r3572, [%rd27+212];
	xor.b32  	%r5547, %r5547, %r3572;
	ld.global.u32 	%r3573, [%rd27+216];
	xor.b32  	%r5548, %r5548, %r3573;
$L__BB0_259:
	and.b32  	%r3575, %r3495, 2048;
	setp.eq.s32 	%p141, %r3575, 0;
	@%p141 bra 	$L__BB0_261;
	ld.global.u32 	%r3576, [%rd27+220];
	xor.b32  	%r5544, %r5544, %r3576;
	ld.global.u32 	%r3577, [%rd27+224];
	xor.b32  	%r5545, %r5545, %r3577;
	ld.global.u32 	%r3578, [%rd27+228];
	xor.b32  	%r5546, %r5546, %r3578;
	ld.global.u32 	%r3579, [%rd27+232];
	xor.b32  	%r5547, %r5547, %r3579;
	ld.global.u32 	%r3580, [%rd27+236];
	xor.b32  	%r5548, %r5548, %r3580;
$L__BB0_261:
	and.b32  	%r3582, %r3495, 4096;
	setp.eq.s32 	%p142, %r3582, 0;
	@%p142 bra 	$L__BB0_263;
	ld.global.u32 	%r3583, [%rd27+240];
	xor.b32  	%r5544, %r5544, %r3583;
	ld.global.u32 	%r3584, [%rd27+244];
	xor.b32  	%r5545, %r5545, %r3584;
	ld.global.u32 	%r3585, [%rd27+248];
	xor.b32  	%r5546, %r5546, %r3585;
	ld.global.u32 	%r3586, [%rd27+252];
	xor.b32  	%r5547, %r5547, %r3586;
	ld.global.u32 	%r3587, [%rd27+256];
	xor.b32  	%r5548, %r5548, %r3587;
$L__BB0_263:
	and.b32  	%r3589, %r3495, 8192;
	setp.eq.s32 	%p143, %r3589, 0;
	@%p143 bra 	$L__BB0_265;
	ld.global.u32 	%r3590, [%rd27+260];
	xor.b32  	%r5544, %r5544, %r3590;
	ld.global.u32 	%r3591, [%rd27+264];
	xor.b32  	%r5545, %r5545, %r3591;
	ld.global.u32 	%r3592, [%rd27+268];
	xor.b32  	%r5546, %r5546, %r3592;
	ld.global.u32 	%r3593, [%rd27+272];
	xor.b32  	%r5547, %r5547, %r3593;
	ld.global.u32 	%r3594, [%rd27+276];
	xor.b32  	%r5548, %r5548, %r3594;
$L__BB0_265:
	and.b32  	%r3596, %r3495, 16384;
	setp.eq.s32 	%p144, %r3596, 0;
	@%p144 bra 	$L__BB0_267;
	ld.global.u32 	%r3597, [%rd27+280];
	xor.b32  	%r5544, %r5544, %r3597;
	ld.global.u32 	%r3598, [%rd27+284];
	xor.b32  	%r5545, %r5545, %r3598;
	ld.global.u32 	%r3599, [%rd27+288];
	xor.b32  	%r5546, %r5546, %r3599;
	ld.global.u32 	%r3600, [%rd27+292];
	xor.b32  	%r5547, %r5547, %r3600;
	ld.global.u32 	%r3601, [%rd27+296];
	xor.b32  	%r5548, %r5548, %r3601;
$L__BB0_267:
	and.b32  	%r3603, %r3495, 32768;
	setp.eq.s32 	%p145, %r3603, 0;
	@%p145 bra 	$L__BB0_269;
	ld.global.u32 	%r3604, [%rd27+300];
	xor.b32  	%r5544, %r5544, %r3604;
	ld.global.u32 	%r3605, [%rd27+304];
	xor.b32  	%r5545, %r5545, %r3605;
	ld.global.u32 	%r3606, [%rd27+308];
	xor.b32  	%r5546, %r5546, %r3606;
	ld.global.u32 	%r3607, [%rd27+312];
	xor.b32  	%r5547, %r5547, %r3607;
	ld.global.u32 	%r3608, [%rd27+316];
	xor.b32  	%r5548, %r5548, %r3608;
$L__BB0_269:
	add.s32 	%r5543, %r5543, 16;
	setp.ne.s32 	%p146, %r5543, 32;
	@%p146 bra 	$L__BB0_237;
	mad.lo.s32 	%r3609, %r5537, -31, %r1104;
	add.s32 	%r5537, %r3609, 1;
	setp.ne.s32 	%p147, %r5537, 5;
	@%p147 bra 	$L__BB0_236;
	st.local.u32 	[%rd4+4], %r5544;
	st.local.v2.u32 	[%rd4+8], {%r5545, %r5546};
	st.local.v2.u32 	[%rd4+16], {%r5547, %r5548};
	setp.eq.s64 	%p148, %rd25, 1;
	@%p148 bra 	$L__BB0_346;
	mov.b32 	%r5544, 0;
	mov.u32 	%r5545, %r5544;
	mov.u32 	%r5638, %r5544;
	mov.u32 	%r5639, %r5544;
	mov.u32 	%r5548, %r5544;
	mov.u32 	%r5629, %r5544;
$L__BB0_273:
	mul.wide.u32 	%rd101, %r5629, 4;
	add.s64 	%rd102, %rd4, %rd101;
	ld.local.u32 	%r1279, [%rd102+4];
	shl.b32 	%r1280, %r5629, 5;
	mov.b32 	%r5635, 0;
$L__BB0_274:
	.pragma "nounroll";
	shr.u32 	%r3612, %r1279, %r5635;
	and.b32  	%r3613, %r3612, 1;
	setp.eq.b32 	%p149, %r3613, 1;
	not.pred 	%p150, %p149;
	add.s32 	%r3614, %r1280, %r5635;
	mul.lo.s32 	%r3615, %r3614, 5;
	mul.wide.u32 	%rd103, %r3615, 4;
	add.s64 	%rd28, %rd26, %rd103;
	@%p150 bra 	$L__BB0_276;
	ld.global.u32 	%r3616, [%rd28];
	xor.b32  	%r5544, %r5544, %r3616;
	ld.global.u32 	%r3617, [%rd28+4];
	xor.b32  	%r5545, %r5545, %r3617;
	ld.global.u32 	%r3618, [%rd28+8];
	xor.b32  	%r5638, %r5638, %r3618;
	ld.global.u32 	%r3619, [%rd28+12];
	xor.b32  	%r5639, %r5639, %r3619;
	ld.global.u32 	%r3620, [%rd28+16];
	xor.b32  	%r5548, %r5548, %r3620;
$L__BB0_276:
	and.b32  	%r3622, %r3612, 2;
	setp.eq.s32 	%p151, %r3622, 0;
	@%p151 bra 	$L__BB0_278;
	ld.global.u32 	%r3623, [%rd28+20];
	xor.b32  	%r5544, %r5544, %r3623;
	ld.global.u32 	%r3624, [%rd28+24];
	xor.b32  	%r5545, %r5545, %r3624;
	ld.global.u32 	%r3625, [%rd28+28];
	xor.b32  	%r5638, %r5638, %r3625;
	ld.global.u32 	%r3626, [%rd28+32];
	xor.b32  	%r5639, %r5639, %r3626;
	ld.global.u32 	%r3627, [%rd28+36];
	xor.b32  	%r5548, %r5548, %r3627;
$L__BB0_278:
	and.b32  	%r3629, %r3612, 4;
	setp.eq.s32 	%p152, %r3629, 0;
	@%p152 bra 	$L__BB0_280;
	ld.global.u32 	%r3630, [%rd28+40];
	xor.b32  	%r5544, %r5544, %r3630;
	ld.global.u32 	%r3631, [%rd28+44];
	xor.b32  	%r5545, %r5545, %r3631;
	ld.global.u32 	%r3632, [%rd28+48];
	xor.b32  	%r5638, %r5638, %r3632;
	ld.global.u32 	%r3633, [%rd28+52];
	xor.b32  	%r5639, %r5639, %r3633;
	ld.global.u32 	%r3634, [%rd28+56];
	xor.b32  	%r5548, %r5548, %r3634;
$L__BB0_280:
	and.b32  	%r3636, %r3612, 8;
	setp.eq.s32 	%p153, %r3636, 0;
	@%p153 bra 	$L__BB0_282;
	ld.global.u32 	%r3637, [%rd28+60];
	xor.b32  	%r5544, %r5544, %r3637;
	ld.global.u32 	%r3638, [%rd28+64];
	xor.b32  	%r5545, %r5545, %r3638;
	ld.global.u32 	%r3639, [%rd28+68];
	xor.b32  	%r5638, %r5638, %r3639;
	ld.global.u32 	%r3640, [%rd28+72];
	xor.b32  	%r5639, %r5639, %r3640;
	ld.global.u32 	%r3641, [%rd28+76];
	xor.b32  	%r5548, %r5548, %r3641;
$L__BB0_282:
	and.b32  	%r3643, %r3612, 16;
	setp.eq.s32 	%p154, %r3643, 0;
	@%p154 bra 	$L__BB0_284;
	ld.global.u32 	%r3644, [%rd28+80];
	xor.b32  	%r5544, %r5544, %r3644;
	ld.global.u32 	%r3645, [%rd28+84];
	xor.b32  	%r5545, %r5545, %r3645;
	ld.global.u32 	%r3646, [%rd28+88];
	xor.b32  	%r5638, %r5638, %r3646;
	ld.global.u32 	%r3647, [%rd28+92];
	xor.b32  	%r5639, %r5639, %r3647;
	ld.global.u32 	%r3648, [%rd28+96];
	xor.b32  	%r5548, %r5548, %r3648;
$L__BB0_284:
	and.b32  	%r3650, %r3612, 32;
	setp.eq.s32 	%p155, %r3650, 0;
	@%p155 bra 	$L__BB0_286;
	ld.global.u32 	%r3651, [%rd28+100];
	xor.b32  	%r5544, %r5544, %r3651;
	ld.global.u32 	%r3652, [%rd28+104];
	xor.b32  	%r5545, %r5545, %r3652;
	ld.global.u32 	%r3653, [%rd28+108];
	xor.b32  	%r5638, %r5638, %r3653;
	ld.global.u32 	%r3654, [%rd28+112];
	xor.b32  	%r5639, %r5639, %r3654;
	ld.global.u32 	%r3655, [%rd28+116];
	xor.b32  	%r5548, %r5548, %r3655;
$L__BB0_286:
	and.b32  	%r3657, %r3612, 64;
	setp.eq.s32 	%p156, %r3657, 0;
	@%p156 bra 	$L__BB0_288;
	ld.global.u32 	%r3658, [%rd28+120];
	xor.b32  	%r5544, %r5544, %r3658;
	ld.global.u32 	%r3659, [%rd28+124];
	xor.b32  	%r5545, %r5545, %r3659;
	ld.global.u32 	%r3660, [%rd28+128];
	xor.b32  	%r5638, %r5638, %r3660;
	ld.global.u32 	%r3661, [%rd28+132];
	xor.b32  	%r5639, %r5639, %r3661;
	ld.global.u32 	%r3662, [%rd28+136];
	xor.b32  	%r5548, %r5548, %r3662;
$L__BB0_288:
	and.b32  	%r3664, %r3612, 128;
	setp.eq.s32 	%p157, %r3664, 0;
	@%p157 bra 	$L__BB0_290;
	ld.global.u32 	%r3665, [%rd28+140];
	xor.b32  	%r5544, %r5544, %r3665;
	ld.global.u32 	%r3666, [%rd28+144];
	xor.b32  	%r5545, %r5545, %r3666;
	ld.global.u32 	%r3667, [%rd28+148];
	xor.b32  	%r5638, %r5638, %r3667;
	ld.global.u32 	%r3668, [%rd28+152];
	xor.b32  	%r5639, %r5639, %r3668;
	ld.global.u32 	%r3669, [%rd28+156];
	xor.b32  	%r5548, %r5548, %r3669;
$L__BB0_290:
	and.b32  	%r3671, %r3612, 256;
	setp.eq.s32 	%p158, %r3671, 0;
	@%p158 bra 	$L__BB0_292;
	ld.global.u32 	%r3672, [%rd28+160];
	xor.b32  	%r5544, %r5544, %r3672;
	ld.global.u32 	%r3673, [%rd28+164];
	xor.b32  	%r5545, %r5545, %r3673;
	ld.global.u32 	%r3674, [%rd28+168];
	xor.b32  	%r5638, %r5638, %r3674;
	ld.global.u32 	%r3675, [%rd28+172];
	xor.b32  	%r5639, %r5639, %r3675;
	ld.global.u32 	%r3676, [%rd28+176];
	xor.b32  	%r5548, %r5548, %r3676;
$L__BB0_292:
	and.b32  	%r3678, %r3612, 512;
	setp.eq.s32 	%p159, %r3678, 0;
	@%p159 bra 	$L__BB0_294;
	ld.global.u32 	%r3679, [%rd28+180];
	xor.b32  	%r5544, %r5544, %r3679;
	ld.global.u32 	%r3680, [%rd28+184];
	xor.b32  	%r5545, %r5545, %r3680;
	ld.global.u32 	%r3681, [%rd28+188];
	xor.b32  	%r5638, %r5638, %r3681;
	ld.global.u32 	%r3682, [%rd28+192];
	xor.b32  	%r5639, %r5639, %r3682;
	ld.global.u32 	%r3683, [%rd28+196];
	xor.b32  	%r5548, %r5548, %r3683;
$L__BB0_294:
	and.b32  	%r3685, %r3612, 1024;
	setp.eq.s32 	%p160, %r3685, 0;
	@%p160 bra 	$L__BB0_296;
	ld.global.u32 	%r3686, [%rd28+200];
	xor.b32  	%r5544, %r5544, %r3686;
	ld.global.u32 	%r3687, [%rd28+204];
	xor.b32  	%r5545, %r5545, %r3687;
	ld.global.u32 	%r3688, [%rd28+208];
	xor.b32  	%r5638, %r5638, %r3688;
	ld.global.u32 	%r3689, [%rd28+212];
	xor.b32  	%r5639, %r5639, %r3689;
	ld.global.u32 	%r3690, [%rd28+216];
	xor.b32  	%r5548, %r5548, %r3690;
$L__BB0_296:
	and.b32  	%r3692, %r3612, 2048;
	setp.eq.s32 	%p161, %r3692, 0;
	@%p161 bra 	$L__BB0_298;
	ld.global.u32 	%r3693, [%rd28+220];
	xor.b32  	%r5544, %r5544, %r3693;
	ld.global.u32 	%r3694, [%rd28+224];
	xor.b32  	%r5545, %r5545, %r3694;
	ld.global.u32 	%r3695, [%rd28+228];
	xor.b32  	%r5638, %r5638, %r3695;
	ld.global.u32 	%r3696, [%rd28+232];
	xor.b32  	%r5639, %r5639, %r3696;
	ld.global.u32 	%r3697, [%rd28+236];
	xor.b32  	%r5548, %r5548, %r3697;
$L__BB0_298:
	and.b32  	%r3699, %r3612, 4096;
	setp.eq.s32 	%p162, %r3699, 0;
	@%p162 bra 	$L__BB0_300;
	ld.global.u32 	%r3700, [%rd28+240];
	xor.b32  	%r5544, %r5544, %r3700;
	ld.global.u32 	%r3701, [%rd28+244];
	xor.b32  	%r5545, %r5545, %r3701;
	ld.global.u32 	%r3702, [%rd28+248];
	xor.b32  	%r5638, %r5638, %r3702;
	ld.global.u32 	%r3703, [%rd28+252];
	xor.b32  	%r5639, %r5639, %r3703;
	ld.global.u32 	%r3704, [%rd28+256];
	xor.b32  	%r5548, %r5548, %r3704;
$L__BB0_300:
	and.b32  	%r3706, %r3612, 8192;
	setp.eq.s32 	%p163, %r3706, 0;
	@%p163 bra 	$L__BB0_302;
	ld.global.u32 	%r3707, [%rd28+260];
	xor.b32  	%r5544, %r5544, %r3707;
	ld.global.u32 	%r3708, [%rd28+264];
	xor.b32  	%r5545, %r5545, %r3708;
	ld.global.u32 	%r3709, [%rd28+268];
	xor.b32  	%r5638, %r5638, %r3709;
	ld.global.u32 	%r3710, [%rd28+272];
	xor.b32  	%r5639, %r5639, %r3710;
	ld.global.u32 	%r3711, [%rd28+276];
	xor.b32  	%r5548, %r5548, %r3711;
$L__BB0_302:
	and.b32  	%r3713, %r3612, 16384;
	setp.eq.s32 	%p164, %r3713, 0;
	@%p164 bra 	$L__BB0_304;
	ld.global.u32 	%r3714, [%rd28+280];
	xor.b32  	%r5544, %r5544, %r3714;
	ld.global.u32 	%r3715, [%rd28+284];
	xor.b32  	%r5545, %r5545, %r3715;
	ld.global.u32 	%r3716, [%rd28+288];
	xor.b32  	%r5638, %r5638, %r3716;
	ld.global.u32 	%r3717, [%rd28+292];
	xor.b32  	%r5639, %r5639, %r3717;
	ld.global.u32 	%r3718, [%rd28+296];
	xor.b32  	%r5548, %r5548, %r3718;
$L__BB0_304:
	and.b32  	%r3720, %r3612, 32768;
	setp.eq.s32 	%p165, %r3720, 0;
	@%p165 bra 	$L__BB0_306;
	ld.global.u32 	%r3721, [%rd28+300];
	xor.b32  	%r5544, %r5544, %r3721;
	ld.global.u32 	%r3722, [%rd28+304];
	xor.b32  	%r5545, %r5545, %r3722;
	ld.global.u32 	%r3723, [%rd28+308];
	xor.b32  	%r5638, %r5638, %r3723;
	ld.global.u32 	%r3724, [%rd28+312];
	xor.b32  	%r5639, %r5639, %r3724;
	ld.global.u32 	%r3725, [%rd28+316];
	xor.b32  	%r5548, %r5548, %r3725;
$L__BB0_306:
	add.s32 	%r5635, %r5635, 16;
	setp.ne.s32 	%p166, %r5635, 32;
	@%p166 bra 	$L__BB0_274;
	mad.lo.s32 	%r3726, %r5629, -31, %r1280;
	add.s32 	%r5629, %r3726, 1;
	setp.ne.s32 	%p167, %r5629, 5;
	@%p167 bra 	$L__BB0_273;
	st.local.u32 	[%rd4+4], %r5544;
	st.local.v2.u32 	[%rd4+8], {%r5545, %r5638};
	st.local.v2.u32 	[%rd4+16], {%r5639, %r5548};
	setp.ne.s64 	%p168, %rd25, 3;
	@%p168 bra 	$L__BB0_346;
	mov.b32 	%r5544, 0;
	mov.u32 	%r5545, %r5544;
	mov.u32 	%r5730, %r5544;
	mov.u32 	%r5731, %r5544;
	mov.u32 	%r5548, %r5544;
	mov.u32 	%r5721, %r5544;
$L__BB0_310:
	mul.wide.u32 	%rd104, %r5721, 4;
	add.s64 	%rd105, %rd4, %rd104;
	ld.local.u32 	%r1455, [%rd105+4];
	shl.b32 	%r1456, %r5721, 5;
	mov.b32 	%r5727, 0;
$L__BB0_311:
	.pragma "nounroll";
	shr.u32 	%r3729, %r1455, %r5727;
	and.b32  	%r3730, %r3729, 1;
	setp.eq.b32 	%p169, %r3730, 1;
	not.pred 	%p170, %p169;
	add.s32 	%r3731, %r1456, %r5727;
	mul.lo.s32 	%r3732, %r3731, 5;
	mul.wide.u32 	%rd106, %r3732, 4;
	add.s64 	%rd29, %rd26, %rd106;
	@%p170 bra 	$L__BB0_313;
	ld.global.u32 	%r3733, [%rd29];
	xor.b32  	%r5544, %r5544, %r3733;
	ld.global.u32 	%r3734, [%rd29+4];
	xor.b32  	%r5545, %r5545, %r3734;
	ld.global.u32 	%r3735, [%rd29+8];
	xor.b32  	%r5730, %r5730, %r3735;
	ld.global.u32 	%r3736, [%rd29+12];
	xor.b32  	%r5731, %r5731, %r3736;
	ld.global.u32 	%r3737, [%rd29+16];
	xor.b32  	%r5548, %r5548, %r3737;
$L__BB0_313:
	and.b32  	%r3739, %r3729, 2;
	setp.eq.s32 	%p171, %r3739, 0;
	@%p171 bra 	$L__BB0_315;
	ld.global.u32 	%r3740, [%rd29+20];
	xor.b32  	%r5544, %r5544, %r3740;
	ld.global.u32 	%r3741, [%rd29+24];
	xor.b32  	%r5545, %r5545, %r3741;
	ld.global.u32 	%r3742, [%rd29+28];
	xor.b32  	%r5730, %r5730, %r3742;
	ld.global.u32 	%r3743, [%rd29+32];
	xor.b32  	%r5731, %r5731, %r3743;
	ld.global.u32 	%r3744, [%rd29+36];
	xor.b32  	%r5548, %r5548, %r3744;
$L__BB0_315:
	and.b32  	%r3746, %r3729, 4;
	setp.eq.s32 	%p172, %r3746, 0;
	@%p172 bra 	$L__BB0_317;
	ld.global.u32 	%r3747, [%rd29+40];
	xor.b32  	%r5544, %r5544, %r3747;
	ld.global.u32 	%r3748, [%rd29+44];
	xor.b32  	%r5545, %r5545, %r3748;
	ld.global.u32 	%r3749, [%rd29+48];
	xor.b32  	%r5730, %r5730, %r3749;
	ld.global.u32 	%r3750, [%rd29+52];
	xor.b32  	%r5731, %r5731, %r3750;
	ld.global.u32 	%r3751, [%rd29+56];
	xor.b32  	%r5548, %r5548, %r3751;
$L__BB0_317:
	and.b32  	%r3753, %r3729, 8;
	setp.eq.s32 	%p173, %r3753, 0;
	@%p173 bra 	$L__BB0_319;
	ld.global.u32 	%r3754, [%rd29+60];
	xor.b32  	%r5544, %r5544, %r3754;
	ld.global.u32 	%r3755, [%rd29+64];
	xor.b32  	%r5545, %r5545, %r3755;
	ld.global.u32 	%r3756, [%rd29+68];
	xor.b32  	%r5730, %r5730, %r3756;
	ld.global.u32 	%r3757, [%rd29+72];
	xor.b32  	%r5731, %r5731, %r3757;
	ld.global.u32 	%r3758, [%rd29+76];
	xor.b32  	%r5548, %r5548, %r3758;
$L__BB0_319:
	and.b32  	%r3760, %r3729, 16;
	setp.eq.s32 	%p174, %r3760, 0;
	@%p174 bra 	$L__BB0_321;
	ld.global.u32 	%r3761, [%rd29+80];
	xor.b32  	%r5544, %r5544, %r3761;
	ld.global.u32 	%r3762, [%rd29+84];
	xor.b32  	%r5545, %r5545, %r3762;
	ld.global.u32 	%r3763, [%rd29+88];
	xor.b32  	%r5730, %r5730, %r3763;
	ld.global.u32 	%r3764, [%rd29+92];
	xor.b32  	%r5731, %r5731, %r3764;
	ld.global.u32 	%r3765, [%rd29+96];
	xor.b32  	%r5548, %r5548, %r3765;
$L__BB0_321:
	and.b32  	%r3767, %r3729, 32;
	setp.eq.s32 	%p175, %r3767, 0;
	@%p175 bra 	$L__BB0_323;
	ld.global.u32 	%r3768, [%rd29+100];
	xor.b32  	%r5544, %r5544, %r3768;
	ld.global.u32 	%r3769, [%rd29+104];
	xor.b32  	%r5545, %r5545, %r3769;
	ld.global.u32 	%r3770, [%rd29+108];
	xor.b32  	%r5730, %r5730, %r3770;
	ld.global.u32 	%r3771, [%rd29+112];
	xor.b32  	%r5731, %r5731, %r3771;
	ld.global.u32 	%r3772, [%rd29+116];
	xor.b32  	%r5548, %r5548, %r3772;
$L__BB0_323:
	and.b32  	%r3774, %r3729, 64;
	setp.eq.s32 	%p176, %r3774, 0;
	@%p176 bra 	$L__BB0_325;
	ld.global.u32 	%r3775, [%rd29+120];
	xor.b32  	%r5544, %r5544, %r3775;
	ld.global.u32 	%r3776, [%rd29+124];
	xor.b32  	%r5545, %r5545, %r3776;
	ld.global.u32 	%r3777, [%rd29+128];
	xor.b32  	%r5730, %r5730, %r3777;
	ld.global.u32 	%r3778, [%rd29+132];
	xor.b32  	%r5731, %r5731, %r3778;
	ld.global.u32 	%r3779, [%rd29+136];
	xor.b32  	%r5548, %r5548, %r3779;
$L__BB0_325:
	and.b32  	%r3781, %r3729, 128;
	setp.eq.s32 	%p177, %r3781, 0;
	@%p177 bra 	$L__BB0_327;
	ld.global.u32 	%r3782, [%rd29+140];
	xor.b32  	%r5544, %r5544, %r3782;
	ld.global.u32 	%r3783, [%rd29+144];
	xor.b32  	%r5545, %r5545, %r3783;
	ld.global.u32 	%r3784, [%rd29+148];
	xor.b32  	%r5730, %r5730, %r3784;
	ld.global.u32 	%r3785, [%rd29+152];
	xor.b32  	%r5731, %r5731, %r3785;
	ld.global.u32 	%r3786, [%rd29+156];
	xor.b32  	%r5548, %r5548, %r3786;
$L__BB0_327:
	and.b32  	%r3788, %r3729, 256;
	setp.eq.s32 	%p178, %r3788, 0;
	@%p178 bra 	$L__BB0_329;
	ld.global.u32 	%r3789, [%rd29+160];
	xor.b32  	%r5544, %r5544, %r3789;
	ld.global.u32 	%r3790, [%rd29+164];
	xor.b32  	%r5545, %r5545, %r3790;
	ld.global.u32 	%r3791, [%rd29+168];
	xor.b32  	%r5730, %r5730, %r3791;
	ld.global.u32 	%r3792, [%rd29+172];
	xor.b32  	%r5731, %r5731, %r3792;
	ld.global.u32 	%r3793, [%rd29+176];
	xor.b32  	%r5548, %r5548, %r3793;
$L__BB0_329:
	and.b32  	%r3795, %r3729, 512;
	setp.eq.s32 	%p179, %r3795, 0;
	@%p179 bra 	$L__BB0_331;
	ld.global.u32 	%r3796, [%rd29+180];
	xor.b32  	%r5544, %r5544, %r3796;
	ld.global.u32 	%r3797, [%rd29+184];
	xor.b32  	%r5545, %r5545, %r3797;
	ld.global.u32 	%r3798, [%rd29+188];
	xor.b32  	%r5730, %r5730, %r3798;
	ld.global.u32 	%r3799, [%rd29+192];
	xor.b32  	%r5731, %r5731, %r3799;
	ld.global.u32 	%r3800, [%rd29+196];
	xor.b32  	%r5548, %r5548, %r3800;
$L__BB0_331:
	and.b32  	%r3802, %r3729, 1024;
	setp.eq.s32 	%p180, %r3802, 0;
	@%p180 bra 	$L__BB0_333;
	ld.global.u32 	%r3803, [%rd29+200];
	xor.b32  	%r5544, %r5544, %r3803;
	ld.global.u32 	%r3804, [%rd29+204];
	xor.b32  	%r5545, %r5545, %r3804;
	ld.global.u32 	%r3805, [%rd29+208];
	xor.b32  	%r5730, %r5730, %r3805;
	ld.global.u32 	%r3806, [%rd29+212];
	xor.b32  	%r5731, %r5731, %r3806;
	ld.global.u32 	%r3807, [%rd29+216];
	xor.b32  	%r5548, %r5548, %r3807;
$L__BB0_333:
	and.b32  	%r3809, %r3729, 2048;
	setp.eq.s32 	%p181, %r3809, 0;
	@%p181 bra 	$L__BB0_335;
	ld.global.u32 	%r3810, [%rd29+220];
	xor.b32  	%r5544, %r5544, %r3810;
	ld.global.u32 	%r3811, [%rd29+224];
	xor.b32  	%r5545, %r5545, %r3811;
	ld.global.u32 	%r3812, [%rd29+228];
	xor.b32  	%r5730, %r5730, %r3812;
	ld.global.u32 	%r3813, [%rd29+232];
	xor.b32  	%r5731, %r5731, %r3813;
	ld.global.u32 	%r3814, [%rd29+236];
	xor.b32  	%r5548, %r5548, %r3814;
$L__BB0_335:
	and.b32  	%r3816, %r3729, 4096;
	setp.eq.s32 	%p182, %r3816, 0;
	@%p182 bra 	$L__BB0_337;
	ld.global.u32 	%r3817, [%rd29+240];
	xor.b32  	%r5544, %r5544, %r3817;
	ld.global.u32 	%r3818, [%rd29+244];
	xor.b32  	%r5545, %r5545, %r3818;
	ld.global.u32 	%r3819, [%rd29+248];
	xor.b32  	%r5730, %r5730, %r3819;
	ld.global.u32 	%r3820, [%rd29+252];
	xor.b32  	%r5731, %r5731, %r3820;
	ld.global.u32 	%r3821, [%rd29+256];
	xor.b32  	%r5548, %r5548, %r3821;
$L__BB0_337:
	and.b32  	%r3823, %r3729, 8192;
	setp.eq.s32 	%p183, %r3823, 0;
	@%p183 bra 	$L__BB0_339;
	ld.global.u32 	%r3824, [%rd29+260];
	xor.b32  	%r5544, %r5544, %r3824;
	ld.global.u32 	%r3825, [%rd29+264];
	xor.b32  	%r5545, %r5545, %r3825;
	ld.global.u32 	%r3826, [%rd29+268];
	xor.b32  	%r5730, %r5730, %r3826;
	ld.global.u32 	%r3827, [%rd29+272];
	xor.b32  	%r5731, %r5731, %r3827;
	ld.global.u32 	%r3828, [%rd29+276];
	xor.b32  	%r5548, %r5548, %r3828;
$L__BB0_339:
	and.b32  	%r3830, %r3729, 16384;
	setp.eq.s32 	%p184, %r3830, 0;
	@%p184 bra 	$L__BB0_341;
	ld.global.u32 	%r3831, [%rd29+280];
	xor.b32  	%r5544, %r5544, %r3831;
	ld.global.u32 	%r3832, [%rd29+284];
	xor.b32  	%r5545, %r5545, %r3832;
	ld.global.u32 	%r3833, [%rd29+288];
	xor.b32  	%r5730, %r5730, %r3833;
	ld.global.u32 	%r3834, [%rd29+292];
	xor.b32  	%r5731, %r5731, %r3834;
	ld.global.u32 	%r3835, [%rd29+296];
	xor.b32  	%r5548, %r5548, %r3835;
$L__BB0_341:
	and.b32  	%r3837, %r3729, 32768;
	setp.eq.s32 	%p185, %r3837, 0;
	@%p185 bra 	$L__BB0_343;
	ld.global.u32 	%r3838, [%rd29+300];
	xor.b32  	%r5544, %r5544, %r3838;
	ld.global.u32 	%r3839, [%rd29+304];
	xor.b32  	%r5545, %r5545, %r3839;
	ld.global.u32 	%r3840, [%rd29+308];
	xor.b32  	%r5730, %r5730, %r3840;
	ld.global.u32 	%r3841, [%rd29+312];
	xor.b32  	%r5731, %r5731, %r3841;
	ld.global.u32 	%r3842, [%rd29+316];
	xor.b32  	%r5548, %r5548, %r3842;
$L__BB0_343:
	add.s32 	%r5727, %r5727, 16;
	setp.ne.s32 	%p186, %r5727, 32;
	@%p186 bra 	$L__BB0_311;
	mad.lo.s32 	%r3843, %r5721, -31, %r1456;
	add.s32 	%r5721, %r3843, 1;
	setp.ne.s32 	%p187, %r5721, 5;
	@%p187 bra 	$L__BB0_310;
	st.local.u32 	[%rd4+4], %r5544;
	st.local.v2.u32 	[%rd4+8], {%r5545, %r5730};
	st.local.v2.u32 	[%rd4+16], {%r5731, %r5548};
$L__BB0_346:
	shr.u64 	%rd193, %rd24, 2;
	add.s32 	%r5531, %r5531, 1;
	setp.gt.u64 	%p188, %rd24, 3;
	@%p188 bra 	$L__BB0_234;
$L__BB0_347:
	setp.eq.s32 	%p189, %r1, 0;
	shr.u32 	%r3844, %r5544, 2;
	xor.b32  	%r3845, %r3844, %r5544;
	shl.b32 	%r3846, %r5548, 4;
	shl.b32 	%r3847, %r3845, 1;
	xor.b32  	%r3848, %r3847, %r3846;
	xor.b32  	%r3849, %r3848, %r3845;
	xor.b32  	%r3850, %r3849, %r5548;
	add.s32 	%r3851, %r1089, %r3850;
	add.s32 	%r3852, %r3851, -637770787;
	shr.u32 	%r3853, %r5545, 2;
	xor.b32  	%r3854, %r3853, %r5545;
	shl.b32 	%r3855, %r3850, 4;
	shl.b32 	%r3856, %r3854, 1;
	xor.b32  	%r3857, %r3856, %r3855;
	xor.b32  	%r3858, %r3857, %r3854;
	xor.b32  	%r3859, %r3858, %r3850;
	add.s32 	%r3860, %r1089, %r3859;
	add.s32 	%r3861, %r3860, -637408350;
	cvt.u64.u32 	%rd107, %r3852;
	mul.wide.u32 	%rd108, %r3861, 2097152;
	xor.b64  	%rd109, %rd108, %rd107;
	cvt.rn.f64.u64 	%fd211, %rd109;
	fma.rn.f64 	%fd212, %fd211, 0d3CA0000000000000, 0d3C90000000000000;
	fma.rn.f64 	%fd927, %fd1, %fd212, %fd204;
	add.s32 	%r3862, %r2, 459;
	xor.b32  	%r3863, %r3862, -1429050551;
	mul.lo.s32 	%r1632, %r3863, 1099087573;
	add.s32 	%r3864, %r1632, -638133224;
	add.s32 	%r5830, %r1632, 123456789;
	st.local.v2.u32 	[%rd4], {%r3864, %r5830};
	xor.b32  	%r5831, %r1632, 362436069;
	mov.b32 	%r3865, -123459836;
	st.local.v2.u32 	[%rd4+8], {%r5831, %r3865};
	add.s32 	%r5834, %r1632, 5783321;
	mov.b32 	%r3866, -589760388;
	st.local.v2.u32 	[%rd4+16], {%r3866, %r5834};
	@%p189 bra 	$L__BB0_462;
	mov.b32 	%r5817, 0;
	mov.u64 	%rd111, precalc_xorwow_matrix;
	mov.u64 	%rd194, %rd195;
$L__BB0_349:
	mov.u64 	%rd31, %rd194;
	and.b64  	%rd32, %rd31, 3;
	setp.eq.s64 	%p190, %rd32, 0;
	@%p190 bra 	$L__BB0_461;
	mul.wide.u32 	%rd110, %r5817, 3200;
	add.s64 	%rd33, %rd111, %rd110;
	mov.b32 	%r5830, 0;
	mov.u32 	%r5831, %r5830;
	mov.u32 	%r5832, %r5830;
	mov.u32 	%r5833, %r5830;
	mov.u32 	%r5834, %r5830;
	mov.u32 	%r5823, %r5830;
$L__BB0_351:
	mul.wide.u32 	%rd112, %r5823, 4;
	add.s64 	%rd113, %rd4, %rd112;
	ld.local.u32 	%r1646, [%rd113+4];
	shl.b32 	%r1647, %r5823, 5;
	mov.b32 	%r5829, 0;
$L__BB0_352:
	.pragma "nounroll";
	shr.u32 	%r3870, %r1646, %r5829;
	and.b32  	%r3871, %r3870, 1;
	setp.eq.b32 	%p191, %r3871, 1;
	not.pred 	%p192, %p191;
	add.s32 	%r3872, %r1647, %r5829;
	mul.lo.s32 	%r3873, %r3872, 5;
	mul.wide.u32 	%rd114, %r3873, 4;
	add.s64 	%rd34, %rd33, %rd114;
	@%p192 bra 	$L__BB0_354;
	ld.global.u32 	%r3874, [%rd34];
	xor.b32  	%r5830, %r5830, %r3874;
	ld.global.u32 	%r3875, [%rd34+4];
	xor.b32  	%r5831, %r5831, %r3875;
	ld.global.u32 	%r3876, [%rd34+8];
	xor.b32  	%r5832, %r5832, %r3876;
	ld.global.u32 	%r3877, [%rd34+12];
	xor.b32  	%r5833, %r5833, %r3877;
	ld.global.u32 	%r3878, [%rd34+16];
	xor.b32  	%r5834, %r5834, %r3878;
$L__BB0_354:
	and.b32  	%r3880, %r3870, 2;
	setp.eq.s32 	%p193, %r3880, 0;
	@%p193 bra 	$L__BB0_356;
	ld.global.u32 	%r3881, [%rd34+20];
	xor.b32  	%r5830, %r5830, %r3881;
	ld.global.u32 	%r3882, [%rd34+24];
	xor.b32  	%r5831, %r5831, %r3882;
	ld.global.u32 	%r3883, [%rd34+28];
	xor.b32  	%r5832, %r5832, %r3883;
	ld.global.u32 	%r3884, [%rd34+32];
	xor.b32  	%r5833, %r5833, %r3884;
	ld.global.u32 	%r3885, [%rd34+36];
	xor.b32  	%r5834, %r5834, %r3885;
$L__BB0_356:
	and.b32  	%r3887, %r3870, 4;
	setp.eq.s32 	%p194, %r3887, 0;
	@%p194 bra 	$L__BB0_358;
	ld.global.u32 	%r3888, [%rd34+40];
	xor.b32  	%r5830, %r5830, %r3888;
	ld.global.u32 	%r3889, [%rd34+44];
	xor.b32  	%r5831, %r5831, %r3889;
	ld.global.u32 	%r3890, [%rd34+48];
	xor.b32  	%r5832, %r5832, %r3890;
	ld.global.u32 	%r3891, [%rd34+52];
	xor.b32  	%r5833, %r5833, %r3891;
	ld.global.u32 	%r3892, [%rd34+56];
	xor.b32  	%r5834, %r5834, %r3892;
$L__BB0_358:
	and.b32  	%r3894, %r3870, 8;
	setp.eq.s32 	%p195, %r3894, 0;
	@%p195 bra 	$L__BB0_360;
	ld.global.u32 	%r3895, [%rd34+60];
	xor.b32  	%r5830, %r5830, %r3895;
	ld.global.u32 	%r3896, [%rd34+64];
	xor.b32  	%r5831, %r5831, %r3896;
	ld.global.u32 	%r3897, [%rd34+68];
	xor.b32  	%r5832, %r5832, %r3897;
	ld.global.u32 	%r3898, [%rd34+72];
	xor.b32  	%r5833, %r5833, %r3898;
	ld.global.u32 	%r3899, [%rd34+76];
	xor.b32  	%r5834, %r5834, %r3899;
$L__BB0_360:
	and.b32  	%r3901, %r3870, 16;
	setp.eq.s32 	%p196, %r3901, 0;
	@%p196 bra 	$L__BB0_362;
	ld.global.u32 	%r3902, [%rd34+80];
	xor.b32  	%r5830, %r5830, %r3902;
	ld.global.u32 	%r3903, [%rd34+84];
	xor.b32  	%r5831, %r5831, %r3903;
	ld.global.u32 	%r3904, [%rd34+88];
	xor.b32  	%r5832, %r5832, %r3904;
	ld.global.u32 	%r3905, [%rd34+92];
	xor.b32  	%r5833, %r5833, %r3905;
	ld.global.u32 	%r3906, [%rd34+96];
	xor.b32  	%r5834, %r5834, %r3906;
$L__BB0_362:
	and.b32  	%r3908, %r3870, 32;
	setp.eq.s32 	%p197, %r3908, 0;
	@%p197 bra 	$L__BB0_364;
	ld.global.u32 	%r3909, [%rd34+100];
	xor.b32  	%r5830, %r5830, %r3909;
	ld.global.u32 	%r3910, [%rd34+104];
	xor.b32  	%r5831, %r5831, %r3910;
	ld.global.u32 	%r3911, [%rd34+108];
	xor.b32  	%r5832, %r5832, %r3911;
	ld.global.u32 	%r3912, [%rd34+112];
	xor.b32  	%r5833, %r5833, %r3912;
	ld.global.u32 	%r3913, [%rd34+116];
	xor.b32  	%r5834, %r5834, %r3913;
$L__BB0_364:
	and.b32  	%r3915, %r3870, 64;
	setp.eq.s32 	%p198, %r3915, 0;
	@%p198 bra 	$L__BB0_366;
	ld.global.u32 	%r3916, [%rd34+120];
	xor.b32  	%r5830, %r5830, %r3916;
	ld.global.u32 	%r3917, [%rd34+124];
	xor.b32  	%r5831, %r5831, %r3917;
	ld.global.u32 	%r3918, [%rd34+128];
	xor.b32  	%r5832, %r5832, %r3918;
	ld.global.u32 	%r3919, [%rd34+132];
	xor.b32  	%r5833, %r5833, %r3919;
	ld.global.u32 	%r3920, [%rd34+136];
	xor.b32  	%r5834, %r5834, %r3920;
$L__BB0_366:
	and.b32  	%r3922, %r3870, 128;
	setp.eq.s32 	%p199, %r3922, 0;
	@%p199 bra 	$L__BB0_368;
	ld.global.u32 	%r3923, [%rd34+140];
	xor.b32  	%r5830, %r5830, %r3923;
	ld.global.u32 	%r3924, [%rd34+144];
	xor.b32  	%r5831, %r5831, %r3924;
	ld.global.u32 	%r3925, [%rd34+148];
	xor.b32  	%r5832, %r5832, %r3925;
	ld.global.u32 	%r3926, [%rd34+152];
	xor.b32  	%r5833, %r5833, %r3926;
	ld.global.u32 	%r3927, [%rd34+156];
	xor.b32  	%r5834, %r5834, %r3927;
$L__BB0_368:
	and.b32  	%r3929, %r3870, 256;
	setp.eq.s32 	%p200, %r3929, 0;
	@%p200 bra 	$L__BB0_370;
	ld.global.u32 	%r3930, [%rd34+160];
	xor.b32  	%r5830, %r5830, %r3930;
	ld.global.u32 	%r3931, [%rd34+164];
	xor.b32  	%r5831, %r5831, %r3931;
	ld.global.u32 	%r3932, [%rd34+168];
	xor.b32  	%r5832, %r5832, %r3932;
	ld.global.u32 	%r3933, [%rd34+172];
	xor.b32  	%r5833, %r5833, %r3933;
	ld.global.u32 	%r3934, [%rd34+176];
	xor.b32  	%r5834, %r5834, %r3934;
$L__BB0_370:
	and.b32  	%r3936, %r3870, 512;
	setp.eq.s32 	%p201, %r3936, 0;
	@%p201 bra 	$L__BB0_372;
	ld.global.u32 	%r3937, [%rd34+180];
	xor.b32  	%r5830, %r5830, %r3937;
	ld.global.u32 	%r3938, [%rd34+184];
	xor.b32  	%r5831, %r5831, %r3938;
	ld.global.u32 	%r3939, [%rd34+188];
	xor.b32  	%r5832, %r5832, %r3939;
	ld.global.u32 	%r3940, [%rd34+192];
	xor.b32  	%r5833, %r5833, %r3940;
	ld.global.u32 	%r3941, [%rd34+196];
	xor.b32  	%r5834, %r5834, %r3941;
$L__BB0_372:
	and.b32  	%r3943, %r3870, 1024;
	setp.eq.s32 	%p202, %r3943, 0;
	@%p202 bra 	$L__BB0_374;
	ld.global.u32 	%r3944, [%rd34+200];
	xor.b32  	%r5830, %r5830, %r3944;
	ld.global.u32 	%r3945, [%rd34+204];
	xor.b32  	%r5831, %r5831, %r3945;
	ld.global.u32 	%r3946, [%rd34+208];
	xor.b32  	%r5832, %r5832, %r3946;
	ld.global.u32 	%r3947, [%rd34+212];
	xor.b32  	%r5833, %r5833, %r3947;
	ld.global.u32 	%r3948, [%rd34+216];
	xor.b32  	%r5834, %r5834, %r3948;
$L__BB0_374:
	and.b32  	%r3950, %r3870, 2048;
	setp.eq.s32 	%p203, %r3950, 0;
	@%p203 bra 	$L__BB0_376;
	ld.global.u32 	%r3951, [%rd34+220];
	xor.b32  	%r5830, %r5830, %r3951;
	ld.global.u32 	%r3952, [%rd34+224];
	xor.b32  	%r5831, %r5831, %r3952;
	ld.global.u32 	%r3953, [%rd34+228];
	xor.b32  	%r5832, %r5832, %r3953;
	ld.global.u32 	%r3954, [%rd34+232];
	xor.b32  	%r5833, %r5833, %r3954;
	ld.global.u32 	%r3955, [%rd34+236];
	xor.b32  	%r5834, %r5834, %r3955;
$L__BB0_376:
	and.b32  	%r3957, %r3870, 4096;
	setp.eq.s32 	%p204, %r3957, 0;
	@%p204 bra 	$L__BB0_378;
	ld.global.u32 	%r3958, [%rd34+240];
	xor.b32  	%r5830, %r5830, %r3958;
	ld.global.u32 	%r3959, [%rd34+244];
	xor.b32  	%r5831, %r5831, %r3959;
	ld.global.u32 	%r3960, [%rd34+248];
	xor.b32  	%r5832, %r5832, %r3960;
	ld.global.u32 	%r3961, [%rd34+252];
	xor.b32  	%r5833, %r5833, %r3961;
	ld.global.u32 	%r3962, [%rd34+256];
	xor.b32  	%r5834, %r5834, %r3962;
$L__BB0_378:
	and.b32  	%r3964, %r3870, 8192;
	setp.eq.s32 	%p205, %r3964, 0;
	@%p205 bra 	$L__BB0_380;
	ld.global.u32 	%r3965, [%rd34+260];
	xor.b32  	%r5830, %r5830, %r3965;
	ld.global.u32 	%r3966, [%rd34+264];
	xor.b32  	%r5831, %r5831, %r3966;
	ld.global.u32 	%r3967, [%rd34+268];
	xor.b32  	%r5832, %r5832, %r3967;
	ld.global.u32 	%r3968, [%rd34+272];
	xor.b32  	%r5833, %r5833, %r3968;
	ld.global.u32 	%r3969, [%rd34+276];
	xor.b32  	%r5834, %r5834, %r3969;
$L__BB0_380:
	and.b32  	%r3971, %r3870, 16384;
	setp.eq.s32 	%p206, %r3971, 0;
	@%p206 bra 	$L__BB0_382;
	ld.global.u32 	%r3972, [%rd34+280];
	xor.b32  	%r5830, %r5830, %r3972;
	ld.global.u32 	%r3973, [%rd34+284];
	xor.b32  	%r5831, %r5831, %r3973;
	ld.global.u32 	%r3974, [%rd34+288];
	xor.b32  	%r5832, %r5832, %r3974;
	ld.global.u32 	%r3975, [%rd34+292];
	xor.b32  	%r5833, %r5833, %r3975;
	ld.global.u32 	%r3976, [%rd34+296];
	xor.b32  	%r5834, %r5834, %r3976;
$L__BB0_382:
	and.b32  	%r3978, %r3870, 32768;
	setp.eq.s32 	%p207, %r3978, 0;
	@%p207 bra 	$L__BB0_384;
	ld.global.u32 	%r3979, [%rd34+300];
	xor.b32  	%r5830, %r5830, %r3979;
	ld.global.u32 	%r3980, [%rd34+304];
	xor.b32  	%r5831, %r5831, %r3980;
	ld.global.u32 	%r3981, [%rd34+308];
	xor.b32  	%r5832, %r5832, %r3981;
	ld.global.u32 	%r3982, [%rd34+312];
	xor.b32  	%r5833, %r5833, %r3982;
	ld.global.u32 	%r3983, [%rd34+316];
	xor.b32  	%r5834, %r5834, %r3983;
$L__BB0_384:
	add.s32 	%r5829, %r5829, 16;
	setp.ne.s32 	%p208, %r5829, 32;
	@%p208 bra 	$L__BB0_352;
	mad.lo.s32 	%r3984, %r5823, -31, %r1647;
	add.s32 	%r5823, %r3984, 1;
	setp.ne.s32 	%p209, %r5823, 5;
	@%p209 bra 	$L__BB0_351;
	st.local.u32 	[%rd4+4], %r5830;
	st.local.v2.u32 	[%rd4+8], {%r5831, %r5832};
	st.local.v2.u32 	[%rd4+16], {%r5833, %r5834};
	setp.eq.s64 	%p210, %rd32, 1;
	@%p210 bra 	$L__BB0_461;
	mov.b32 	%r5830, 0;
	mov.u32 	%r5831, %r5830;
	mov.u32 	%r5924, %r5830;
	mov.u32 	%r5925, %r5830;
	mov.u32 	%r5834, %r5830;
	mov.u32 	%r5915, %r5830;
$L__BB0_388:
	mul.wide.u32 	%rd115, %r5915, 4;
	add.s64 	%rd116, %rd4, %rd115;
	ld.local.u32 	%r1822, [%rd116+4];
	shl.b32 	%r1823, %r5915, 5;
	mov.b32 	%r5921, 0;
$L__BB0_389:
	.pragma "nounroll";
	shr.u32 	%r3987, %r1822, %r5921;
	and.b32  	%r3988, %r3987, 1;
	setp.eq.b32 	%p211, %r3988, 1;
	not.pred 	%p212, %p211;
	add.s32 	%r3989, %r1823, %r5921;
	mul.lo.s32 	%r3990, %r3989, 5;
	mul.wide.u32 	%rd117, %r3990, 4;
	add.s64 	%rd35, %rd33, %rd117;
	@%p212 bra 	$L__BB0_391;
	ld.global.u32 	%r3991, [%rd35];
	xor.b32  	%r5830, %r5830, %r3991;
	ld.global.u32 	%r3992, [%rd35+4];
	xor.b32  	%r5831, %r5831, %r3992;
	ld.global.u32 	%r3993, [%rd35+8];
	xor.b32  	%r5924, %r5924, %r3993;
	ld.global.u32 	%r3994, [%rd35+12];
	xor.b32  	%r5925, %r5925, %r3994;
	ld.global.u32 	%r3995, [%rd35+16];
	xor.b32  	%r5834, %r5834, %r3995;
$L__BB0_391:
	and.b32  	%r3997, %r3987, 2;
	setp.eq.s32 	%p213, %r3997, 0;
	@%p213 bra 	$L__BB0_393;
	ld.global.u32 	%r3998, [%rd35+20];
	xor.b32  	%r5830, %r5830, %r3998;
	ld.global.u32 	%r3999, [%rd35+24];
	xor.b32  	%r5831, %r5831, %r3999;
	ld.global.u32 	%r4000, [%rd35+28];
	xor.b32  	%r5924, %r5924, %r4000;
	ld.global.u32 	%r4001, [%rd35+32];
	xor.b32  	%r5925, %r5925, %r4001;
	ld.global.u32 	%r4002, [%rd35+36];
	xor.b32  	%r5834, %r5834, %r4002;
$L__BB0_393:
	and.b32  	%r4004, %r3987, 4;
	setp.eq.s32 	%p214, %r4004, 0;
	@%p214 bra 	$L__BB0_395;
	ld.global.u32 	%r4005, [%rd35+40];
	xor.b32  	%r5830, %r5830, %r4005;
	ld.global.u32 	%r4006, [%rd35+44];
	xor.b32  	%r5831, %r5831, %r4006;
	ld.global.u32 	%r4007, [%rd35+48];
	xor.b32  	%r5924, %r5924, %r4007;
	ld.global.u32 	%r4008, [%rd35+52];
	xor.b32  	%r5925, %r5925, %r4008;
	ld.global.u32 	%r4009, [%rd35+56];
	xor.b32  	%r5834, %r5834, %r4009;
$L__BB0_395:
	and.b32  	%r4011, %r3987, 8;
	setp.eq.s32 	%p215, %r4011, 0;
	@%p215 bra 	$L__BB0_397;
	ld.global.u32 	%r4012, [%rd35+60];
	xor.b32  	%r5830, %r5830, %r4012;
	ld.global.u32 	%r4013, [%rd35+64];
	xor.b32  	%r5831, %r5831, %r4013;
	ld.global.u32 	%r4014, [%rd35+68];
	xor.b32  	%r5924, %r5924, %r4014;
	ld.global.u32 	%r4015, [%rd35+72];
	xor.b32  	%r5925, %r5925, %r4015;
	ld.global.u32 	%r4016, [%rd35+76];
	xor.b32  	%r5834, %r5834, %r4016;
$L__BB0_397:
	and.b32  	%r4018, %r3987, 16;
	setp.eq.s32 	%p216, %r4018, 0;
	@%p216 bra 	$L__BB0_399;
	ld.global.u32 	%r4019, [%rd35+80];
	xor.b32  	%r5830, %r5830, %r4019;
	ld.global.u32 	%r4020, [%rd35+84];
	xor.b32  	%r5831, %r5831, %r4020;
	ld.global.u32 	%r4021, [%rd35+88];
	xor.b32  	%r5924, %r5924, %r4021;
	ld.global.u32 	%r4022, [%rd35+92];
	xor.b32  	%r5925, %r5925, %r4022;
	ld.global.u32 	%r4023, [%rd35+96];
	xor.b32  	%r5834, %r5834, %r4023;
$L__BB0_399:
	and.b32  	%r4025, %r3987, 32;
	setp.eq.s32 	%p217, %r4025, 0;
	@%p217 bra 	$L__BB0_401;
	ld.global.u32 	%r4026, [%rd35+100];
	xor.b32  	%r5830, %r5830, %r4026;
	ld.global.u32 	%r4027, [%rd35+104];
	xor.b32  	%r5831, %r5831, %r4027;
	ld.global.u32 	%r4028, [%rd35+108];
	xor.b32  	%r5924, %r5924, %r4028;
	ld.global.u32 	%r4029, [%rd35+112];
	xor.b32  	%r5925, %r5925, %r4029;
	ld.global.u32 	%r4030, [%rd35+116];
	xor.b32  	%r5834, %r5834, %r4030;
$L__BB0_401:
	and.b32  	%r4032, %r3987, 64;
	setp.eq.s32 	%p218, %r4032, 0;
	@%p218 bra 	$L__BB0_403;
	ld.global.u32 	%r4033, [%rd35+120];
	xor.b32  	%r5830, %r5830, %r4033;
	ld.global.u32 	%r4034, [%rd35+124];
	xor.b32  	%r5831, %r5831, %r4034;
	ld.global.u32 	%r4035, [%rd35+128];
	xor.b32  	%r5924, %r5924, %r4035;
	ld.global.u32 	%r4036, [%rd35+132];
	xor.b32  	%r5925, %r5925, %r4036;
	ld.global.u32 	%r4037, [%rd35+136];
	xor.b32  	%r5834, %r5834, %r4037;
$L__BB0_403:
	and.b32  	%r4039, %r3987, 128;
	setp.eq.s32 	%p219, %r4039, 0;
	@%p219 bra 	$L__BB0_405;
	ld.global.u32 	%r4040, [%rd35+140];
	xor.b32  	%r5830, %r5830, %r4040;
	ld.global.u32 	%r4041, [%rd35+144];
	xor.b32  	%r5831, %r5831, %r4041;
	ld.global.u32 	%r4042, [%rd35+148];
	xor.b32  	%r5924, %r5924, %r4042;
	ld.global.u32 	%r4043, [%rd35+152];
	xor.b32  	%r5925, %r5925, %r4043;
	ld.global.u32 	%r4044, [%rd35+156];
	xor.b32  	%r5834, %r5834, %r4044;
$L__BB0_405:
	and.b32  	%r4046, %r3987, 256;
	setp.eq.s32 	%p220, %r4046, 0;
	@%p220 bra 	$L__BB0_407;
	ld.global.u32 	%r4047, [%rd35+160];
	xor.b32  	%r5830, %r5830, %r4047;
	ld.global.u32 	%r4048, [%rd35+164];
	xor.b32  	%r5831, %r5831, %r4048;
	ld.global.u32 	%r4049, [%rd35+168];
	xor.b32  	%r5924, %r5924, %r4049;
	ld.global.u32 	%r4050, [%rd35+172];
	xor.b32  	%r5925, %r5925, %r4050;
	ld.global.u32 	%r4051, [%rd35+176];
	xor.b32  	%r5834, %r5834, %r4051;
$L__BB0_407:
	and.b32  	%r4053, %r3987, 512;
	setp.eq.s32 	%p221, %r4053, 0;
	@%p221 bra 	$L__BB0_409;
	ld.global.u32 	%r4054, [%rd35+180];
	xor.b32  	%r5830, %r5830, %r4054;
	ld.global.u32 	%r4055, [%rd35+184];
	xor.b32  	%r5831, %r5831, %r4055;
	ld.global.u32 	%r4056, [%rd35+188];
	xor.b32  	%r5924, %r5924, %r4056;
	ld.global.u32 	%r4057, [%rd35+192];
	xor.b32  	%r5925, %r5925, %r4057;
	ld.global.u32 	%r4058, [%rd35+196];
	xor.b32  	%r5834, %r5834, %r4058;
$L__BB0_409:
	and.b32  	%r4060, %r3987, 1024;
	setp.eq.s32 	%p222, %r4060, 0;
	@%p222 bra 	$L__BB0_411;
	ld.global.u32 	%r4061, [%rd35+200];
	xor.b32  	%r5830, %r5830, %r4061;
	ld.global.u32 	%r4062, [%rd35+204];
	xor.b32  	%r5831, %r5831, %r4062;
	ld.global.u32 	%r4063, [%rd35+208];
	xor.b32  	%r5924, %r5924, %r4063;
	ld.global.u32 	%r4064, [%rd35+212];
	xor.b32  	%r5925, %r5925, %r4064;
	ld.global.u32 	%r4065, [%rd35+216];
	xor.b32  	%r5834, %r5834, %r4065;
$L__BB0_411:
	and.b32  	%r4067, %r3987, 2048;
	setp.eq.s32 	%p223, %r4067, 0;
	@%p223 bra 	$L__BB0_413;
	ld.global.u32 	%r4068, [%rd35+220];
	xor.b32  	%r5830, %r5830, %r4068;
	ld.global.u32 	%r4069, [%rd35+224];
	xor.b32  	%r5831, %r5831, %r4069;
	ld.global.u32 	%r4070, [%rd35+228];
	xor.b32  	%r5924, %r5924, %r4070;
	ld.global.u32 	%r4071, [%rd35+232];
	xor.b32  	%r5925, %r5925, %r4071;
	ld.global.u32 	%r4072, [%rd35+236];
	xor.b32  	%r5834, %r5834, %r4072;
$L__BB0_413:
	and.b32  	%r4074, %r3987, 4096;
	setp.eq.s32 	%p224, %r4074, 0;
	@%p224 bra 	$L__BB0_415;
	ld.global.u32 	%r4075, [%rd35+240];
	xor.b32  	%r5830, %r5830, %r4075;
	ld.global.u32 	%r4076, [%rd35+244];
	xor.b32  	%r5831, %r5831, %r4076;
	ld.global.u32 	%r4077, [%rd35+248];
	xor.b32  	%r5924, %r5924, %r4077;
	ld.global.u32 	%r4078, [%rd35+252];
	xor.b32  	%r5925, %r5925, %r4078;
	ld.global.u32 	%r4079, [%rd35+256];
	xor.b32  	%r5834, %r5834, %r4079;
$L__BB0_415:
	and.b32  	%r4081, %r3987, 8192;
	setp.eq.s32 	%p225, %r4081, 0;
	@%p225 bra 	$L__BB0_417;
	ld.global.u32 	%r4082, [%rd35+260];
	xor.b32  	%r5830, %r5830, %r4082;
	ld.global.u32 	%r4083, [%rd35+264];
	xor.b32  	%r5831, %r5831, %r4083;
	ld.global.u32 	%r4084, [%rd35+268];
	xor.b32  	%r5924, %r5924, %r4084;
	ld.global.u32 	%r4085, [%rd35+272];
	xor.b32  	%r5925, %r5925, %r4085;
	ld.global.u32 	%r4086, [%rd35+276];
	xor.b32  	%r5834, %r5834, %r4086;
$L__BB0_417:
	and.b32  	%r4088, %r3987, 16384;
	setp.eq.s32 	%p226, %r4088, 0;
	@%p226 bra 	$L__BB0_419;
	ld.global.u32 	%r4089, [%rd35+280];
	xor.b32  	%r5830, %r5830, %r4089;
	ld.global.u32 	%r4090, [%rd35+284];
	xor.b32  	%r5831, %r5831, %r4090;
	ld.global.u32 	%r4091, [%rd35+288];
	xor.b32  	%r5924, %r5924, %r4091;
	ld.global.u32 	%r4092, [%rd35+292];
	xor.b32  	%r5925, %r5925, %r4092;
	ld.global.u32 	%r4093, [%rd35+296];
	xor.b32  	%r5834, %r5834, %r4093;
$L__BB0_419:
	and.b32  	%r4095, %r3987, 32768;
	setp.eq.s32 	%p227, %r4095, 0;
	@%p227 bra 	$L__BB0_421;
	ld.global.u32 	%r4096, [%rd35+300];
	xor.b32  	%r5830, %r5830, %r4096;
	ld.global.u32 	%r4097, [%rd35+304];
	xor.b32  	%r5831, %r5831, %r4097;
	ld.global.u32 	%r4098, [%rd35+308];
	xor.b32  	%r5924, %r5924, %r4098;
	ld.global.u32 	%r4099, [%rd35+312];
	xor.b32  	%r5925, %r5925, %r4099;
	ld.global.u32 	%r4100, [%rd35+316];
	xor.b32  	%r5834, %r5834, %r4100;
$L__BB0_421:
	add.s32 	%r5921, %r5921, 16;
	setp.ne.s32 	%p228, %r5921, 32;
	@%p228 bra 	$L__BB0_389;
	mad.lo.s32 	%r4101, %r5915, -31, %r1823;
	add.s32 	%r5915, %r4101, 1;
	setp.ne.s32 	%p229, %r5915, 5;
	@%p229 bra 	$L__BB0_388;
	st.local.u32 	[%rd4+4], %r5830;
	st.local.v2.u32 	[%rd4+8], {%r5831, %r5924};
	st.local.v2.u32 	[%rd4+16], {%r5925, %r5834};
	setp.ne.s64 	%p230, %rd32, 3;
	@%p230 bra 	$L__BB0_461;
	mov.b32 	%r5830, 0;
	mov.u32 	%r5831, %r5830;
	mov.u32 	%r6016, %r5830;
	mov.u32 	%r6017, %r5830;
	mov.u32 	%r5834, %r5830;
	mov.u32 	%r6007, %r5830;
$L__BB0_425:
	mul.wide.u32 	%rd118, %r6007, 4;
	add.s64 	%rd119, %rd4, %rd118;
	ld.local.u32 	%r1998, [%rd119+4];
	shl.b32 	%r1999, %r6007, 5;
	mov.b32 	%r6013, 0;
$L__BB0_426:
	.pragma "nounroll";
	shr.u32 	%r4104, %r1998, %r6013;
	and.b32  	%r4105, %r4104, 1;
	setp.eq.b32 	%p231, %r4105, 1;
	not.pred 	%p232, %p231;
	add.s32 	%r4106, %r1999, %r6013;
	mul.lo.s32 	%r4107, %r4106, 5;
	mul.wide.u32 	%rd120, %r4107, 4;
	add.s64 	%rd36, %rd33, %rd120;
	@%p232 bra 	$L__BB0_428;
	ld.global.u32 	%r4108, [%rd36];
	xor.b32  	%r5830, %r5830, %r4108;
	ld.global.u32 	%r4109, [%rd36+4];
	xor.b32  	%r5831, %r5831, %r4109;
	ld.global.u32 	%r4110, [%rd36+8];
	xor.b32  	%r6016, %r6016, %r4110;
	ld.global.u32 	%r4111, [%rd36+12];
	xor.b32  	%r6017, %r6017, %r4111;
	ld.global.u32 	%r4112, [%rd36+16];
	xor.b32  	%r5834, %r5834, %r4112;
$L__BB0_428:
	and.b32  	%r4114, %r4104, 2;
	setp.eq.s32 	%p233, %r4114, 0;
	@%p233 bra 	$L__BB0_430;
	ld.global.u32 	%r4115, [%rd36+20];
	xor.b32  	%r5830, %r5830, %r4115;
	ld.global.u32 	%r4116, [%rd36+24];
	xor.b32  	%r5831, %r5831, %r4116;
	ld.global.u32 	%r4117, [%rd36+28];
	xor.b32  	%r6016, %r6016, %r4117;
	ld.global.u32 	%r4118, [%rd36+32];
	xor.b32  	%r6017, %r6017, %r4118;
	ld.global.u32 	%r4119, [%rd36+36];
	xor.b32  	%r5834, %r5834, %r4119;
$L__BB0_430:
	and.b32  	%r4121, %r4104, 4;
	setp.eq.s32 	%p234, %r4121, 0;
	@%p234 bra 	$L__BB0_432;
	ld.global.u32 	%r4122, [%rd36+40];
	xor.b32  	%r5830, %r5830, %r4122;
	ld.global.u32 	%r4123, [%rd36+44];
	xor.b32  	%r5831, %r5831, %r4123;
	ld.global.u32 	%r4124, [%rd36+48];
	xor.b32  	%r6016, %r6016, %r4124;
	ld.global.u32 	%r4125, [%rd36+52];
	xor.b32  	%r6017, %r6017, %r4125;
	ld.global.u32 	%r4126, [%rd36+56];
	xor.b32  	%r5834, %r5834, %r4126;
$L__BB0_432:
	and.b32  	%r4128, %r4104, 8;
	setp.eq.s32 	%p235, %r4128, 0;
	@%p235 bra 	$L__BB0_434;
	ld.global.u32 	%r4129, [%rd36+60];
	xor.b32  	%r5830, %r5830, %r4129;
	ld.global.u32 	%r4130, [%rd36+64];
	xor.b32  	%r5831, %r5831, %r4130;
	ld.global.u32 	%r4131, [%rd36+68];
	xor.b32  	%r6016, %r6016, %r4131;
	ld.global.u32 	%r4132, [%rd36+72];
	xor.b32  	%r6017, %r6017, %r4132;
	ld.global.u32 	%r4133, [%rd36+76];
	xor.b32  	%r5834, %r5834, %r4133;
$L__BB0_434:
	and.b32  	%r4135, %r4104, 16;
	setp.eq.s32 	%p236, %r4135, 0;
	@%p236 bra 	$L__BB0_436;
	ld.global.u32 	%r4136, [%rd36+80];
	xor.b32  	%r5830, %r5830, %r4136;
	ld.global.u32 	%r4137, [%rd36+84];
	xor.b32  	%r5831, %r5831, %r4137;
	ld.global.u32 	%r4138, [%rd36+88];
	xor.b32  	%r6016, %r6016, %r4138;
	ld.global.u32 	%r4139, [%rd36+92];
	xor.b32  	%r6017, %r6017, %r4139;
	ld.global.u32 	%r4140, [%rd36+96];
	xor.b32  	%r5834, %r5834, %r4140;
$L__BB0_436:
	and.b32  	%r4142, %r4104, 32;
	setp.eq.s32 	%p237, %r4142, 0;
	@%p237 bra 	$L__BB0_438;
	ld.global.u32 	%r4143, [%rd36+100];
	xor.b32  	%r5830, %r5830, %r4143;
	ld.global.u32 	%r4144, [%rd36+104];
	xor.b32  	%r5831, %r5831, %r4144;
	ld.global.u32 	%r4145, [%rd36+108];
	xor.b32  	%r6016, %r6016, %r4145;
	ld.global.u32 	%r4146, [%rd36+112];
	xor.b32  	%r6017, %r6017, %r4146;
	ld.global.u32 	%r4147, [%rd36+116];
	xor.b32  	%r5834, %r5834, %r4147;
$L__BB0_438:
	and.b32  	%r4149, %r4104, 64;
	setp.eq.s32 	%p238, %r4149, 0;
	@%p238 bra 	$L__BB0_440;
	ld.global.u32 	%r4150, [%rd36+120];
	xor.b32  	%r5830, %r5830, %r4150;
	ld.global.u32 	%r4151, [%rd36+124];
	xor.b32  	%r5831, %r5831, %r4151;
	ld.global.u32 	%r4152, [%rd36+128];
	xor.b32  	%r6016, %r6016, %r4152;
	ld.global.u32 	%r4153, [%rd36+132];
	xor.b32  	%r6017, %r6017, %r4153;
	ld.global.u32 	%r4154, [%rd36+136];
	xor.b32  	%r5834, %r5834, %r4154;
$L__BB0_440:
	and.b32  	%r4156, %r4104, 128;
	setp.eq.s32 	%p239, %r4156, 0;
	@%p239 bra 	$L__BB0_442;
	ld.global.u32 	%r4157, [%rd36+140];
	xor.b32  	%r5830, %r5830, %r4157;
	ld.global.u32 	%r4158, [%rd36+144];
	xor.b32  	%r5831, %r5831, %r4158;
	ld.global.u32 	%r4159, [%rd36+148];
	xor.b32  	%r6016, %r6016, %r4159;
	ld.global.u32 	%r4160, [%rd36+152];
	xor.b32  	%r6017, %r6017, %r4160;
	ld.global.u32 	%r4161, [%rd36+156];
	xor.b32  	%r5834, %r5834, %r4161;
$L__BB0_442:
	and.b32  	%r4163, %r4104, 256;
	setp.eq.s32 	%p240, %r4163, 0;
	@%p240 bra 	$L__BB0_444;
	ld.global.u32 	%r4164, [%rd36+160];
	xor.b32  	%r5830, %r5830, %r4164;
	ld.global.u32 	%r4165, [%rd36+164];
	xor.b32  	%r5831, %r5831, %r4165;
	ld.global.u32 	%r4166, [%rd36+168];
	xor.b32  	%r6016, %r6016, %r4166;
	ld.global.u32 	%r4167, [%rd36+172];
	xor.b32  	%r6017, %r6017, %r4167;
	ld.global.u32 	%r4168, [%rd36+176];
	xor.b32  	%r5834, %r5834, %r4168;
$L__BB0_444:
	and.b32  	%r4170, %r4104, 512;
	setp.eq.s32 	%p241, %r4170, 0;
	@%p241 bra 	$L__BB0_446;
	ld.global.u32 	%r4171, [%rd36+180];
	xor.b32  	%r5830, %r5830, %r4171;
	ld.global.u32 	%r4172, [%rd36+184];
	xor.b32  	%r5831, %r5831, %r4172;
	ld.global.u32 	%r4173, [%rd36+188];
	xor.b32  	%r6016, %r6016, %r4173;
	ld.global.u32 	%r4174, [%rd36+192];
	xor.b32  	%r6017, %r6017, %r4174;
	ld.global.u32 	%r4175, [%rd36+196];
	xor.b32  	%r5834, %r5834, %r4175;
$L__BB0_446:
	and.b32  	%r4177, %r4104, 1024;
	setp.eq.s32 	%p242, %r4177, 0;
	@%p242 bra 	$L__BB0_448;
	ld.global.u32 	%r4178, [%rd36+200];
	xor.b32  	%r5830, %r5830, %r4178;
	ld.global.u32 	%r4179, [%rd36+204];
	xor.b32  	%r5831, %r5831, %r4179;
	ld.global.u32 	%r4180, [%rd36+208];
	xor.b32  	%r6016, %r6016, %r4180;
	ld.global.u32 	%r4181, [%rd36+212];
	xor.b32  	%r6017, %r6017, %r4181;
	ld.global.u32 	%r4182, [%rd36+216];
	xor.b32  	%r5834, %r5834, %r4182;
$L__BB0_448:
	and.b32  	%r4184, %r4104, 2048;
	setp.eq.s32 	%p243, %r4184, 0;
	@%p243 bra 	$L__BB0_450;
	ld.global.u32 	%r4185, [%rd36+220];
	xor.b32  	%r5830, %r5830, %r4185;
	ld.global.u32 	%r4186, [%rd36+224];
	xor.b32  	%r5831, %r5831, %r4186;
	ld.global.u32 	%r4187, [%rd36+228];
	xor.b32  	%r6016, %r6016, %r4187;
	ld.global.u32 	%r4188, [%rd36+232];
	xor.b32  	%r6017, %r6017, %r4188;
	ld.global.u32 	%r4189, [%rd36+236];
	xor.b32  	%r5834, %r5834, %r4189;
$L__BB0_450:
	and.b32  	%r4191, %r4104, 4096;
	setp.eq.s32 	%p244, %r4191, 0;
	@%p244 bra 	$L__BB0_452;
	ld.global.u32 	%r4192, [%rd36+240];
	xor.b32  	%r5830, %r5830, %r4192;
	ld.global.u32 	%r4193, [%rd36+244];
	xor.b32  	%r5831, %r5831, %r4193;
	ld.global.u32 	%r4194, [%rd36+248];
	xor.b32  	%r6016, %r6016, %r4194;
	ld.global.u32 	%r4195, [%rd36+252];
	xor.b32  	%r6017, %r6017, %r4195;
	ld.global.u32 	%r4196, [%rd36+256];
	xor.b32  	%r5834, %r5834, %r4196;
$L__BB0_452:
	and.b32  	%r4198, %r4104, 8192;
	setp.eq.s32 	%p245, %r4198, 0;
	@%p245 bra 	$L__BB0_454;
	ld.global.u32 	%r4199, [%rd36+260];
	xor.b32  	%r5830, %r5830, %r4199;
	ld.global.u32 	%r4200, [%rd36+264];
	xor.b32  	%r5831, %r5831, %r4200;
	ld.global.u32 	%r4201, [%rd36+268];
	xor.b32  	%r6016, %r6016, %r4201;
	ld.global.u32 	%r4202, [%rd36+272];
	xor.b32  	%r6017, %r6017, %r4202;
	ld.global.u32 	%r4203, [%rd36+276];
	xor.b32  	%r5834, %r5834, %r4203;
$L__BB0_454:
	and.b32  	%r4205, %r4104, 16384;
	setp.eq.s32 	%p246, %r4205, 0;
	@%p246 bra 	$L__BB0_456;
	ld.global.u32 	%r4206, [%rd36+280];
	xor.b32  	%r5830, %r5830, %r4206;
	ld.global.u32 	%r4207, [%rd36+284];
	xor.b32  	%r5831, %r5831, %r4207;
	ld.global.u32 	%r4208, [%rd36+288];
	xor.b32  	%r6016, %r6016, %r4208;
	ld.global.u32 	%r4209, [%rd36+292];
	xor.b32  	%r6017, %r6017, %r4209;
	ld.global.u32 	%r4210, [%rd36+296];
	xor.b32  	%r5834, %r5834, %r4210;
$L__BB0_456:
	and.b32  	%r4212, %r4104, 32768;
	setp.eq.s32 	%p247, %r4212, 0;
	@%p247 bra 	$L__BB0_458;
	ld.global.u32 	%r4213, [%rd36+300];
	xor.b32  	%r5830, %r5830, %r4213;
	ld.global.u32 	%r4214, [%rd36+304];
	xor.b32  	%r5831, %r5831, %r4214;
	ld.global.u32 	%r4215, [%rd36+308];
	xor.b32  	%r6016, %r6016, %r4215;
	ld.global.u32 	%r4216, [%rd36+312];
	xor.b32  	%r6017, %r6017, %r4216;
	ld.global.u32 	%r4217, [%rd36+316];
	xor.b32  	%r5834, %r5834, %r4217;
$L__BB0_458:
	add.s32 	%r6013, %r6013, 16;
	setp.ne.s32 	%p248, %r6013, 32;
	@%p248 bra 	$L__BB0_426;
	mad.lo.s32 	%r4218, %r6007, -31, %r1999;
	add.s32 	%r6007, %r4218, 1;
	setp.ne.s32 	%p249, %r6007, 5;
	@%p249 bra 	$L__BB0_425;
	st.local.u32 	[%rd4+4], %r5830;
	st.local.v2.u32 	[%rd4+8], {%r5831, %r6016};
	st.local.v2.u32 	[%rd4+16], {%r6017, %r5834};
$L__BB0_461:
	shr.u64 	%rd194, %rd31, 2;
	add.s32 	%r5817, %r5817, 1;
	setp.gt.u64 	%p250, %rd31, 3;
	@%p250 bra 	$L__BB0_349;
$L__BB0_462:
	setp.eq.s32 	%p251, %r1, 0;
	shr.u32 	%r4219, %r5830, 2;
	xor.b32  	%r4220, %r4219, %r5830;
	shl.b32 	%r4221, %r5834, 4;
	shl.b32 	%r4222, %r4220, 1;
	xor.b32  	%r4223, %r4222, %r4221;
	xor.b32  	%r4224, %r4223, %r4220;
	xor.b32  	%r4225, %r4224, %r5834;
	add.s32 	%r4226, %r1632, %r4225;
	add.s32 	%r4227, %r4226, -637770787;
	shr.u32 	%r4228, %r5831, 2;
	xor.b32  	%r4229, %r4228, %r5831;
	shl.b32 	%r4230, %r4225, 4;
	shl.b32 	%r4231, %r4229, 1;
	xor.b32  	%r4232, %r4231, %r4230;
	xor.b32  	%r4233, %r4232, %r4229;
	xor.b32  	%r4234, %r4233, %r4225;
	add.s32 	%r4235, %r1632, %r4234;
	add.s32 	%r4236, %r4235, -637408350;
	cvt.u64.u32 	%rd121, %r4227;
	mul.wide.u32 	%rd122, %r4236, 2097152;
	xor.b64  	%rd123, %rd122, %rd121;
	cvt.rn.f64.u64 	%fd213, %rd123;
	fma.rn.f64 	%fd214, %fd213, 0d3CA0000000000000, 0d3C90000000000000;
	fma.rn.f64 	%fd926, %fd1, %fd214, %fd204;
	add.s32 	%r4237, %r2, 460;
	xor.b32  	%r4238, %r4237, -1429050551;
	mul.lo.s32 	%r2175, %r4238, 1099087573;
	add.s32 	%r4239, %r2175, -638133224;
	add.s32 	%r6116, %r2175, 123456789;
	st.local.v2.u32 	[%rd4], {%r4239, %r6116};
	xor.b32  	%r6117, %r2175, 362436069;
	mov.b32 	%r4240, -123459836;
	st.local.v2.u32 	[%rd4+8], {%r6117, %r4240};
	add.s32 	%r6120, %r2175, 5783321;
	mov.b32 	%r4241, -589760388;
	st.local.v2.u32 	[%rd4+16], {%r4241, %r6120};
	@%p251 bra 	$L__BB0_577;
	mov.b32 	%r6103, 0;
	mov.u64 	%rd125, precalc_xorwow_matrix;
$L__BB0_464:
	mov.u64 	%rd38, %rd195;
	and.b64  	%rd39, %rd38, 3;
	setp.eq.s64 	%p252, %rd39, 0;
	@%p252 bra 	$L__BB0_576;
	mul.wide.u32 	%rd124, %r6103, 3200;
	add.s64 	%rd40, %rd125, %rd124;
	mov.b32 	%r6116, 0;
	mov.u32 	%r6117, %r6116;
	mov.u32 	%r6118, %r6116;
	mov.u32 	%r6119, %r6116;
	mov.u32 	%r6120, %r6116;
	mov.u32 	%r6109, %r6116;
$L__BB0_466:
	mul.wide.u32 	%rd126, %r6109, 4;
	add.s64 	%rd127, %rd4, %rd126;
	ld.local.u32 	%r2189, [%rd127+4];
	shl.b32 	%r2190, %r6109, 5;
	mov.b32 	%r6115, 0;
$L__BB0_467:
	.pragma "nounroll";
	shr.u32 	%r4245, %r2189, %r6115;
	and.b32  	%r4246, %r4245, 1;
	setp.eq.b32 	%p253, %r4246, 1;
	not.pred 	%p254, %p253;
	add.s32 	%r4247, %r2190, %r6115;
	mul.lo.s32 	%r4248, %r4247, 5;
	mul.wide.u32 	%rd128, %r4248, 4;
	add.s64 	%rd41, %rd40, %rd128;
	@%p254 bra 	$L__BB0_469;
	ld.global.u32 	%r4249, [%rd41];
	xor.b32  	%r6116, %r6116, %r4249;
	ld.global.u32 	%r4250, [%rd41+4];
	xor.b32  	%r6117, %r6117, %r4250;
	ld.global.u32 	%r4251, [%rd41+8];
	xor.b32  	%r6118, %r6118, %r4251;
	ld.global.u32 	%r4252, [%rd41+12];
	xor.b32  	%r6119, %r6119, %r4252;
	ld.global.u32 	%r4253, [%rd41+16];
	xor.b32  	%r6120, %r6120, %r4253;
$L__BB0_469:
	and.b32  	%r4255, %r4245, 2;
	setp.eq.s32 	%p255, %r4255, 0;
	@%p255 bra 	$L__BB0_471;
	ld.global.u32 	%r4256, [%rd41+20];
	xor.b32  	%r6116, %r6116, %r4256;
	ld.global.u32 	%r4257, [%rd41+24];
	xor.b32  	%r6117, %r6117, %r4257;
	ld.global.u32 	%r4258, [%rd41+28];
	xor.b32  	%r6118, %r6118, %r4258;
	ld.global.u32 	%r4259, [%rd41+32];
	xor.b32  	%r6119, %r6119, %r4259;
	ld.global.u32 	%r4260, [%rd41+36];
	xor.b32  	%r6120, %r6120, %r4260;
$L__BB0_471:
	and.b32  	%r4262, %r4245, 4;
	setp.eq.s32 	%p256, %r4262, 0;
	@%p256 bra 	$L__BB0_473;
	ld.global.u32 	%r4263, [%rd41+40];
	xor.b32  	%r6116, %r6116, %r4263;
	ld.global.u32 	%r4264, [%rd41+44];
	xor.b32  	%r6117, %r6117, %r4264;
	ld.global.u32 	%r4265, [%rd41+48];
	xor.b32  	%r6118, %r6118, %r4265;
	ld.global.u32 	%r4266, [%rd41+52];
	xor.b32  	%r6119, %r6119, %r4266;
	ld.global.u32 	%r4267, [%rd41+56];
	xor.b32  	%r6120, %r6120, %r4267;
$L__BB0_473:
	and.b32  	%r4269, %r4245, 8;
	setp.eq.s32 	%p257, %r4269, 0;
	@%p257 bra 	$L__BB0_475;
	ld.global.u32 	%r4270, [%rd41+60];
	xor.b32  	%r6116, %r6116, %r4270;
	ld.global.u32 	%r4271, [%rd41+64];
	xor.b32  	%r6117, %r6117, %r4271;
	ld.global.u32 	%r4272, [%rd41+68];
	xor.b32  	%r6118, %r6118, %r4272;
	ld.global.u32 	%r4273, [%rd41+72];
	xor.b32  	%r6119, %r6119, %r4273;
	ld.global.u32 	%r4274, [%rd41+76];
	xor.b32  	%r6120, %r6120, %r4274;
$L__BB0_475:
	and.b32  	%r4276, %r4245, 16;
	setp.eq.s32 	%p258, %r4276, 0;
	@%p258 bra 	$L__BB0_477;
	ld.global.u32 	%r4277, [%rd41+80];
	xor.b32  	%r6116, %r6116, %r4277;
	ld.global.u32 	%r4278, [%rd41+84];
	xor.b32  	%r6117, %r6117, %r4278;
	ld.global.u32 	%r4279, [%rd41+88];
	xor.b32  	%r6118, %r6118, %r4279;
	ld.global.u32 	%r4280, [%rd41+92];
	xor.b32  	%r6119, %r6119, %r4280;
	ld.global.u32 	%r4281, [%rd41+96];
	xor.b32  	%r6120, %r6120, %r4281;
$L__BB0_477:
	and.b32  	%r4283, %r4245, 32;
	setp.eq.s32 	%p259, %r4283, 0;
	@%p259 bra 	$L__BB0_479;
	ld.global.u32 	%r4284, [%rd41+100];
	xor.b32  	%r6116, %r6116, %r4284;
	ld.global.u32 	%r4285, [%rd41+104];
	xor.b32  	%r6117, %r6117, %r4285;
	ld.global.u32 	%r4286, [%rd41+108];
	xor.b32  	%r6118, %r6118, %r4286;
	ld.global.u32 	%r4287, [%rd41+112];
	xor.b32  	%r6119, %r6119, %r4287;
	ld.global.u32 	%r4288, [%rd41+116];
	xor.b32  	%r6120, %r6120, %r4288;
$L__BB0_479:
	and.b32  	%r4290, %r4245, 64;
	setp.eq.s32 	%p260, %r4290, 0;
	@%p260 bra 	$L__BB0_481;
	ld.global.u32 	%r4291, [%rd41+120];
	xor.b32  	%r6116, %r6116, %r4291;
	ld.global.u32 	%r4292, [%rd41+124];
	xor.b32  	%r6117, %r6117, %r4292;
	ld.global.u32 	%r4293, [%rd41+128];
	xor.b32  	%r6118, %r6118, %r4293;
	ld.global.u32 	%r4294, [%rd41+132];
	xor.b32  	%r6119, %r6119, %r4294;
	ld.global.u32 	%r4295, [%rd41+136];
	xor.b32  	%r6120, %r6120, %r4295;
$L__BB0_481:
	and.b32  	%r4297, %r4245, 128;
	setp.eq.s32 	%p261, %r4297, 0;
	@%p261 bra 	$L__BB0_483;
	ld.global.u32 	%r4298, [%rd41+140];
	xor.b32  	%r6116, %r6116, %r4298;
	ld.global.u32 	%r4299, [%rd41+144];
	xor.b32  	%r6117, %r6117, %r4299;
	ld.global.u32 	%r4300, [%rd41+148];
	xor.b32  	%r6118, %r6118, %r4300;
	ld.global.u32 	%r4301, [%rd41+152];
	xor.b32  	%r6119, %r6119, %r4301;
	ld.global.u32 	%r4302, [%rd41+156];
	xor.b32  	%r6120, %r6120, %r4302;
$L__BB0_483:
	and.b32  	%r4304, %r4245, 256;
	setp.eq.s32 	%p262, %r4304, 0;
	@%p262 bra 	$L__BB0_485;
	ld.global.u32 	%r4305, [%rd41+160];
	xor.b32  	%r6116, %r6116, %r4305;
	ld.global.u32 	%r4306, [%rd41+164];
	xor.b32  	%r6117, %r6117, %r4306;
	ld.global.u32 	%r4307, [%rd41+168];
	xor.b32  	%r6118, %r6118, %r4307;
	ld.global.u32 	%r4308, [%rd41+172];
	xor.b32  	%r6119, %r6119, %r4308;
	ld.global.u32 	%r4309, [%rd41+176];
	xor.b32  	%r6120, %r6120, %r4309;
$L__BB0_485:
	and.b32  	%r4311, %r4245, 512;
	setp.eq.s32 	%p263, %r4311, 0;
	@%p263 bra 	$L__BB0_487;
	ld.global.u32 	%r4312, [%rd41+180];
	xor.b32  	%r6116, %r6116, %r4312;
	ld.global.u32 	%r4313, [%rd41+184];
	xor.b32  	%r6117, %r6117, %r4313;
	ld.global.u32 	%r4314, [%rd41+188];
	xor.b32  	%r6118, %r6118, %r4314;
	ld.global.u32 	%r4315, [%rd41+192];
	xor.b32  	%r6119, %r6119, %r4315;
	ld.global.u32 	%r4316, [%rd41+196];
	xor.b32  	%r6120, %r6120, %r4316;
$L__BB0_487:
	and.b32  	%r4318, %r4245, 1024;
	setp.eq.s32 	%p264, %r4318, 0;
	@%p264 bra 	$L__BB0_489;
	ld.global.u32 	%r4319, [%rd41+200];
	xor.b32  	%r6116, %r6116, %r4319;
	ld.global.u32 	%r4320, [%rd41+204];
	xor.b32  	%r6117, %r6117, %r4320;
	ld.global.u32 	%r4321, [%rd41+208];
	xor.b32  	%r6118, %r6118, %r4321;
	ld.global.u32 	%r4322, [%rd41+212];
	xor.b32  	%r6119, %r6119, %r4322;
	ld.global.u32 	%r4323, [%rd41+216];
	xor.b32  	%r6120, %r6120, %r4323;
$L__BB0_489:
	and.b32  	%r4325, %r4245, 2048;
	setp.eq.s32 	%p265, %r4325, 0;
	@%p265 bra 	$L__BB0_491;
	ld.global.u32 	%r4326, [%rd41+220];
	xor.b32  	%r6116, %r6116, %r4326;
	ld.global.u32 	%r4327, [%rd41+224];
	xor.b32  	%r6117, %r6117, %r4327;
	ld.global.u32 	%r4328, [%rd41+228];
	xor.b32  	%r6118, %r6118, %r4328;
	ld.global.u32 	%r4329, [%rd41+232];
	xor.b32  	%r6119, %r6119, %r4329;
	ld.global.u32 	%r4330, [%rd41+236];
	xor.b32  	%r6120, %r6120, %r4330;
$L__BB0_491:
	and.b32  	%r4332, %r4245, 4096;
	setp.eq.s32 	%p266, %r4332, 0;
	@%p266 bra 	$L__BB0_493;
	ld.global.u32 	%r4333, [%rd41+240];
	xor.b32  	%r6116, %r6116, %r4333;
	ld.global.u32 	%r4334, [%rd41+244];
	xor.b32  	%r6117, %r6117, %r4334;
	ld.global.u32 	%r4335, [%rd41+248];
	xor.b32  	%r6118, %r6118, %r4335;
	ld.global.u32 	%r4336, [%rd41+252];
	xor.b32  	%r6119, %r6119, %r4336;
	ld.global.u32 	%r4337, [%rd41+256];
	xor.b32  	%r6120, %r6120, %r4337;
$L__BB0_493:
	and.b32  	%r4339, %r4245, 8192;
	setp.eq.s32 	%p267, %r4339, 0;
	@%p267 bra 	$L__BB0_495;
	ld.global.u32 	%r4340, [%rd41+260];
	xor.b32  	%r6116, %r6116, %r4340;
	ld.global.u32 	%r4341, [%rd41+264];
	xor.b32  	%r6117, %r6117, %r4341;
	ld.global.u32 	%r4342, [%rd41+268];
	xor.b32  	%r6118, %r6118, %r4342;
	ld.global.u32 	%r4343, [%rd41+272];
	xor.b32  	%r6119, %r6119, %r4343;
	ld.global.u32 	%r4344, [%rd41+276];
	xor.b32  	%r6120, %r6120, %r4344;
$L__BB0_495:
	and.b32  	%r4346, %r4245, 16384;
	setp.eq.s32 	%p268, %r4346, 0;
	@%p268 bra 	$L__BB0_497;
	ld.global.u32 	%r4347, [%rd41+280];
	xor.b32  	%r6116, %r6116, %r4347;
	ld.global.u32 	%r4348, [%rd41+284];
	xor.b32  	%r6117, %r6117, %r4348;
	ld.global.u32 	%r4349, [%rd41+288];
	xor.b32  	%r6118, %r6118, %r4349;
	ld.global.u32 	%r4350, [%rd41+292];
	xor.b32  	%r6119, %r6119, %r4350;
	ld.global.u32 	%r4351, [%rd41+296];
	xor.b32  	%r6120, %r6120, %r4351;
$L__BB0_497:
	and.b32  	%r4353, %r4245, 32768;
	setp.eq.s32 	%p269, %r4353, 0;
	@%p269 bra 	$L__BB0_499;
	ld.global.u32 	%r4354, [%rd41+300];
	xor.b32  	%r6116, %r6116, %r4354;
	ld.global.u32 	%r4355, [%rd41+304];
	xor.b32  	%r6117, %r6117, %r4355;
	ld.global.u32 	%r4356, [%rd41+308];
	xor.b32  	%r6118, %r6118, %r4356;
	ld.global.u32 	%r4357, [%rd41+312];
	xor.b32  	%r6119, %r6119, %r4357;
	ld.global.u32 	%r4358, [%rd41+316];
	xor.b32  	%r6120, %r6120, %r4358;
$L__BB0_499:
	add.s32 	%r6115, %r6115, 16;
	setp.ne.s32 	%p270, %r6115, 32;
	@%p270 bra 	$L__BB0_467;
	mad.lo.s32 	%r4359, %r6109, -31, %r2190;
	add.s32 	%r6109, %r4359, 1;
	setp.ne.s32 	%p271, %r6109, 5;
	@%p271 bra 	$L__BB0_466;
	st.local.u32 	[%rd4+4], %r6116;
	st.local.v2.u32 	[%rd4+8], {%r6117, %r6118};
	st.local.v2.u32 	[%rd4+16], {%r6119, %r6120};
	setp.eq.s64 	%p272, %rd39, 1;
	@%p272 bra 	$L__BB0_576;
	mov.b32 	%r6116, 0;
	mov.u32 	%r6117, %r6116;
	mov.u32 	%r6210, %r6116;
	mov.u32 	%r6211, %r6116;
	mov.u32 	%r6120, %r6116;
	mov.u32 	%r6201, %r6116;
$L__BB0_503:
	mul.wide.u32 	%rd129, %r6201, 4;
	add.s64 	%rd130, %rd4, %rd129;
	ld.local.u32 	%r2365, [%rd130+4];
	shl.b32 	%r2366, %r6201, 5;
	mov.b32 	%r6207, 0;
$L__BB0_504:
	.pragma "nounroll";
	shr.u32 	%r4362, %r2365, %r6207;
	and.b32  	%r4363, %r4362, 1;
	setp.eq.b32 	%p273, %r4363, 1;
	not.pred 	%p274, %p273;
	add.s32 	%r4364, %r2366, %r6207;
	mul.lo.s32 	%r4365, %r4364, 5;
	mul.wide.u32 	%rd131, %r4365, 4;
	add.s64 	%rd42, %rd40, %rd131;
	@%p274 bra 	$L__BB0_506;
	ld.global.u32 	%r4366, [%rd42];
	xor.b32  	%r6116, %r6116, %r4366;
	ld.global.u32 	%r4367, [%rd42+4];
	xor.b32  	%r6117, %r6117, %r4367;
	ld.global.u32 	%r4368, [%rd42+8];
	xor.b32  	%r6210, %r6210, %r4368;
	ld.global.u32 	%r4369, [%rd42+12];
	xor.b32  	%r6211, %r6211, %r4369;
	ld.global.u32 	%r4370, [%rd42+16];
	xor.b32  	%r6120, %r6120, %r4370;
$L__BB0_506:
	and.b32  	%r4372, %r4362, 2;
	setp.eq.s32 	%p275, %r4372, 0;
	@%p275 bra 	$L__BB0_508;
	ld.global.u32 	%r4373, [%rd42+20];
	xor.b32  	%r6116, %r6116, %r4373;
	ld.global.u32 	%r4374, [%rd42+24];
	xor.b32  	%r6117, %r6117, %r4374;
	ld.global.u32 	%r4375, [%rd42+28];
	xor.b32  	%r6210, %r6210, %r4375;
	ld.global.u32 	%r4376, [%rd42+32];
	xor.b32  	%r6211, %r6211, %r4376;
	ld.global.u32 	%r4377, [%rd42+36];
	xor.b32  	%r6120, %r6120, %r4377;
$L__BB0_508:
	and.b32  	%r4379, %r4362, 4;
	setp.eq.s32 	%p276, %r4379, 0;
	@%p276 bra 	$L__BB0_510;
	ld.global.u32 	%r4380, [%rd42+40];
	xor.b32  	%r6116, %r6116, %r4380;
	ld.global.u32 	%r4381, [%rd42+44];
	xor.b32  	%r6117, %r6117, %r4381;
	ld.global.u32 	%r4382, [%rd42+48];
	xor.b32  	%r6210, %r6210, %r4382;
	ld.global.u32 	%r4383, [%rd42+52];
	xor.b32  	%r6211, %r6211, %r4383;
	ld.global.u32 	%r4384, [%rd42+56];
	xor.b32  	%r6120, %r6120, %r4384;
$L__BB0_510:
	and.b32  	%r4386, %r4362, 8;
	setp.eq.s32 	%p277, %r4386, 0;
	@%p277 bra 	$L__BB0_512;
	ld.global.u32 	%r4387, [%rd42+60];
	xor.b32  	%r6116, %r6116, %r4387;
	ld.global.u32 	%r4388, [%rd42+64];
	xor.b32  	%r6117, %r6117, %r4388;
	ld.global.u32 	%r4389, [%rd42+68];
	xor.b32  	%r6210, %r6210, %r4389;
	ld.global.u32 	%r4390, [%rd42+72];
	xor.b32  	%r6211, %r6211, %r4390;
	ld.global.u32 	%r4391, [%rd42+76];
	xor.b32  	%r6120, %r6120, %r4391;
$L__BB0_512:
	and.b32  	%r4393, %r4362, 16;
	setp.eq.s32 	%p278, %r4393, 0;
	@%p278 bra 	$L__BB0_514;
	ld.global.u32 	%r4394, [%rd42+80];
	xor.b32  	%r6116, %r6116, %r4394;
	ld.global.u32 	%r4395, [%rd42+84];
	xor.b32  	%r6117, %r6117, %r4395;
	ld.global.u32 	%r4396, [%rd42+88];
	xor.b32  	%r6210, %r6210, %r4396;
	ld.global.u32 	%r4397, [%rd42+92];
	xor.b32  	%r6211, %r6211, %r4397;
	ld.global.u32 	%r4398, [%rd42+96];
	xor.b32  	%r6120, %r6120, %r4398;
$L__BB0_514:
	and.b32  	%r4400, %r4362, 32;
	setp.eq.s32 	%p279, %r4400, 0;
	@%p279 bra 	$L__BB0_516;
	ld.global.u32 	%r4401, [%rd42+100];
	xor.b32  	%r6116, %r6116, %r4401;
	ld.global.u32 	%r4402, [%rd42+104];
	xor.b32  	%r6117, %r6117, %r4402;
	ld.global.u32 	%r4403, [%rd42+108];
	xor.b32  	%r6210, %r6210, %r4403;
	ld.global.u32 	%r4404, [%rd42+112];
	xor.b32  	%r6211, %r6211, %r4404;
	ld.global.u32 	%r4405, [%rd42+116];
	xor.b32  	%r6120, %r6120, %r4405;
$L__BB0_516:
	and.b32  	%r4407, %r4362, 64;
	setp.eq.s32 	%p280, %r4407, 0;
	@%p280 bra 	$L__BB0_518;
	ld.global.u32 	%r4408, [%rd42+120];
	xor.b32  	%r6116, %r6116, %r4408;
	ld.global.u32 	%r4409, [%rd42+124];
	xor.b32  	%r6117, %r6117, %r4409;
	ld.global.u32 	%r4410, [%rd42+128];
	xor.b32  	%r6210, %r6210, %r4410;
	ld.global.u32 	%r4411, [%rd42+132];
	xor.b32  	%r6211, %r6211, %r4411;
	ld.global.u32 	%r4412, [%rd42+136];
	xor.b32  	%r6120, %r6120, %r4412;
$L__BB0_518:
	and.b32  	%r4414, %r4362, 128;
	setp.eq.s32 	%p281, %r4414, 0;
	@%p281 bra 	$L__BB0_520;
	ld.global.u32 	%r4415, [%rd42+140];
	xor.b32  	%r6116, %r6116, %r4415;
	ld.global.u32 	%r4416, [%rd42+144];
	xor.b32  	%r6117, %r6117, %r4416;
	ld.global.u32 	%r4417, [%rd42+148];
	xor.b32  	%r6210, %r6210, %r4417;
	ld.global.u32 	%r4418, [%rd42+152];
	xor.b32  	%r6211, %r6211, %r4418;
	ld.global.u32 	%r4419, [%rd42+156];
	xor.b32  	%r6120, %r6120, %r4419;
$L__BB0_520:
	and.b32  	%r4421, %r4362, 256;
	setp.eq.s32 	%p282, %r4421, 0;
	@%p282 bra 	$L__BB0_522;
	ld.global.u32 	%r4422, [%rd42+160];
	xor.b32  	%r6116, %r6116, %r4422;
	ld.global.u32 	%r4423, [%rd42+164];
	xor.b32  	%r6117, %r6117, %r4423;
	ld.global.u32 	%r4424, [%rd42+168];
	xor.b32  	%r6210, %r6210, %r4424;
	ld.global.u32 	%r4425, [%rd42+172];
	xor.b32  	%r6211, %r6211, %r4425;
	ld.global.u32 	%r4426, [%rd42+176];
	xor.b32  	%r6120, %r6120, %r4426;
$L__BB0_522:
	and.b32  	%r4428, %r4362, 512;
	setp.eq.s32 	%p283, %r4428, 0;
	@%p283 bra 	$L__BB0_524;
	ld.global.u32 	%r4429, [%rd42+180];
	xor.b32  	%r6116, %r6116, %r4429;
	ld.global.u32 	%r4430, [%rd42+184];
	xor.b32  	%r6117, %r6117, %r4430;
	ld.global.u32 	%r4431, [%rd42+188];
	xor.b32  	%r6210, %r6210, %r4431;
	ld.global.u32 	%r4432, [%rd42+192];
	xor.b32  	%r6211, %r6211, %r4432;
	ld.global.u32 	%r4433, [%rd42+196];
	xor.b32  	%r6120, %r6120, %r4433;
$L__BB0_524:
	and.b32  	%r4435, %r4362, 1024;
	setp.eq.s32 	%p284, %r4435, 0;
	@%p284 bra 	$L__BB0_526;
	ld.global.u32 	%r4436, [%rd42+200];
	xor.b32  	%r6116, %r6116, %r4436;
	ld.global.u32 	%r4437, [%rd42+204];
	xor.b32  	%r6117, %r6117, %r4437;
	ld.global.u32 	%r4438, [%rd42+208];
	xor.b32  	%r6210, %r6210, %r4438;
	ld.global.u32 	%r4439, [%rd42+212];
	xor.b32  	%r6211, %r6211, %r4439;
	ld.global.u32 	%r4440, [%rd42+216];
	xor.b32  	%r6120, %r6120, %r4440;
$L__BB0_526:
	and.b32  	%r4442, %r4362, 2048;
	setp.eq.s32 	%p285, %r4442, 0;
	@%p285 bra 	$L__BB0_528;
	ld.global.u32 	%r4443, [%rd42+220];
	xor.b32  	%r6116, %r6116, %r4443;
	ld.global.u32 	%r4444, [%rd42+224];
	xor.b32  	%r6117, %r6117, %r4444;
	ld.global.u32 	%r4445, [%rd42+228];
	xor.b32  	%r6210, %r6210, %r4445;
	ld.global.u32 	%r4446, [%rd42+232];
	xor.b32  	%r6211, %r6211, %r4446;
	ld.global.u32 	%r4447, [%rd42+236];
	xor.b32  	%r6120, %r6120, %r4447;
$L__BB0_528:
	and.b32  	%r4449, %r4362, 4096;
	setp.eq.s32 	%p286, %r4449, 0;
	@%p286 bra 	$L__BB0_530;
	ld.global.u32 	%r4450, [%rd42+240];
	xor.b32  	%r6116, %r6116, %r4450;
	ld.global.u32 	%r4451, [%rd42+244];
	xor.b32  	%r6117, %r6117, %r4451;
	ld.global.u32 	%r4452, [%rd42+248];
	xor.b32  	%r6210, %r6210, %r4452;
	ld.global.u32 	%r4453, [%rd42+252];
	xor.b32  	%r6211, %r6211, %r4453;
	ld.global.u32 	%r4454, [%rd42+256];
	xor.b32  	%r6120, %r6120, %r4454;
$L__BB0_530:
	and.b32  	%r4456, %r4362, 8192;
	setp.eq.s32 	%p287, %r4456, 0;
	@%p287 bra 	$L__BB0_532;
	ld.global.u32 	%r4457, [%rd42+260];
	xor.b32  	%r6116, %r6116, %r4457;
	ld.global.u32 	%r4458, [%rd42+264];
	xor.b32  	%r6117, %r6117, %r4458;
	ld.global.u32 	%r4459, [%rd42+268];
	xor.b32  	%r6210, %r6210, %r4459;
	ld.global.u32 	%r4460, [%rd42+272];
	xor.b32  	%r6211, %r6211, %r4460;
	ld.global.u32 	%r4461, [%rd42+276];
	xor.b32  	%r6120, %r6120, %r4461;
$L__BB0_532:
	and.b32  	%r4463, %r4362, 16384;
	setp.eq.s32 	%p288, %r4463, 0;
	@%p288 bra 	$L__BB0_534;
	ld.global.u32 	%r4464, [%rd42+280];
	xor.b32  	%r6116, %r6116, %r4464;
	ld.global.u32 	%r4465, [%rd42+284];
	xor.b32  	%r6117, %r6117, %r4465;
	ld.global.u32 	%r4466, [%rd42+288];
	xor.b32  	%r6210, %r6210, %r4466;
	ld.global.u32 	%r4467, [%rd42+292];
	xor.b32  	%r6211, %r6211, %r4467;
	ld.global.u32 	%r4468, [%rd42+296];
	xor.b32  	%r6120, %r6120, %r4468;
$L__BB0_534:
	and.b32  	%r4470, %r4362, 32768;
	setp.eq.s32 	%p289, %r4470, 0;
	@%p289 bra 	$L__BB0_536;
	ld.global.u32 	%r4471, [%rd42+300];
	xor.b32  	%r6116, %r6116, %r4471;
	ld.global.u32 	%r4472, [%rd42+304];
	xor.b32  	%r6117, %r6117, %r4472;
	ld.global.u32 	%r4473, [%rd42+308];
	xor.b32  	%r6210, %r6210, %r4473;
	ld.global.u32 	%r4474, [%rd42+312];
	xor.b32  	%r6211, %r6211, %r4474;
	ld.global.u32 	%r4475, [%rd42+316];
	xor.b32  	%r6120, %r6120, %r4475;
$L__BB0_536:
	add.s32 	%r6207, %r6207, 16;
	setp.ne.s32 	%p290, %r6207, 32;
	@%p290 bra 	$L__BB0_504;
	mad.lo.s32 	%r4476, %r6201, -31, %r2366;
	add.s32 	%r6201, %r4476, 1;
	setp.ne.s32 	%p291, %r6201, 5;
	@%p291 bra 	$L__BB0_503;
	st.local.u32 	[%rd4+4], %r6116;
	st.local.v2.u32 	[%rd4+8], {%r6117, %r6210};
	st.local.v2.u32 	[%rd4+16], {%r6211, %r6120};
	setp.ne.s64 	%p292, %rd39, 3;
	@%p292 bra 	$L__BB0_576;
	mov.b32 	%r6116, 0;
	mov.u32 	%r6117, %r6116;
	mov.u32 	%r6302, %r6116;
	mov.u32 	%r6303, %r6116;
	mov.u32 	%r6120, %r6116;
	mov.u32 	%r6293, %r6116;
$L__BB0_540:
	mul.wide.u32 	%rd132, %r6293, 4;
	add.s64 	%rd133, %rd4, %rd132;
	ld.local.u32 	%r2541, [%rd133+4];
	shl.b32 	%r2542, %r6293, 5;
	mov.b32 	%r6299, 0;
$L__BB0_541:
	.pragma "nounroll";
	shr.u32 	%r4479, %r2541, %r6299;
	and.b32  	%r4480, %r4479, 1;
	setp.eq.b32 	%p293, %r4480, 1;
	not.pred 	%p294, %p293;
	add.s32 	%r4481, %r2542, %r6299;
	mul.lo.s32 	%r4482, %r4481, 5;
	mul.wide.u32 	%rd134, %r4482, 4;
	add.s64 	%rd43, %rd40, %rd134;
	@%p294 bra 	$L__BB0_543;
	ld.global.u32 	%r4483, [%rd43];
	xor.b32  	%r6116, %r6116, %r4483;
	ld.global.u32 	%r4484, [%rd43+4];
	xor.b32  	%r6117, %r6117, %r4484;
	ld.global.u32 	%r4485, [%rd43+8];
	xor.b32  	%r6302, %r6302, %r4485;
	ld.global.u32 	%r4486, [%rd43+12];
	xor.b32  	%r6303, %r6303, %r4486;
	ld.global.u32 	%r4487, [%rd43+16];
	xor.b32  	%r6120, %r6120, %r4487;
$L__BB0_543:
	and.b32  	%r4489, %r4479, 2;
	setp.eq.s32 	%p295, %r4489, 0;
	@%p295 bra 	$L__BB0_545;
	ld.global.u32 	%r4490, [%rd43+20];
	xor.b32  	%r6116, %r6116, %r4490;
	ld.global.u32 	%r4491, [%rd43+24];
	xor.b32  	%r6117, %r6117, %r4491;
	ld.global.u32 	%r4492, [%rd43+28];
	xor.b32  	%r6302, %r6302, %r4492;
	ld.global.u32 	%r4493, [%rd43+32];
	xor.b32  	%r6303, %r6303, %r4493;
	ld.global.u32 	%r4494, [%rd43+36];
	xor.b32  	%r6120, %r6120, %r4494;
$L__BB0_545:
	and.b32  	%r4496, %r4479, 4;
	setp.eq.s32 	%p296, %r4496, 0;
	@%p296 bra 	$L__BB0_547;
	ld.global.u32 	%r4497, [%rd43+40];
	xor.b32  	%r6116, %r6116, %r4497;
	ld.global.u32 	%r4498, [%rd43+44];
	xor.b32  	%r6117, %r6117, %r4498;
	ld.global.u32 	%r4499, [%rd43+48];
	xor.b32  	%r6302, %r6302, %r4499;
	ld.global.u32 	%r4500, [%rd43+52];
	xor.b32  	%r6303, %r6303, %r4500;
	ld.global.u32 	%r4501, [%rd43+56];
	xor.b32  	%r6120, %r6120, %r4501;
$L__BB0_547:
	and.b32  	%r4503, %r4479, 8;
	setp.eq.s32 	%p297, %r4503, 0;
	@%p297 bra 	$L__BB0_549;
	ld.global.u32 	%r4504, [%rd43+60];
	xor.b32  	%r6116, %r6116, %r4504;
	ld.global.u32 	%r4505, [%rd43+64];
	xor.b32  	%r6117, %r6117, %r4505;
	ld.global.u32 	%r4506, [%rd43+68];
	xor.b32  	%r6302, %r6302, %r4506;
	ld.global.u32 	%r4507, [%rd43+72];
	xor.b32  	%r6303, %r6303, %r4507;
	ld.global.u32 	%r4508, [%rd43+76];
	xor.b32  	%r6120, %r6120, %r4508;
$L__BB0_549:
	and.b32  	%r4510, %r4479, 16;
	setp.eq.s32 	%p298, %r4510, 0;
	@%p298 bra 	$L__BB0_551;
	ld.global.u32 	%r4511, [%rd43+80];
	xor.b32  	%r6116, %r6116, %r4511;
	ld.global.u32 	%r4512, [%rd43+84];
	xor.b32  	%r6117, %r6117, %r4512;
	ld.global.u32 	%r4513, [%rd43+88];
	xor.b32  	%r6302, %r6302, %r4513;
	ld.global.u32 	%r4514, [%rd43+92];
	xor.b32  	%r6303, %r6303, %r4514;
	ld.global.u32 	%r4515, [%rd43+96];
	xor.b32  	%r6120, %r6120, %r4515;
$L__BB0_551:
	and.b32  	%r4517, %r4479, 32;
	setp.eq.s32 	%p299, %r4517, 0;
	@%p299 bra 	$L__BB0_553;
	ld.global.u32 	%r4518, [%rd43+100];
	xor.b32  	%r6116, %r6116, %r4518;
	ld.global.u32 	%r4519, [%rd43+104];
	xor.b32  	%r6117, %r6117, %r4519;
	ld.global.u32 	%r4520, [%rd43+108];
	xor.b32  	%r6302, %r6302, %r4520;
	ld.global.u32 	%r4521, [%rd43+112];
	xor.b32  	%r6303, %r6303, %r4521;
	ld.global.u32 	%r4522, [%rd43+116];
	xor.b32  	%r6120, %r6120, %r4522;
$L__BB0_553:
	and.b32  	%r4524, %r4479, 64;
	setp.eq.s32 	%p300, %r4524, 0;
	@%p300 bra 	$L__BB0_555;
	ld.global.u32 	%r4525, [%rd43+120];
	xor.b32  	%r6116, %r6116, %r4525;
	ld.global.u32 	%r4526, [%rd43+124];
	xor.b32  	%r6117, %r6117, %r4526;
	ld.global.u32 	%r4527, [%rd43+128];
	xor.b32  	%r6302, %r6302, %r4527;
	ld.global.u32 	%r4528, [%rd43+132];
	xor.b32  	%r6303, %r6303, %r4528;
	ld.global.u32 	%r4529, [%rd43+136];
	xor.b32  	%r6120, %r6120, %r4529;
$L__BB0_555:
	and.b32  	%r4531, %r4479, 128;
	setp.eq.s32 	%p301, %r4531, 0;
	@%p301 bra 	$L__BB0_557;
	ld.global.u32 	%r4532, [%rd43+140];
	xor.b32  	%r6116, %r6116, %r4532;
	ld.global.u32 	%r4533, [%rd43+144];
	xor.b32  	%r6117, %r6117, %r4533;
	ld.global.u32 	%r4534, [%rd43+148];
	xor.b32  	%r6302, %r6302, %r4534;
	ld.global.u32 	%r4535, [%rd43+152];
	xor.b32  	%r6303, %r6303, %r4535;
	ld.global.u32 	%r4536, [%rd43+156];
	xor.b32  	%r6120, %r6120, %r4536;
$L__BB0_557:
	and.b32  	%r4538, %r4479, 256;
	setp.eq.s32 	%p302, %r4538, 0;
	@%p302 bra 	$L__BB0_559;
	ld.global.u32 	%r4539, [%rd43+160];
	xor.b32  	%r6116, %r6116, %r4539;
	ld.global.u32 	%r4540, [%rd43+164];
	xor.b32  	%r6117, %r6117, %r4540;
	ld.global.u32 	%r4541, [%rd43+168];
	xor.b32  	%r6302, %r6302, %r4541;
	ld.global.u32 	%r4542, [%rd43+172];
	xor.b32  	%r6303, %r6303, %r4542;
	ld.global.u32 	%r4543, [%rd43+176];
	xor.b32  	%r6120, %r6120, %r4543;
$L__BB0_559:
	and.b32  	%r4545, %r4479, 512;
	setp.eq.s32 	%p303, %r4545, 0;
	@%p303 bra 	$L__BB0_561;
	ld.global.u32 	%r4546, [%rd43+180];
	xor.b32  	%r6116, %r6116, %r4546;
	ld.global.u32 	%r4547, [%rd43+184];
	xor.b32  	%r6117, %r6117, %r4547;
	ld.global.u32 	%r4548, [%rd43+188];
	xor.b32  	%r6302, %r6302, %r4548;
	ld.global.u32 	%r4549, [%rd43+192];
	xor.b32  	%r6303, %r6303, %r4549;
	ld.global.u32 	%r4550, [%rd43+196];
	xor.b32  	%r6120, %r6120, %r4550;
$L__BB0_561:
	and.b32  	%r4552, %r4479, 1024;
	setp.eq.s32 	%p304, %r4552, 0;
	@%p304 bra 	$L__BB0_563;
	ld.global.u32 	%r4553, [%rd43+200];
	xor.b32  	%r6116, %r6116, %r4553;
	ld.global.u32 	%r4554, [%rd43+204];
	xor.b32  	%r6117, %r6117, %r4554;
	ld.global.u32 	%r4555, [%rd43+208];
	xor.b32  	%r6302, %r6302, %r4555;
	ld.global.u32 	%r4556, [%rd43+212];
	xor.b32  	%r6303, %r6303, %r4556;
	ld.global.u32 	%r4557, [%rd43+216];
	xor.b32  	%r6120, %r6120, %r4557;
$L__BB0_563:
	and.b32  	%r4559, %r4479, 2048;
	setp.eq.s32 	%p305, %r4559, 0;
	@%p305 bra 	$L__BB0_565;
	ld.global.u32 	%r4560, [%rd43+220];
	xor.b32  	%r6116, %r6116, %r4560;
	ld.global.u32 	%r4561, [%rd43+224];
	xor.b32  	%r6117, %r6117, %r4561;
	ld.global.u32 	%r4562, [%rd43+228];
	xor.b32  	%r6302, %r6302, %r4562;
	ld.global.u32 	%r4563, [%rd43+232];
	xor.b32  	%r6303, %r6303, %r4563;
	ld.global.u32 	%r4564, [%rd43+236];
	xor.b32  	%r6120, %r6120, %r4564;
$L__BB0_565:
	and.b32  	%r4566, %r4479, 4096;
	setp.eq.s32 	%p306, %r4566, 0;
	@%p306 bra 	$L__BB0_567;
	ld.global.u32 	%r4567, [%rd43+240];
	xor.b32  	%r6116, %r6116, %r4567;
	ld.global.u32 	%r4568, [%rd43+244];
	xor.b32  	%r6117, %r6117, %r4568;
	ld.global.u32 	%r4569, [%rd43+248];
	xor.b32  	%r6302, %r6302, %r4569;
	ld.global.u32 	%r4570, [%rd43+252];
	xor.b32  	%r6303, %r6303, %r4570;
	ld.global.u32 	%r4571, [%rd43+256];
	xor.b32  	%r6120, %r6120, %r4571;
$L__BB0_567:
	and.b32  	%r4573, %r4479, 8192;
	setp.eq.s32 	%p307, %r4573, 0;
	@%p307 bra 	$L__BB0_569;
	ld.global.u32 	%r4574, [%rd43+260];
	xor.b32  	%r6116, %r6116, %r4574;
	ld.global.u32 	%r4575, [%rd43+264];
	xor.b32  	%r6117, %r6117, %r4575;
	ld.global.u32 	%r4576, [%rd43+268];
	xor.b32  	%r6302, %r6302, %r4576;
	ld.global.u32 	%r4577, [%rd43+272];
	xor.b32  	%r6303, %r6303, %r4577;
	ld.global.u32 	%r4578, [%rd43+276];
	xor.b32  	%r6120, %r6120, %r4578;
$L__BB0_569:
	and.b32  	%r4580, %r4479, 16384;
	setp.eq.s32 	%p308, %r4580, 0;
	@%p308 bra 	$L__BB0_571;
	ld.global.u32 	%r4581, [%rd43+280];
	xor.b32  	%r6116, %r6116, %r4581;
	ld.global.u32 	%r4582, [%rd43+284];
	xor.b32  	%r6117, %r6117, %r4582;
	ld.global.u32 	%r4583, [%rd43+288];
	xor.b32  	%r6302, %r6302, %r4583;
	ld.global.u32 	%r4584, [%rd43+292];
	xor.b32  	%r6303, %r6303, %r4584;
	ld.global.u32 	%r4585, [%rd43+296];
	xor.b32  	%r6120, %r6120, %r4585;
$L__BB0_571:
	and.b32  	%r4587, %r4479, 32768;
	setp.eq.s32 	%p309, %r4587, 0;
	@%p309 bra 	$L__BB0_573;
	ld.global.u32 	%r4588, [%rd43+300];
	xor.b32  	%r6116, %r6116, %r4588;
	ld.global.u32 	%r4589, [%rd43+304];
	xor.b32  	%r6117, %r6117, %r4589;
	ld.global.u32 	%r4590, [%rd43+308];
	xor.b32  	%r6302, %r6302, %r4590;
	ld.global.u32 	%r4591, [%rd43+312];
	xor.b32  	%r6303, %r6303, %r4591;
	ld.global.u32 	%r4592, [%rd43+316];
	xor.b32  	%r6120, %r6120, %r4592;
$L__BB0_573:
	add.s32 	%r6299, %r6299, 16;
	setp.ne.s32 	%p310, %r6299, 32;
	@%p310 bra 	$L__BB0_541;
	mad.lo.s32 	%r4593, %r6293, -31, %r2542;
	add.s32 	%r6293, %r4593, 1;
	setp.ne.s32 	%p311, %r6293, 5;
	@%p311 bra 	$L__BB0_540;
	st.local.u32 	[%rd4+4], %r6116;
	st.local.v2.u32 	[%rd4+8], {%r6117, %r6302};
	st.local.v2.u32 	[%rd4+16], {%r6303, %r6120};
$L__BB0_576:
	shr.u64 	%rd195, %rd38, 2;
	add.s32 	%r6103, %r6103, 1;
	setp.gt.u64 	%p312, %rd38, 3;
	@%p312 bra 	$L__BB0_464;
$L__BB0_577:
	shr.u32 	%r4594, %r6116, 2;
	xor.b32  	%r4595, %r4594, %r6116;
	shl.b32 	%r4596, %r6120, 4;
	shl.b32 	%r4597, %r4595, 1;
	xor.b32  	%r4598, %r4597, %r4596;
	xor.b32  	%r4599, %r4598, %r4595;
	xor.b32  	%r4600, %r4599, %r6120;
	add.s32 	%r4601, %r2175, %r4600;
	add.s32 	%r4602, %r4601, -637770787;
	shr.u32 	%r4603, %r6117, 2;
	xor.b32  	%r4604, %r4603, %r6117;
	shl.b32 	%r4605, %r4600, 4;
	shl.b32 	%r4606, %r4604, 1;
	xor.b32  	%r4607, %r4606, %r4605;
	xor.b32  	%r4608, %r4607, %r4604;
	xor.b32  	%r4609, %r4608, %r4600;
	add.s32 	%r4610, %r2175, %r4609;
	add.s32 	%r4611, %r4610, -637408350;
	cvt.u64.u32 	%rd135, %r4602;
	mul.wide.u32 	%rd136, %r4611, 2097152;
	xor.b64  	%rd137, %rd136, %rd135;
	cvt.rn.f64.u64 	%fd215, %rd137;
	fma.rn.f64 	%fd216, %fd215, 0d3CA0000000000000, 0d3C90000000000000;
	fma.rn.f64 	%fd925, %fd1, %fd216, %fd204;
$L__BB0_578:
	ld.param.u64 	%rd186, [_Z14optimizeKernelIN4util10RosenbrockILi5EEELi5ELj128EEvddPKdPdPiS5_S5_iiidb_param_3];
	mul.f64 	%fd217, %fd929, %fd929;
	sub.f64 	%fd218, %fd928, %fd217;
	mul.f64 	%fd219, %fd218, 0d4059000000000000;
	mov.f64 	%fd220, 0d3FF0000000000000;
	sub.f64 	%fd17, %fd220, %fd929;
	mul.f64 	%fd221, %fd17, %fd17;
	fma.rn.f64 	%fd222, %fd218, %fd219, %fd221;
	mul.f64 	%fd223, %fd928, %fd928;
	sub.f64 	%fd224, %fd927, %fd223;
	mul.f64 	%fd225, %fd224, 0d4059000000000000;
	sub.f64 	%fd18, %fd220, %fd928;
	mul.f64 	%fd226, %fd18, %fd18;
	fma.rn.f64 	%fd227, %fd224, %fd225, %fd226;
	add.f64 	%fd228, %fd222, %fd227;
	mul.f64 	%fd229, %fd927, %fd927;
	sub.f64 	%fd230, %fd926, %fd229;
	mul.f64 	%fd231, %fd230, 0d4059000000000000;
	sub.f64 	%fd19, %fd220, %fd927;
	mul.f64 	%fd232, %fd19, %fd19;
	fma.rn.f64 	%fd233, %fd230, %fd231, %fd232;
	add.f64 	%fd234, %fd228, %fd233;
	mul.f64 	%fd235, %fd926, %fd926;
	sub.f64 	%fd236, %fd925, %fd235;
	mul.f64 	%fd237, %fd236, 0d4059000000000000;
	sub.f64 	%fd20, %fd220, %fd926;
	mul.f64 	%fd238, %fd20, %fd20;
	fma.rn.f64 	%fd239, %fd236, %fd237, %fd238;
	add.f64 	%fd924, %fd234, %fd239;
	cvta.to.global.u64 	%rd138, %rd186;
	mul.wide.s32 	%rd139, %r1, 8;
	add.s64 	%rd140, %rd138, %rd139;
	st.global.f64 	[%rd140], %fd924;
	setp.ne.s32 	%p313, %r1, 0;
	@%p313 bra 	$L__BB0_580;
	st.local.f64 	[%rd8], %fd924;
	mov.u64 	%rd141, $str;
	cvta.global.u64 	%rd142, %rd141;
	{ // callseq 0, 0
	.param .b64 param0;
	st.param.b64 	[param0], %rd142;
	.param .b64 param1;
	st.param.b64 	[param1], %rd64;
	.param .b32 retval0;
	call.uni (retval0), 
	vprintf, 
	(
	param0, 
	param1
	);
	ld.param.b32 	%r4612, [retval0];
	} // callseq 0
$L__BB0_580:
	mov.b64 	%rd144, 0;
	st.local.u64 	[%rd3+8], %rd144;
	st.local.u64 	[%rd3+24], %rd144;
	st.local.u64 	[%rd3+40], %rd144;
	st.local.u64 	[%rd3+56], %rd144;
	st.local.u64 	[%rd3+72], %rd144;
	cvt.rn.f32.f64 	%f1, %fd17;
	abs.f32 	%f2, %f1;
	setp.lt.f32 	%p314, %f2, 0f00800000;
	mul.f32 	%f129, %f2, 0f4B800000;
	selp.f32 	%f130, %f129, %f2, %p314;
	selp.f32 	%f131, 0fC1C00000, 0f00000000, %p314;
	mov.b32 	%r4615, %f130;
	add.s32 	%r4616, %r4615, -1060439283;
	and.b32  	%r4617, %r4616, -8388608;
	sub.s32 	%r4618, %r4615, %r4617;
	mov.b32 	%f132, %r4618;
	cvt.rn.f32.s32 	%f133, %r4617;
	fma.rn.f32 	%f134, %f133, 0f34000000, %f131;
	add.f32 	%f135, %f132, 0fBF800000;
	add.f32 	%f136, %f132, 0f3F800000;
	rcp.approx.ftz.f32 	%f137, %f136;
	add.f32 	%f138, %f135, %f135;
	mul.f32 	%f139, %f138, %f137;
	mul.f32 	%f140, %f139, %f139;
	sub.f32 	%f141, %f135, %f139;
	add.f32 	%f142, %f141, %f141;
	neg.f32 	%f143, %f139;
	fma.rn.f32 	%f144, %f143, %f135, %f142;
	mul.rn.f32 	%f145, %f137, %f144;
	fma.rn.f32 	%f146, %f140, 0f3A2C32E4, 0f3B52E7DB;
	fma.rn.f32 	%f147, %f146, %f140, 0f3C93BB73;
	fma.rn.f32 	%f148, %f147, %f140, 0f3DF6384F;
	mul.rn.f32 	%f149, %f148, %f140;
	fma.rn.f32 	%f150, %f139, 0f3FB8AA3B, %f134;
	sub.f32 	%f151, %f134, %f150;
	fma.rn.f32 	%f152, %f139, 0f3FB8AA3B, %f151;
	fma.rn.f32 	%f153, %f145, 0f3FB8AA3B, %f152;
	fma.rn.f32 	%f154, %f139, 0f32A55E34, %f153;
	mul.f32 	%f155, %f149, 0f40400000;
	fma.rn.f32 	%f156, %f155, %f145, %f154;
	fma.rn.f32 	%f157, %f149, %f139, %f156;
	add.rn.f32 	%f158, %f150, %f157;
	neg.f32 	%f159, %f150;
	add.rn.f32 	%f160, %f158, %f159;
	neg.f32 	%f161, %f160;
	add.rn.f32 	%f162, %f157, %f161;
	mov.f32 	%f163, 0f3F800000;
	mul.rn.f32 	%f164, %f158, %f163;
	sub.f32 	%f165, %f158, %f164;
	add.f32 	%f166, %f162, %f165;
	cvt.rni.f32.f32 	%f167, %f164;
	sub.f32 	%f168, %f164, %f167;
	add.f32 	%f169, %f168, %f166;
	fma.rn.f32 	%f170, %f169, 0f391FCB8E, 0f3AAF85ED;
	fma.rn.f32 	%f171, %f170, %f169, 0f3C1D9856;
	fma.rn.f32 	%f172, %f171, %f169, 0f3D6357BB;
	fma.rn.f32 	%f173, %f172, %f169, 0f3E75FDEC;
	fma.rn.f32 	%f174, %f173, %f169, 0f3F317218;
	fma.rn.f32 	%f175, %f174, %f169, 0f3F800000;
	cvt.rzi.s32.f32 	%r4619, %f167;
	setp.gt.f32 	%p315, %f167, 0f00000000;
	selp.b32 	%r4620, 0, -2097152000, %p315;
	add.s32 	%r4621, %r4620, 2130706432;
	mov.b32 	%f176, %r4621;
	mul.f32 	%f177, %f175, %f176;
	shl.b32 	%r4622, %r4619, 23;
	sub.s32 	%r4623, %r4622, %r4620;
	mov.b32 	%f178, %r4623;
	mul.f32 	%f179, %f177, %f178;
	abs.f32 	%f180, %f164;
	setp.gt.f32 	%p316, %f180, 0f43180000;
	setp.lt.f32 	%p317, %f164, 0f00000000;
	selp.f32 	%f181, 0f00000000, 0f7F800000, %p317;
	selp.f32 	%f3, %f181, %f179, %p316;
	neg.f32 	%f4, %f3;
	add.f32 	%f5, %f1, %f1;
	add.rn.f32 	%f6, %f1, %f163;
	cvt.rn.f32.f64 	%f7, %fd929;
	abs.f32 	%f8, %f7;
	setp.lt.f32 	%p318, %f8, 0f00800000;
	mul.f32 	%f182, %f8, 0f4B800000;
	selp.f32 	%f183, %f182, %f8, %p318;
	selp.f32 	%f184, 0fC1C00000, 0f00000000, %p318;
	mov.b32 	%r4624, %f183;
	add.s32 	%r4625, %r4624, -1060439283;
	and.b32  	%r4626, %r4625, -8388608;
	sub.s32 	%r4627, %r4624, %r4626;
	mov.b32 	%f185, %r4627;
	cvt.rn.f32.s32 	%f186, %r4626;
	fma.rn.f32 	%f187, %f186, 0f34000000, %f184;
	add.f32 	%f188, %f185, 0fBF800000;
	add.f32 	%f189, %f185, 0f3F800000;
	rcp.approx.ftz.f32 	%f190, %f189;
	add.f32 	%f191, %f188, %f188;
	mul.f32 	%f192, %f191, %f190;
	mul.f32 	%f193, %f192, %f192;
	sub.f32 	%f194, %f188, %f192;
	add.f32 	%f195, %f194, %f194;
	neg.f32 	%f196, %f192;
	fma.rn.f32 	%f197, %f196, %f188, %f195;
	mul.rn.f32 	%f198, %f190, %f197;
	fma.rn.f32 	%f199, %f193, 0f3A2C32E4, 0f3B52E7DB;
	fma.rn.f32 	%f200, %f199, %f193, 0f3C93BB73;
	fma.rn.f32 	%f201, %f200, %f193, 0f3DF6384F;
	mul.rn.f32 	%f202, %f201, %f193;
	fma.rn.f32 	%f203, %f192, 0f3FB8AA3B, %f187;
	sub.f32 	%f204, %f187, %f203;
	fma.rn.f32 	%f205, %f192, 0f3FB8AA3B, %f204;
	fma.rn.f32 	%f206, %f198, 0f3FB8AA3B, %f205;
	fma.rn.f32 	%f207, %f192, 0f32A55E34, %f206;
	mul.f32 	%f208, %f202, 0f40400000;
	fma.rn.f32 	%f209, %f208, %f198, %f207;
	fma.rn.f32 	%f210, %f202, %f192, %f209;
	add.rn.f32 	%f211, %f203, %f210;
	neg.f32 	%f212, %f203;
	add.rn.f32 	%f213, %f211, %f212;
	neg.f32 	%f214, %f213;
	add.rn.f32 	%f215, %f210, %f214;
	mov.f32 	%f216, 0f40000000;
	mul.rn.f32 	%f217, %f211, %f216;
	neg.f32 	%f218, %f217;
	fma.rn.f32 	%f219, %f211, 0f40000000, %f218;
	fma.rn.f32 	%f220, %f215, 0f40000000, %f219;
	cvt.rni.f32.f32 	%f221, %f217;
	sub.f32 	%f222, %f217, %f221;
	add.f32 	%f223, %f222, %f220;
	fma.rn.f32 	%f224, %f223, 0f391FCB8E, 0f3AAF85ED;
	fma.rn.f32 	%f225, %f224, %f223, 0f3C1D9856;
	fma.rn.f32 	%f226, %f225, %f223, 0f3D6357BB;
	fma.rn.f32 	%f227, %f226, %f223, 0f3E75FDEC;
	fma.rn.f32 	%f228, %f227, %f223, 0f3F317218;
	fma.rn.f32 	%f229, %f228, %f223, 0f3F800000;
	cvt.rzi.s32.f32 	%r4628, %f221;
	setp.gt.f32 	%p319, %f221, 0f00000000;
	selp.b32 	%r4629, 0, -2097152000, %p319;
	add.s32 	%r4630, %r4629, 2130706432;
	mov.b32 	%f230, %r4630;
	mul.f32 	%f231, %f229, %f230;
	shl.b32 	%r4631, %r4628, 23;
	sub.s32 	%r4632, %r4631, %r4629;
	mov.b32 	%f232, %r4632;
	mul.f32 	%f233, %f231, %f232;
	abs.f32 	%f234, %f217;
	setp.gt.f32 	%p320, %f234, 0f43180000;
	setp.lt.f32 	%p321, %f217, 0f00000000;
	selp.f32 	%f235, 0f00000000, 0f7F800000, %p321;
	selp.f32 	%f9, %f235, %f233, %p320;
	add.f32 	%f10, %f7, %f7;
	mov.b32 	%r4633, %f10;
	and.b32  	%r4634, %r4633, 2147483647;
	mov.b32 	%f11, %r4634;
	add.rn.f32 	%f12, %f7, %f216;
	mul.rn.f32 	%f236, %f211, %f163;
	sub.f32 	%f237, %f211, %f236;
	add.f32 	%f238, %f215, %f237;
	cvt.rni.f32.f32 	%f239, %f236;
	sub.f32 	%f240, %f236, %f239;
	add.f32 	%f241, %f240, %f238;
	fma.rn.f32 	%f242, %f241, 0f391FCB8E, 0f3AAF85ED;
	fma.rn.f32 	%f243, %f242, %f241, 0f3C1D9856;
	fma.rn.f32 	%f244, %f243, %f241, 0f3D6357BB;
	fma.rn.f32 	%f245, %f244, %f241, 0f3E75FDEC;
	fma.rn.f32 	%f246, %f245, %f241, 0f3F317218;
	fma.rn.f32 	%f247, %f246, %f241, 0f3F800000;
	cvt.rzi.s32.f32 	%r4635, %f239;
	setp.gt.f32 	%p322, %f239, 0f00000000;
	selp.b32 	%r4636, 0, -2097152000, %p322;
	add.s32 	%r4637, %r4636, 2130706432;
	mov.b32 	%f248, %r4637;
	mul.f32 	%f249, %f247, %f248;
	shl.b32 	%r4638, %r4635, 23;
	sub.s32 	%r4639, %r4638, %r4636;
	mov.b32 	%f250, %r4639;
	mul.f32 	%f251, %f249, %f250;
	abs.f32 	%f252, %f236;
	setp.gt.f32 	%p323, %f252, 0f43180000;
	setp.lt.f32 	%p324, %f236, 0f00000000;
	selp.f32 	%f253, 0f00000000, 0f7F800000, %p324;
	selp.f32 	%f13, %f253, %f251, %p323;
	neg.f32 	%f14, %f13;
	add.rn.f32 	%f15, %f7, %f163;
	cvt.rn.f32.f64 	%f16, %fd18;
	abs.f32 	%f17, %f16;
	setp.lt.f32 	%p325, %f17, 0f00800000;
	mul.f32 	%f254, %f17, 0f4B800000;
	selp.f32 	%f255, %f254, %f17, %p325;
	selp.f32 	%f256, 0fC1C00000, 0f00000000, %p325;
	mov.b32 	%r4640, %f255;
	add.s32 	%r4641, %r4640, -1060439283;
	and.b32  	%r4642, %r4641, -8388608;
	sub.s32 	%r4643, %r4640, %r4642;
	mov.b32 	%f257, %r4643;
	cvt.rn.f32.s32 	%f258, %r4642;
	fma.rn.f32 	%f259, %f258, 0f34000000, %f256;
	add.f32 	%f260, %f257, 0fBF800000;
	add.f32 	%f261, %f257, 0f3F800000;
	rcp.approx.ftz.f32 	%f262, %f261;
	add.f32 	%f263, %f260, %f260;
	mul.f32 	%f264, %f263, %f262;
	mul.f32 	%f265, %f264, %f264;
	sub.f32 	%f266, %f260, %f264;
	add.f32 	%f267, %f266, %f266;
	neg.f32 	%f268, %f264;
	fma.rn.f32 	%f269, %f268, %f260, %f267;
	mul.rn.f32 	%f270, %f262, %f269;
	fma.rn.f32 	%f271, %f265, 0f3A2C32E4, 0f3B52E7DB;
	fma.rn.f32 	%f272, %f271, %f265, 0f3C93BB73;
	fma.rn.f32 	%f273, %f272, %f265, 0f3DF6384F;
	mul.rn.f32 	%f274, %f273, %f265;
	fma.rn.f32 	%f275, %f264, 0f3FB8AA3B, %f259;
	sub.f32 	%f276, %f259, %f275;
	fma.rn.f32 	%f277, %f264, 0f3FB8AA3B, %f276;
	fma.rn.f32 	%f278, %f270, 0f3FB8AA3B, %f277;
	fma.rn.f32 	%f279, %f264, 0f32A55E34, %f278;
	mul.f32 	%f280, %f274, 0f40400000;
	fma.rn.f32 	%f281, %f280, %f270, %f279;
	fma.rn.f32 	%f282, %f274, %f264, %f281;
	add.rn.f32 	%f283, %f275, %f282;
	neg.f32 	%f284, %f275;
	add.rn.f32 	%f285, %f283, %f284;
	neg.f32 	%f286, %f285;
	add.rn.f32 	%f287, %f282, %f286;
	mul.rn.f32 	%f288, %f283, %f163;
	sub.f32 	%f289, %f283, %f288;
	add.f32 	%f290, %f287, %f289;
	cvt.rni.f32.f32 	%f291, %f288;
	sub.f32 	%f292, %f288, %f291;
	add.f32 	%f293, %f292, %f290;
	fma.rn.f32 	%f294, %f293, 0f391FCB8E, 0f3AAF85ED;
	fma.rn.f32 	%f295, %f294, %f293, 0f3C1D9856;
	fma.rn.f32 	%f296, %f295, %f293, 0f3D6357BB;
	fma.rn.f32 	%f297, %f296, %f293, 0f3E75FDEC;
	fma.rn.f32 	%f298, %f297, %f293, 0f3F317218;
	fma.rn.f32 	%f299, %f298, %f293, 0f3F800000;
	cvt.rzi.s32.f32 	%r4644, %f291;
	setp.gt.f32 	%p326, %f291, 0f00000000;
	selp.b32 	%r4645, 0, -2097152000, %p326;
	add.s32 	%r4646, %r4645, 2130706432;
	mov.b32 	%f300, %r4646;
	mul.f32 	%f301, %f299, %f300;
	shl.b32 	%r4647, %r4644, 23;
	sub.s32 	%r4648, %r4647, %r4645;
	mov.b32 	%f302, %r4648;
	mul.f32 	%f303, %f301, %f302;
	abs.f32 	%f304, %f288;
	setp.gt.f32 	%p327, %f304, 0f43180000;
	setp.lt.f32 	%p328, %f288, 0f00000000;
	selp.f32 	%f305, 0f00000000, 0f7F800000, %p328;
	selp.f32 	%f18, %f305, %f303, %p327;
	neg.f32 	%f19, %f18;
	add.f32 	%f20, %f16, %f16;
	add.rn.f32 	%f21, %f16, %f163;
	cvt.rn.f32.f64 	%f22, %fd928;
	abs.f32 	%f23, %f22;
	setp.lt.f32 	%p329, %f23, 0f00800000;
	mul.f32 	%f306, %f23, 0f4B800000;
	selp.f32 	%f307, %f306, %f23, %p329;
	selp.f32 	%f308, 0fC1C00000, 0f00000000, %p329;
	mov.b32 	%r4649, %f307;
	add.s32 	%r4650, %r4649, -1060439283;
	and.b32  	%r4651, %r4650, -8388608;
	sub.s32 	%r4652, %r4649, %r4651;
	mov.b32 	%f309, %r4652;
	cvt.rn.f32.s32 	%f310, %r4651;
	fma.rn.f32 	%f311, %f310, 0f34000000, %f308;
	add.f32 	%f312, %f309, 0fBF800000;
	add.f32 	%f313, %f309, 0f3F800000;
	rcp.approx.ftz.f32 	%f314, %f313;
	add.f32 	%f315, %f312, %f312;
	mul.f32 	%f316, %f315, %f314;
	mul.f32 	%f317, %f316, %f316;
	sub.f32 	%f318, %f312, %f316;
	add.f32 	%f319, %f318, %f318;
	neg.f32 	%f320, %f316;
	fma.rn.f32 	%f321, %f320, %f312, %f319;
	mul.rn.f32 	%f322, %f314, %f321;
	fma.rn.f32 	%f323, %f317, 0f3A2C32E4, 0f3B52E7DB;
	fma.rn.f32 	%f324, %f323, %f317, 0f3C93BB73;
	fma.rn.f32 	%f325, %f324, %f317, 0f3DF6384F;
	mul.rn.f32 	%f326, %f325, %f317;
	fma.rn.f32 	%f327, %f316, 0f3FB8AA3B, %f311;
	sub.f32 	%f328, %f311, %f327;
	fma.rn.f32 	%f329, %f316, 0f3FB8AA3B, %f328;
	fma.rn.f32 	%f330, %f322, 0f3FB8AA3B, %f329;
	fma.rn.f32 	%f331, %f316, 0f32A55E34, %f330;
	mul.f32 	%f332, %f326, 0f40400000;
	fma.rn.f32 	%f333, %f332, %f322, %f331;
	fma.rn.f32 	%f334, %f326, %f316, %f333;
	add.rn.f32 	%f335, %f327, %f334;
	neg.f32 	%f336, %f327;
	add.rn.f32 	%f337, %f335, %f336;
	neg.f32 	%f338, %f337;
	add.rn.f32 	%f339, %f334, %f338;
	mul.rn.f32 	%f340, %f335, %f216;
	neg.f32 	%f341, %f340;
	fma.rn.f32 	%f342, %f335, 0f40000000, %f341;
	fma.rn.f32 	%f343, %f339, 0f40000000, %f342;
	cvt.rni.f32.f32 	%f344, %f340;
	sub.f32 	%f345, %f340, %f344;
	add.f32 	%f346, %f345, %f343;
	fma.rn.f32 	%f347, %f346, 0f391FCB8E, 0f3AAF85ED;
	fma.rn.f32 	%f348, %f347, %f346, 0f3C1D9856;
	fma.rn.f32 	%f349, %f348, %f346, 0f3D6357BB;
	fma.rn.f32 	%f350, %f349, %f346, 0f3E75FDEC;
	fma.rn.f32 	%f351, %f350, %f346, 0f3F317218;
	fma.rn.f32 	%f352, %f351, %f346, 0f3F800000;
	cvt.rzi.s32.f32 	%r4653, %f344;
	setp.gt.f32 	%p330, %f344, 0f00000000;
	selp.b32 	%r4654, 0, -2097152000, %p330;
	add.s32 	%r4655, %r4654, 2130706432;
	mov.b32 	%f353, %r4655;
	mul.f32 	%f354, %f352, %f353;
	shl.b32 	%r4656, %r4653, 23;
	sub.s32 	%r4657, %r4656, %r4654;
	mov.b32 	%f355, %r4657;
	mul.f32 	%f356, %f354, %f355;
	abs.f32 	%f357, %f340;
	setp.gt.f32 	%p331, %f357, 0f43180000;
	setp.lt.f32 	%p332, %f340, 0f00000000;
	selp.f32 	%f358, 0f00000000, 0f7F800000, %p332;
	selp.f32 	%f24, %f358, %f356, %p331;
	add.f32 	%f25, %f22, %f22;
	mov.b32 	%r4658, %f25;
	and.b32  	%r4659, %r4658, 2147483647;
	mov.b32 	%f26, %r4659;
	add.rn.f32 	%f27, %f22, %f216;
	mul.rn.f32 	%f359, %f335, %f163;
	sub.f32 	%f360, %f335, %f359;
	add.f32 	%f361, %f339, %f360;
	cvt.rni.f32.f32 	%f362, %f359;
	sub.f32 	%f363, %f359, %f362;
	add.f32 	%f364, %f363, %f361;
	fma.rn.f32 	%f365, %f364, 0f391FCB8E, 0f3AAF85ED;
	fma.rn.f32 	%f366, %f365, %f364, 0f3C1D9856;
	fma.rn.f32 	%f367, %f366, %f364, 0f3D6357BB;
	fma.rn.f32 	%f368, %f367, %f364, 0f3E75FDEC;
	fma.rn.f32 	%f369, %f368, %f364, 0f3F317218;
	fma.rn.f32 	%f370, %f369, %f364, 0f3F800000;
	cvt.rzi.s32.f32 	%r4660, %f362;
	setp.gt.f32 	%p333, %f362, 0f00000000;
	selp.b32 	%r4661, 0, -2097152000, %p333;
	add.s32 	%r4662, %r4661, 2130706432;
	mov.b32 	%f371, %r4662;
	mul.f32 	%f372, %f370, %f371;
	shl.b32 	%r4663, %r4660, 23;
	sub.s32 	%r4664, %r4663, %r4661;
	mov.b32 	%f373, %r4664;
	mul.f32 	%f374, %f372, %f373;
	abs.f32 	%f375, %f359;
	setp.gt.f32 	%p334, %f375, 0f43180000;
	setp.lt.f32 	%p335, %f359, 0f00000000;
	selp.f32 	%f376, 0f00000000, 0f7F800000, %p335;
	selp.f32 	%f28, %f376, %f374, %p334;
	neg.f32 	%f29, %f28;
	add.rn.f32 	%f30, %f22, %f163;
	cvt.rn.f32.f64 	%f31, %fd19;
	abs.f32 	%f32, %f31;
	setp.lt.f32 	%p336, %f32, 0f00800000;
	mul.f32 	%f377, %f32, 0f4B800000;
	selp.f32 	%f378, %f377, %f32, %p336;
	selp.f32 	%f379, 0fC1C00000, 0f00000000, %p336;
	mov.b32 	%r4665, %f378;
	add.s32 	%r4666, %r4665, -1060439283;
	and.b32  	%r4667, %r4666, -8388608;
	sub.s32 	%r4668, %r4665, %r4667;
	mov.b32 	%f380, %r4668;
	cvt.rn.f32.s32 	%f381, %r4667;
	fma.rn.f32 	%f382, %f381, 0f34000000, %f379;
	add.f32 	%f383, %f380, 0fBF800000;
	add.f32 	%f384, %f380, 0f3F800000;
	rcp.approx.ftz.f32 	%f385, %f384;
	add.f32 	%f386, %f383, %f383;
	mul.f32 	%f387, %f386, %f385;
	mul.f32 	%f388, %f387, %f387;
	sub.f32 	%f389, %f383, %f387;
	add.f32 	%f390, %f389, %f389;
	neg.f32 	%f391, %f387;
	fma.rn.f32 	%f392, %f391, %f383, %f390;
	mul.rn.f32 	%f393, %f385, %f392;
	fma.rn.f32 	%f394, %f388, 0f3A2C32E4, 0f3B52E7DB;
	fma.rn.f32 	%f395, %f394, %f388, 0f3C93BB73;
	fma.rn.f32 	%f396, %f395, %f388, 0f3DF6384F;
	mul.rn.f32 	%f397, %f396, %f388;
	fma.rn.f32 	%f398, %f387, 0f3FB8AA3B, %f382;
	sub.f32 	%f399, %f382, %f398;
	fma.rn.f32 	%f400, %f387, 0f3FB8AA3B, %f399;
	fma.rn.f32 	%f401, %f393, 0f3FB8AA3B, %f400;
	fma.rn.f32 	%f402, %f387, 0f32A55E34, %f401;
	mul.f32 	%f403, %f397, 0f40400000;
	fma.rn.f32 	%f404, %f403, %f393, %f402;
	fma.rn.f32 	%f405, %f397, %f387, %f404;
	add.rn.f32 	%f406, %f398, %f405;
	neg.f32 	%f407, %f398;
	add.rn.f32 	%f408, %f406, %f407;
	neg.f32 	%f409, %f408;
	add.rn.f32 	%f410, %f405, %f409;
	mul.rn.f32 	%f411, %f406, %f163;
	sub.f32 	%f412, %f406, %f411;
	add.f32 	%f413, %f410, %f412;
	cvt.rni.f32.f32 	%f414, %f411;
	sub.f32 	%f415, %f411, %f414;
	add.f32 	%f416, %f415, %f413;
	fma.rn.f32 	%f417, %f416, 0f391FCB8E, 0f3AAF85ED;
	fma.rn.f32 	%f418, %f417, %f416, 0f3C1D9856;
	fma.rn.f32 	%f419, %f418, %f416, 0f3D6357BB;
	fma.rn.f32 	%f420, %f419, %f416, 0f3E75FDEC;
	fma.rn.f32 	%f421, %f420, %f416, 0f3F317218;
	fma.rn.f32 	%f422, %f421, %f416, 0f3F800000;
	cvt.rzi.s32.f32 	%r4669, %f414;
	setp.gt.f32 	%p337, %f414, 0f00000000;
	selp.b32 	%r4670, 0, -2097152000, %p337;
	add.s32 	%r4671, %r4670, 2130706432;
	mov.b32 	%f423, %r4671;
	mul.f32 	%f424, %f422, %f423;
	shl.b32 	%r4672, %r4669, 23;
	sub.s32 	%r4673, %r4672, %r4670;
	mov.b32 	%f425, %r4673;
	mul.f32 	%f426, %f424, %f425;
	abs.f32 	%f427, %f411;
	setp.gt.f32 	%p338, %f427, 0f43180000;
	setp.lt.f32 	%p339, %f411, 0f00000000;
	selp.f32 	%f428, 0f00000000, 0f7F800000, %p339;
	selp.f32 	%f33, %f428, %f426, %p338;
	neg.f32 	%f34, %f33;
	add.f32 	%f35, %f31, %f31;
	add.rn.f32 	%f36, %f31, %f163;
	cvt.rn.f32.f64 	%f37, %fd927;
	abs.f32 	%f38, %f37;
	setp.lt.f32 	%p340, %f38, 0f00800000;
	mul.f32 	%f429, %f38, 0f4B800000;
	selp.f32 	%f430, %f429, %f38, %p340;
	selp.f32 	%f431, 0fC1C00000, 0f00000000, %p340;
	mov.b32 	%r4674, %f430;
	add.s32 	%r4675, %r4674, -1060439283;
	and.b32  	%r4676, %r4675, -8388608;
	sub.s32 	%r4677, %r4674, %r4676;
	mov.b32 	%f432, %r4677;
	cvt.rn.f32.s32 	%f433, %r4676;
	fma.rn.f32 	%f434, %f433, 0f34000000, %f431;
	add.f32 	%f435, %f432, 0fBF800000;
	add.f32 	%f436, %f432, 0f3F800000;
	rcp.approx.ftz.f32 	%f437, %f436;
	add.f32 	%f438, %f435, %f435;
	mul.f32 	%f439, %f438, %f437;
	mul.f32 	%f440, %f439, %f439;
	sub.f32 	%f441, %f435, %f439;
	add.f32 	%f442, %f441, %f441;
	neg.f32 	%f443, %f439;
	fma.rn.f32 	%f444, %f443, %f435, %f442;
	mul.rn.f32 	%f445, %f437, %f444;
	fma.rn.f32 	%f446, %f440, 0f3A2C32E4, 0f3B52E7DB;
	fma.rn.f32 	%f447, %f446, %f440, 0f3C93BB73;
	fma.rn.f32 	%f448, %f447, %f440, 0f3DF6384F;
	mul.rn.f32 	%f449, %f448, %f440;
	fma.rn.f32 	%f450, %f439, 0f3FB8AA3B, %f434;
	sub.f32 	%f451, %f434, %f450;
	fma.rn.f32 	%f452, %f439, 0f3FB8AA3B, %f451;
	fma.rn.f32 	%f453, %f445, 0f3FB8AA3B, %f452;
	fma.rn.f32 	%f454, %f439, 0f32A55E34, %f453;
	mul.f32 	%f455, %f449, 0f40400000;
	fma.rn.f32 	%f456, %f455, %f445, %f454;
	fma.rn.f32 	%f457, %f449, %f439, %f456;
	add.rn.f32 	%f458, %f450, %f457;
	neg.f32 	%f459, %f450;
	add.rn.f32 	%f460, %f458, %f459;
	neg.f32 	%f461, %f460;
	add.rn.f32 	%f462, %f457, %f461;
	mul.rn.f32 	%f463, %f458, %f216;
	neg.f32 	%f464, %f463;
	fma.rn.f32 	%f465, %f458, 0f40000000, %f464;
	fma.rn.f32 	%f466, %f462, 0f40000000, %f465;
	cvt.rni.f32.f32 	%f467, %f463;
	sub.f32 	%f468, %f463, %f467;
	add.f32 	%f469, %f468, %f466;
	fma.rn.f32 	%f470, %f469, 0f391FCB8E, 0f3AAF85ED;
	fma.rn.f32 	%f471, %f470, %f469, 0f3C1D9856;
	fma.rn.f32 	%f472, %f471, %f469, 0f3D6357BB;
	fma.rn.f32 	%f473, %f472, %f469, 0f3E75FDEC;
	fma.rn.f32 	%f474, %f473, %f469, 0f3F317218;
	fma.rn.f32 	%f475, %f474, %f469, 0f3F800000;
	cvt.rzi.s32.f32 	%r4678, %f467;
	setp.gt.f32 	%p341, %f467, 0f00000000;
	selp.b32 	%r4679, 0, -2097152000, %p341;
	add.s32 	%r4680, %r4679, 2130706432;
	mov.b32 	%f476, %r4680;
	mul.f32 	%f477, %f475, %f476;
	shl.b32 	%r4681, %r4678, 23;
	sub.s32 	%r4682, %r4681, %r4679;
	mov.b32 	%f478, %r4682;
	mul.f32 	%f479, %f477, %f478;
	abs.f32 	%f480, %f463;
	setp.gt.f32 	%p342, %f480, 0f43180000;
	setp.lt.f32 	%p343, %f463, 0f00000000;
	selp.f32 	%f481, 0f00000000, 0f7F800000, %p343;
	selp.f32 	%f39, %f481, %f479, %p342;
	add.f32 	%f40, %f37, %f37;
	mov.b32 	%r4683, %f40;
	and.b32  	%r4684, %r4683, 2147483647;
	mov.b32 	%f41, %r4684;
	add.rn.f32 	%f42, %f37, %f216;
	mul.rn.f32 	%f482, %f458, %f163;
	sub.f32 	%f483, %f458, %f482;
	add.f32 	%f484, %f462, %f483;
	cvt.rni.f32.f32 	%f485, %f482;
	sub.f32 	%f486, %f482, %f485;
	add.f32 	%f487, %f486, %f484;
	fma.rn.f32 	%f488, %f487, 0f391FCB8E, 0f3AAF85ED;
	fma.rn.f32 	%f489, %f488, %f487, 0f3C1D9856;
	fma.rn.f32 	%f490, %f489, %f487, 0f3D6357BB;
	fma.rn.f32 	%f491, %f490, %f487, 0f3E75FDEC;
	fma.rn.f32 	%f492, %f491, %f487, 0f3F317218;
	fma.rn.f32 	%f493, %f492, %f487, 0f3F800000;
	cvt.rzi.s32.f32 	%r4685, %f485;
	setp.gt.f32 	%p344, %f485, 0f00000000;
	selp.b32 	%r4686, 0, -2097152000, %p344;
	add.s32 	%r4687, %r4686, 2130706432;
	mov.b32 	%f494, %r4687;
	mul.f32 	%f495, %f493, %f494;
	shl.b32 	%r4688, %r4685, 23;
	sub.s32 	%r4689, %r4688, %r4686;
	mov.b32 	%f496, %r4689;
	mul.f32 	%f497, %f495, %f496;
	abs.f32 	%f498, %f482;
	setp.gt.f32 	%p345, %f498, 0f43180000;
	setp.lt.f32 	%p346, %f482, 0f00000000;
	selp.f32 	%f499, 0f00000000, 0f7F800000, %p346;
	selp.f32 	%f43, %f499, %f497, %p345;
	neg.f32 	%f44, %f43;
	add.rn.f32 	%f45, %f37, %f163;
	cvt.rn.f32.f64 	%f46, %fd20;
	abs.f32 	%f47, %f46;
	setp.lt.f32 	%p347, %f47, 0f00800000;
	mul.f32 	%f500, %f47, 0f4B800000;
	selp.f32 	%f501, %f500, %f47, %p347;
	selp.f32 	%f502, 0fC1C00000, 0f00000000, %p347;
	mov.b32 	%r4690, %f501;
	add.s32 	%r4691, %r4690, -1060439283;
	and.b32  	%r4692, %r4691, -8388608;
	sub.s32 	%r4693, %r4690, %r4692;
	mov.b32 	%f503, %r4693;
	cvt.rn.f32.s32 	%f504, %r4692;
	fma.rn.f32 	%f505, %f504, 0f34000000, %f502;
	add.f32 	%f506, %f503, 0fBF800000;
	add.f32 	%f507, %f503, 0f3F800000;
	rcp.approx.ftz.f32 	%f508, %f507;
	add.f32 	%f509, %f506, %f506;
	mul.f32 	%f510, %f509, %f508;
	mul.f32 	%f511, %f510, %f510;
	sub.f32 	%f512, %f506, %f510;
	add.f32 	%f513, %f512, %f512;
	neg.f32 	%f514, %f510;
	fma.rn.f32 	%f515, %f514, %f506, %f513;
	mul.rn.f32 	%f516, %f508, %f515;
	fma.rn.f32 	%f517, %f511, 0f3A2C32E4, 0f3B52E7DB;
	fma.rn.f32 	%f518, %f517, %f511, 0f3C93BB73;
	fma.rn.f32 	%f519, %f518, %f511, 0f3DF6384F;
	mul.rn.f32 	%f520, %f519, %f511;
	fma.rn.f32 	%f521, %f510, 0f3FB8AA3B, %f505;
	sub.f32 	%f522, %f505, %f521;
	fma.rn.f32 	%f523, %f510, 0f3FB8AA3B, %f522;
	fma.rn.f32 	%f524, %f516, 0f3FB8AA3B, %f523;
	fma.rn.f32 	%f525, %f510, 0f32A55E34, %f524;
	mul.f32 	%f526, %f520, 0f40400000;
	fma.rn.f32 	%f527, %f526, %f516, %f525;
	fma.rn.f32 	%f528, %f520, %f510, %f527;
	add.rn.f32 	%f529, %f521, %f528;
	neg.f32 	%f530, %f521;
	add.rn.f32 	%f531, %f529, %f530;
	neg.f32 	%f532, %f531;
	add.rn.f32 	%f533, %f528, %f532;
	mul.rn.f32 	%f534, %f529, %f163;
	sub.f32 	%f535, %f529, %f534;
	add.f32 	%f536, %f533, %f535;
	cvt.rni.f32.f32 	%f537, %f534;
	sub.f32 	%f538, %f534, %f537;
	add.f32 	%f539, %f538, %f536;
	fma.rn.f32 	%f540, %f539, 0f391FCB8E, 0f3AAF85ED;
	fma.rn.f32 	%f541, %f540, %f539, 0f3C1D9856;
	fma.rn.f32 	%f542, %f541, %f539, 0f3D6357BB;
	fma.rn.f32 	%f543, %f542, %f539, 0f3E75FDEC;
	fma.rn.f32 	%f544, %f543, %f539, 0f3F317218;
	fma.rn.f32 	%f545, %f544, %f539, 0f3F800000;
	cvt.rzi.s32.f32 	%r4694, %f537;
	setp.gt.f32 	%p348, %f537, 0f00000000;
	selp.b32 	%r4695, 0, -2097152000, %p348;
	add.s32 	%r4696, %r4695, 2130706432;
	mov.b32 	%f546, %r4696;
	mul.f32 	%f547, %f545, %f546;
	shl.b32 	%r4697, %r4694, 23;
	sub.s32 	%r4698, %r4697, %r4695;
	mov.b32 	%f548, %r4698;
	mul.f32 	%f549, %f547, %f548;
	abs.f32 	%f550, %f534;
	setp.gt.f32 	%p349, %f550, 0f43180000;
	setp.lt.f32 	%p350, %f534, 0f00000000;
	selp.f32 	%f551, 0f00000000, 0f7F800000, %p350;
	selp.f32 	%f48, %f551, %f549, %p349;
	neg.f32 	%f49, %f48;
	add.f32 	%f50, %f46, %f46;
	add.rn.f32 	%f51, %f46, %f163;
	cvt.rn.f32.f64 	%f52, %fd926;
	abs.f32 	%f53, %f52;
	setp.lt.f32 	%p351, %f53, 0f00800000;
	mul.f32 	%f552, %f53, 0f4B800000;
	selp.f32 	%f553, %f552, %f53, %p351;
	selp.f32 	%f554, 0fC1C00000, 0f00000000, %p351;
	mov.b32 	%r4699, %f553;
	add.s32 	%r4700, %r4699, -1060439283;
	and.b32  	%r4701, %r4700, -8388608;
	sub.s32 	%r4702, %r4699, %r4701;
	mov.b32 	%f555, %r4702;
	cvt.rn.f32.s32 	%f556, %r4701;
	fma.rn.f32 	%f557, %f556, 0f34000000, %f554;
	add.f32 	%f558, %f555, 0fBF800000;
	add.f32 	%f559, %f555, 0f3F800000;
	rcp.approx.ftz.f32 	%f560, %f559;
	add.f32 	%f561, %f558, %f558;
	mul.f32 	%f562, %f561, %f560;
	mul.f32 	%f563, %f562, %f562;
	sub.f32 	%f564, %f558, %f562;
	add.f32 	%f565, %f564, %f564;
	neg.f32 	%f566, %f562;
	fma.rn.f32 	%f567, %f566, %f558, %f565;
	mul.rn.f32 	%f568, %f560, %f567;
	fma.rn.f32 	%f569, %f563, 0f3A2C32E4, 0f3B52E7DB;
	fma.rn.f32 	%f570, %f569, %f563, 0f3C93BB73;
	fma.rn.f32 	%f571, %f570, %f563, 0f3DF6384F;
	mul.rn.f32 	%f572, %f571, %f563;
	fma.rn.f32 	%f573, %f562, 0f3FB8AA3B, %f557;
	sub.f32 	%f574, %f557, %f573;
	fma.rn.f32 	%f575, %f562, 0f3FB8AA3B, %f574;
	fma.rn.f32 	%f576, %f568, 0f3FB8AA3B, %f575;
	fma.rn.f32 	%f577, %f562, 0f32A55E34, %f576;
	mul.f32 	%f578, %f572, 0f40400000;
	fma.rn.f32 	%f579, %f578, %f568, %f577;
	fma.rn.f32 	%f580, %f572, %f562, %f579;
	add.rn.f32 	%f581, %f573, %f580;
	neg.f32 	%f582, %f573;
	add.rn.f32 	%f583, %f581, %f582;
	neg.f32 	%f584, %f583;
	add.rn.f32 	%f585, %f580, %f584;
	mul.rn.f32 	%f586, %f581, %f216;
	neg.f32 	%f587, %f586;
	fma.rn.f32 	%f588, %f581, 0f40000000, %f587;
	fma.rn.f32 	%f589, %f585, 0f40000000, %f588;
	cvt.rni.f32.f32 	%f590, %f586;
	sub.f32 	%f591, %f586, %f590;
	add.f32 	%f592, %f591, %f589;
	fma.rn.f32 	%f593, %f592, 0f391FCB8E, 0f3AAF85ED;
	fma.rn.f32 	%f594, %f593, %f592, 0f3C1D9856;
	fma.rn.f32 	%f595, %f594, %f592, 0f3D6357BB;
	fma.rn.f32 	%f596, %f595, %f592, 0f3E75FDEC;
	fma.rn.f32 	%f597, %f596, %f592, 0f3F317218;
	fma.rn.f32 	%f598, %f597, %f592, 0f3F800000;
	cvt.rzi.s32.f32 	%r4703, %f590;
	setp.gt.f32 	%p352, %f590, 0f00000000;
	selp.b32 	%r4704, 0, -2097152000, %p352;
	add.s32 	%r4705, %r4704, 2130706432;
	mov.b32 	%f599, %r4705;
	mul.f32 	%f600, %f598, %f599;
	shl.b32 	%r4706, %r4703, 23;
	sub.s32 	%r4707, %r4706, %r4704;
	mov.b32 	%f601, %r4707;
	mul.f32 	%f602, %f600, %f601;
	abs.f32 	%f603, %f586;
	setp.gt.f32 	%p353, %f603, 0f43180000;
	setp.lt.f32 	%p354, %f586, 0f00000000;
	selp.f32 	%f604, 0f00000000, 0f7F800000, %p354;
	selp.f32 	%f54, %f604, %f602, %p353;
	add.f32 	%f55, %f52, %f52;
	mov.b32 	%r4708, %f55;
	and.b32  	%r4709, %r4708, 2147483647;
	mov.b32 	%f56, %r4709;
	add.rn.f32 	%f57, %f52, %f216;
	mul.rn.f32 	%f605, %f581, %f163;
	sub.f32 	%f606, %f581, %f605;
	add.f32 	%f607, %f585, %f606;
	cvt.rni.f32.f32 	%f608, %f605;
	sub.f32 	%f609, %f605, %f608;
	add.f32 	%f610, %f609, %f607;
	fma.rn.f32 	%f611, %f610, 0f391FCB8E, 0f3AAF85ED;
	fma.rn.f32 	%f612, %f611, %f610, 0f3C1D9856;
	fma.rn.f32 	%f613, %f612, %f610, 0f3D6357BB;
	fma.rn.f32 	%f614, %f613, %f610, 0f3E75FDEC;
	fma.rn.f32 	%f615, %f614, %f610, 0f3F317218;
	fma.rn.f32 	%f616, %f615, %f610, 0f3F800000;
	cvt.rzi.s32.f32 	%r4710, %f608;
	setp.gt.f32 	%p355, %f608, 0f00000000;
	selp.b32 	%r4711, 0, -2097152000, %p355;
	add.s32 	%r4712, %r4711, 2130706432;
	mov.b32 	%f617, %r4712;
	mul.f32 	%f618, %f616, %f617;
	shl.b32 	%r4713, %r4710, 23;
	sub.s32 	%r4714, %r4713, %r4711;
	mov.b32 	%f619, %r4714;
	mul.f32 	%f620, %f618, %f619;
	abs.f32 	%f621, %f605;
	setp.gt.f32 	%p356, %f621, 0f43180000;
	setp.lt.f32 	%p357, %f605, 0f00000000;
	selp.f32 	%f622, 0f00000000, 0f7F800000, %p357;
	selp.f32 	%f58, %f622, %f620, %p356;
	neg.f32 	%f59, %f58;
	add.rn.f32 	%f60, %f52, %f163;
	mov.b32 	%r6386, 0;
	add.s64 	%rd146, %rd3, 8;
$L__BB0_581:
	setp.geu.f32 	%p358, %f7, 0f00000000;
	setp.nan.f32 	%p359, %f8, %f8;
	setp.eq.f32 	%p360, %f7, 0f3F800000;
	setp.geu.f32 	%p361, %f1, 0f00000000;
	setp.nan.f32 	%p362, %f2, %f2;
	setp.eq.f32 	%p363, %f1, 0f3F800000;
	mul.wide.u32 	%rd145, %r6386, 16;
	add.s64 	%rd45, %rd146, %rd145;
	mov.b64 	%rd147, 4607182418800017408;
	st.local.u64 	[%rd45], %rd147;
	ld.local.f64 	%fd22, [%rd3+8];
	selp.f32 	%f624, %f3, %f4, %p361;
	setp.eq.f32 	%p364, %f1, 0f00000000;
	setp.eq.f32 	%p365, %f2, 0f7F800000;
	selp.f32 	%f625, %f5, %f624, %p365;
	selp.f32 	%f626, %f5, %f625, %p364;
	selp.f32 	%f627, %f6, %f626, %p362;
	selp.f32 	%f628, 0f3F800000, %f627, %p363;
	cvt.f64.f32 	%fd240, %f628;
	add.f64 	%fd23, %fd240, %fd240;
	setp.eq.f32 	%p366, %f7, 0f00000000;
	setp.eq.f32 	%p367, %f8, 0f7F800000;
	or.pred  	%p368, %p366, %p367;
	selp.f32 	%f629, %f11, %f9, %p368;
	selp.f32 	%f630, %f12, %f629, %p359;
	selp.f32 	%f631, 0f3F800000, %f630, %p360;
	cvt.f64.f32 	%fd241, %f631;
	selp.f32 	%f632, %f13, %f14, %p358;
	selp.f32 	%f633, %f10, %f632, %p368;
	selp.f32 	%f634, %f15, %f633, %p359;
	selp.f32 	%f635, 0f3F800000, %f634, %p360;
	cvt.f64.f32 	%fd242, %f635;
	add.f64 	%fd243, %fd242, %fd242;
	mul.f64 	%fd24, %fd22, %fd243;
	sub.f64 	%fd244, %fd928, %fd241;
	ld.local.f64 	%fd25, [%rd3+24];
	cvt.rn.f32.f64 	%f61, %fd244;
	abs.f32 	%f62, %f61;
	setp.lt.f32 	%p369, %f62, 0f00800000;
	mul.f32 	%f636, %f62, 0f4B800000;
	selp.f32 	%f637, %f636, %f62, %p369;
	selp.f32 	%f638, 0fC1C00000, 0f00000000, %p369;
	mov.b32 	%r4715, %f637;
	add.s32 	%r4716, %r4715, -1060439283;
	and.b32  	%r4717, %r4716, -8388608;
	sub.s32 	%r4718, %r4715, %r4717;
	mov.b32 	%f639, %r4718;
	cvt.rn.f32.s32 	%f640, %r4717;
	fma.rn.f32 	%f641, %f640, 0f34000000, %f638;
	add.f32 	%f642, %f639, 0fBF800000;
	add.f32 	%f643, %f639, 0f3F800000;
	rcp.approx.ftz.f32 	%f644, %f643;
	add.f32 	%f645, %f642, %f642;
	mul.f32 	%f646, %f645, %f644;
	mul.f32 	%f647, %f646, %f646;
	sub.f32 	%f648, %f642, %f646;
	add.f32 	%f649, %f648, %f648;
	neg.f32 	%f650, %f646;
	fma.rn.f32 	%f651, %f650, %f642, %f649;
	mul.rn.f32 	%f652, %f644, %f651;
	fma.rn.f32 	%f653, %f647, 0f3A2C32E4, 0f3B52E7DB;
	fma.rn.f32 	%f654, %f653, %f647, 0f3C93BB73;
	fma.rn.f32 	%f655, %f654, %f647, 0f3DF6384F;
	mul.rn.f32 	%f656, %f655, %f647;
	fma.rn.f32 	%f657, %f646, 0f3FB8AA3B, %f641;
	sub.f32 	%f658, %f641, %f657;
	fma.rn.f32 	%f659, %f646, 0f3FB8AA3B, %f658;
	fma.rn.f32 	%f660, %f652, 0f3FB8AA3B, %f659;
	fma.rn.f32 	%f661, %f646, 0f32A55E34, %f660;
	mul.f32 	%f662, %f656, 0f40400000;
	fma.rn.f32 	%f663, %f662, %f652, %f661;
	fma.rn.f32 	%f664, %f656, %f646, %f663;
	add.rn.f32 	%f665, %f657, %f664;
	neg.f32 	%f666, %f657;
	add.rn.f32 	%f667, %f665, %f666;
	neg.f32 	%f668, %f667;
	add.rn.f32 	%f669, %f664, %f668;
	mov.f32 	%f2016, 0f3F800000;
	mul.rn.f32 	%f670, %f665, %f2016;
	sub.f32 	%f671, %f665, %f670;
	add.f32 	%f672, %f669, %f671;
	cvt.rni.f32.f32 	%f673, %f670;
	sub.f32 	%f674, %f670, %f673;
	add.f32 	%f675, %f674, %f672;
	fma.rn.f32 	%f676, %f675, 0f391FCB8E, 0f3AAF85ED;
	fma.rn.f32 	%f677, %f676, %f675, 0f3C1D9856;
	fma.rn.f32 	%f678, %f677, %f675, 0f3D6357BB;
	fma.rn.f32 	%f679, %f678, %f675, 0f3E75FDEC;
	fma.rn.f32 	%f680, %f679, %f675, 0f3F317218;
	fma.rn.f32 	%f681, %f680, %f675, 0f3F800000;
	cvt.rzi.s32.f32 	%r4719, %f673;
	setp.gt.f32 	%p370, %f673, 0f00000000;
	selp.b32 	%r4720, 0, -2097152000, %p370;
	add.s32 	%r4721, %r4720, 2130706432;
	mov.b32 	%f682, %r4721;
	mul.f32 	%f683, %f681, %f682;
	shl.b32 	%r4722, %r4719, 23;
	sub.s32 	%r4723, %r4722, %r4720;
	mov.b32 	%f684, %r4723;
	mul.f32 	%f685, %f683, %f684;
	abs.f32 	%f686, %f670;
	setp.gt.f32 	%p371, %f686, 0f43180000;
	setp.lt.f32 	%p372, %f670, 0f00000000;
	selp.f32 	%f687, 0f00000000, 0f7F800000, %p372;
	selp.f32 	%f63, %f687, %f685, %p371;
	setp.eq.f32 	%p373, %f61, 0f3F800000;
	@%p373 bra 	$L__BB0_588;
	setp.num.f32 	%p374, %f62, %f62;
	@%p374 bra 	$L__BB0_584;
	mov.f32 	%f688, 0f3F800000;
	add.rn.f32 	%f2016, %f61, %f688;
	bra.uni 	$L__BB0_588;
$L__BB0_584:
	setp.neu.f32 	%p375, %f61, 0f00000000;
	setp.neu.f32 	%p376, %f62, 0f7F800000;
	and.pred  	%p377, %p375, %p376;
	@%p377 bra 	$L__BB0_586;
	add.f32 	%f2016, %f61, %f61;
	bra.uni 	$L__BB0_588;
$L__BB0_586:
	setp.geu.f32 	%p378, %f61, 0f00000000;
	mov.f32 	%f2016, %f63;
	@%p378 bra 	$L__BB0_588;
	neg.f32 	%f2016, %f63;
$L__BB0_588:
	setp.geu.f32 	%p379, %f22, 0f00000000;
	setp.eq.f32 	%p380, %f23, 0f7F800000;
	setp.eq.f32 	%p381, %f22, 0f00000000;
	setp.nan.f32 	%p382, %f23, %f23;
	setp.eq.f32 	%p383, %f22, 0f3F800000;
	setp.geu.f32 	%p384, %f16, 0f00000000;
	setp.eq.f32 	%p385, %f17, 0f7F800000;
	setp.eq.f32 	%p386, %f16, 0f00000000;
	setp.nan.f32 	%p387, %f17, %f17;
	setp.eq.f32 	%p388, %f16, 0f3F800000;
	cvt.f64.f32 	%fd245, %f2016;
	add.f64 	%fd246, %fd245, %fd245;
	sub.f64 	%fd247, %fd25, %fd24;
	mul.f64 	%fd248, %fd247, %fd246;
	mul.f64 	%fd249, %fd248, 0d4059000000000000;
	mul.f64 	%fd250, %fd22, %fd23;
	sub.f64 	%fd251, %fd249, %fd250;
	add.f64 	%fd26, %fd251, 0d0000000000000000;
	selp.f32 	%f690, %f21, %f20, %p387;
	selp.f32 	%f691, 0f3F800000, %f690, %p388;
	selp.f32 	%f692, %f18, %f19, %p384;
	selp.f32 	%f693, %f691, %f692, %p385;
	selp.f32 	%f694, %f691, %f693, %p387;
	selp.f32 	%f695, %f691, %f694, %p388;
	selp.f32 	%f696, %f691, %f695, %p386;
	cvt.f64.f32 	%fd252, %f696;
	add.f64 	%fd27, %fd252, %fd252;
	selp.f32 	%f697, %f26, %f24, %p380;
	selp.f32 	%f698, %f26, %f697, %p381;
	selp.f32 	%f699, %f27, %f698, %p382;
	selp.f32 	%f700, 0f3F800000, %f699, %p383;
	cvt.f64.f32 	%fd253, %f700;
	selp.f32 	%f701, %f30, %f25, %p382;
	selp.f32 	%f702, 0f3F800000, %f701, %p383;
	selp.f32 	%f703, %f28, %f29, %p379;
	selp.f32 	%f704, %f702, %f703, %p380;
	selp.f32 	%f705, %f702, %f704, %p382;
	selp.f32 	%f706, %f702, %f705, %p383;
	selp.f32 	%f707, %f702, %f706, %p381;
	cvt.f64.f32 	%fd254, %f707;
	add.f64 	%fd255, %fd254, %fd254;
	mul.f64 	%fd28, %fd25, %fd255;
	sub.f64 	%fd256, %fd927, %fd253;
	ld.local.f64 	%fd29, [%rd3+40];
	cvt.rn.f32.f64 	%f68, %fd256;
	abs.f32 	%f69, %f68;
	setp.lt.f32 	%p389, %f69, 0f00800000;
	mul.f32 	%f708, %f69, 0f4B800000;
	selp.f32 	%f709, %f708, %f69, %p389;
	selp.f32 	%f710, 0fC1C00000, 0f00000000, %p389;
	mov.b32 	%r4724, %f709;
	add.s32 	%r4725, %r4724, -1060439283;
	and.b32  	%r4726, %r4725, -8388608;
	sub.s32 	%r4727, %r4724, %r4726;
	mov.b32 	%f711, %r4727;
	cvt.rn.f32.s32 	%f712, %r4726;
	fma.rn.f32 	%f713, %f712, 0f34000000, %f710;
	add.f32 	%f714, %f711, 0fBF800000;
	add.f32 	%f715, %f711, 0f3F800000;
	rcp.approx.ftz.f32 	%f716, %f715;
	add.f32 	%f717, %f714, %f714;
	mul.f32 	%f718, %f717, %f716;
	mul.f32 	%f719, %f718, %f718;
	sub.f32 	%f720, %f714, %f718;
	add.f32 	%f721, %f720, %f720;
	neg.f32 	%f722, %f718;
	fma.rn.f32 	%f723, %f722, %f714, %f721;
	mul.rn.f32 	%f724, %f716, %f723;
	fma.rn.f32 	%f725, %f719, 0f3A2C32E4, 0f3B52E7DB;
	fma.rn.f32 	%f726, %f725, %f719, 0f3C93BB73;
	fma.rn.f32 	%f727, %f726, %f719, 0f3DF6384F;
	mul.rn.f32 	%f728, %f727, %f719;
	fma.rn.f32 	%f729, %f718, 0f3FB8AA3B, %f713;
	sub.f32 	%f730, %f713, %f729;
	fma.rn.f32 	%f731, %f718, 0f3FB8AA3B, %f730;
	fma.rn.f32 	%f732, %f724, 0f3FB8AA3B, %f731;
	fma.rn.f32 	%f733, %f718, 0f32A55E34, %f732;
	mul.f32 	%f734, %f728, 0f40400000;
	fma.rn.f32 	%f735, %f734, %f724, %f733;
	fma.rn.f32 	%f736, %f728, %f718, %f735;
	add.rn.f32 	%f737, %f729, %f736;
	neg.f32 	%f738, %f729;
	add.rn.f32 	%f739, %f737, %f738;
	neg.f32 	%f740, %f739;
	add.rn.f32 	%f741, %f736, %f740;
	mov.f32 	%f2017, 0f3F800000;
	mul.rn.f32 	%f742, %f737, %f2017;
	sub.f32 	%f743, %f737, %f742;
	add.f32 	%f744, %f741, %f743;
	cvt.rni.f32.f32 	%f745, %f742;
	sub.f32 	%f746, %f742, %f745;
	add.f32 	%f747, %f746, %f744;
	fma.rn.f32 	%f748, %f747, 0f391FCB8E, 0f3AAF85ED;
	fma.rn.f32 	%f749, %f748, %f747, 0f3C1D9856;
	fma.rn.f32 	%f750, %f749, %f747, 0f3D6357BB;
	fma.rn.f32 	%f751, %f750, %f747, 0f3E75FDEC;
	fma.rn.f32 	%f752, %f751, %f747, 0f3F317218;
	fma.rn.f32 	%f753, %f752, %f747, 0f3F800000;
	cvt.rzi.s32.f32 	%r4728, %f745;
	setp.gt.f32 	%p390, %f745, 0f00000000;
	selp.b32 	%r4729, 0, -2097152000, %p390;
	add.s32 	%r4730, %r4729, 2130706432;
	mov.b32 	%f754, %r4730;
	mul.f32 	%f755, %f753, %f754;
	shl.b32 	%r4731, %r4728, 23;
	sub.s32 	%r4732, %r4731, %r4729;
	mov.b32 	%f756, %r4732;
	mul.f32 	%f757, %f755, %f756;
	abs.f32 	%f758, %f742;
	setp.gt.f32 	%p391, %f758, 0f43180000;
	setp.lt.f32 	%p392, %f742, 0f00000000;
	selp.f32 	%f759, 0f00000000, 0f7F800000, %p392;
	selp.f32 	%f70, %f759, %f757, %p391;
	setp.eq.f32 	%p393, %f68, 0f3F800000;
	@%p393 bra 	$L__BB0_595;
	setp.nan.f32 	%p394, %f69, %f69;
	@%p394 bra 	$L__BB0_594;
	setp.eq.f32 	%p395, %f68, 0f00000000;
	setp.eq.f32 	%p396, %f69, 0f7F800000;
	or.pred  	%p397, %p395, %p396;
	@%p397 bra 	$L__BB0_593;
	setp.geu.f32 	%p398, %f68, 0f00000000;
	mov.f32 	%f2017, %f70;
	@%p398 bra 	$L__BB0_595;
	neg.f32 	%f2017, %f70;
	bra.uni 	$L__BB0_595;
$L__BB0_593:
	add.f32 	%f2017, %f68, %f68;
	bra.uni 	$L__BB0_595;
$L__BB0_594:
	mov.f32 	%f760, 0f3F800000;
	add.rn.f32 	%f2017, %f68, %f760;
$L__BB0_595:
	setp.geu.f32 	%p399, %f37, 0f00000000;
	setp.eq.f32 	%p400, %f38, 0f7F800000;
	setp.eq.f32 	%p401, %f37, 0f00000000;
	setp.nan.f32 	%p402, %f38, %f38;
	setp.eq.f32 	%p403, %f37, 0f3F800000;
	setp.geu.f32 	%p404, %f31, 0f00000000;
	setp.eq.f32 	%p405, %f32, 0f7F800000;
	setp.eq.f32 	%p406, %f31, 0f00000000;
	setp.nan.f32 	%p407, %f32, %f32;
	setp.eq.f32 	%p408, %f31, 0f3F800000;
	cvt.f64.f32 	%fd257, %f2017;
	add.f64 	%fd258, %fd257, %fd257;
	sub.f64 	%fd259, %fd29, %fd28;
	mul.f64 	%fd260, %fd259, %fd258;
	mul.f64 	%fd261, %fd260, 0d4059000000000000;
	mul.f64 	%fd262, %fd25, %fd27;
	sub.f64 	%fd263, %fd261, %fd262;
	add.f64 	%fd30, %fd26, %fd263;
	selp.f32 	%f762, %f36, %f35, %p407;
	selp.f32 	%f763, 0f3F800000, %f762, %p408;
	selp.f32 	%f764, %f33, %f34, %p404;
	selp.f32 	%f765, %f763, %f764, %p405;
	selp.f32 	%f766, %f763, %f765, %p407;
	selp.f32 	%f767, %f763, %f766, %p408;
	selp.f32 	%f768, %f763, %f767, %p406;
	cvt.f64.f32 	%fd264, %f768;
	add.f64 	%fd31, %fd264, %fd264;
	selp.f32 	%f769, %f41, %f39, %p400;
	selp.f32 	%f770, %f41, %f769, %p401;
	selp.f32 	%f771, %f42, %f770, %p402;
	selp.f32 	%f772, 0f3F800000, %f771, %p403;
	cvt.f64.f32 	%fd265, %f772;
	selp.f32 	%f773, %f45, %f40, %p402;
	selp.f32 	%f774, 0f3F800000, %f773, %p403;
	selp.f32 	%f775, %f43, %f44, %p399;
	selp.f32 	%f776, %f774, %f775, %p400;
	selp.f32 	%f777, %f774, %f776, %p402;
	selp.f32 	%f778, %f774, %f777, %p403;
	selp.f32 	%f779, %f774, %f778, %p401;
	cvt.f64.f32 	%fd266, %f779;
	add.f64 	%fd267, %fd266, %fd266;
	mul.f64 	%fd32, %fd29, %fd267;
	sub.f64 	%fd268, %fd926, %fd265;
	ld.local.f64 	%fd33, [%rd3+56];
	cvt.rn.f32.f64 	%f75, %fd268;
	abs.f32 	%f76, %f75;
	setp.lt.f32 	%p409, %f76, 0f00800000;
	mul.f32 	%f780, %f76, 0f4B800000;
	selp.f32 	%f781, %f780, %f76, %p409;
	selp.f32 	%f782, 0fC1C00000, 0f00000000, %p409;
	mov.b32 	%r4733, %f781;
	add.s32 	%r4734, %r4733, -1060439283;
	and.b32  	%r4735, %r4734, -8388608;
	sub.s32 	%r4736, %r4733, %r4735;
	mov.b32 	%f783, %r4736;
	cvt.rn.f32.s32 	%f784, %r4735;
	fma.rn.f32 	%f785, %f784, 0f34000000, %f782;
	add.f32 	%f786, %f783, 0fBF800000;
	add.f32 	%f787, %f783, 0f3F800000;
	rcp.approx.ftz.f32 	%f788, %f787;
	add.f32 	%f789, %f786, %f786;
	mul.f32 	%f790, %f789, %f788;
	mul.f32 	%f791, %f790, %f790;
	sub.f32 	%f792, %f786, %f790;
	add.f32 	%f793, %f792, %f792;
	neg.f32 	%f794, %f790;
	fma.rn.f32 	%f795, %f794, %f786, %f793;
	mul.rn.f32 	%f796, %f788, %f795;
	fma.rn.f32 	%f797, %f791, 0f3A2C32E4, 0f3B52E7DB;
	fma.rn.f32 	%f798, %f797, %f791, 0f3C93BB73;
	fma.rn.f32 	%f799, %f798, %f791, 0f3DF6384F;
	mul.rn.f32 	%f800, %f799, %f791;
	fma.rn.f32 	%f801, %f790, 0f3FB8AA3B, %f785;
	sub.f32 	%f802, %f785, %f801;
	fma.rn.f32 	%f803, %f790, 0f3FB8AA3B, %f802;
	fma.rn.f32 	%f804, %f796, 0f3FB8AA3B, %f803;
	fma.rn.f32 	%f805, %f790, 0f32A55E34, %f804;
	mul.f32 	%f806, %f800, 0f40400000;
	fma.rn.f32 	%f807, %f806, %f796, %f805;
	fma.rn.f32 	%f808, %f800, %f790, %f807;
	add.rn.f32 	%f809, %f801, %f808;
	neg.f32 	%f810, %f801;
	add.rn.f32 	%f811, %f809, %f810;
	neg.f32 	%f812, %f811;
	add.rn.f32 	%f813, %f808, %f812;
	mov.f32 	%f2018, 0f3F800000;
	mul.rn.f32 	%f814, %f809, %f2018;
	sub.f32 	%f815, %f809, %f814;
	add.f32 	%f816, %f813, %f815;
	cvt.rni.f32.f32 	%f817, %f814;
	sub.f32 	%f818, %f814, %f817;
	add.f32 	%f819, %f818, %f816;
	fma.rn.f32 	%f820, %f819, 0f391FCB8E, 0f3AAF85ED;
	fma.rn.f32 	%f821, %f820, %f819, 0f3C1D9856;
	fma.rn.f32 	%f822, %f821, %f819, 0f3D6357BB;
	fma.rn.f32 	%f823, %f822, %f819, 0f3E75FDEC;
	fma.rn.f32 	%f824, %f823, %f819, 0f3F317218;
	fma.rn.f32 	%f825, %f824, %f819, 0f3F800000;
	cvt.rzi.s32.f32 	%r4737, %f817;
	setp.gt.f32 	%p410, %f817, 0f00000000;
	selp.b32 	%r4738, 0, -2097152000, %p410;
	add.s32 	%r4739, %r4738, 2130706432;
	mov.b32 	%f826, %r4739;
	mul.f32 	%f827, %f825, %f826;
	shl.b32 	%r4740, %r4737, 23;
	sub.s32 	%r4741, %r4740, %r4738;
	mov.b32 	%f828, %r4741;
	mul.f32 	%f829, %f827, %f828;
	abs.f32 	%f830, %f814;
	setp.gt.f32 	%p411, %f830, 0f43180000;
	setp.lt.f32 	%p412, %f814, 0f00000000;
	selp.f32 	%f831, 0f00000000, 0f7F800000, %p412;
	selp.f32 	%f77, %f831, %f829, %p411;
	setp.eq.f32 	%p413, %f75, 0f3F800000;
	@%p413 bra 	$L__BB0_602;
	setp.nan.f32 	%p414, %f76, %f76;
	@%p414 bra 	$L__BB0_601;
	setp.eq.f32 	%p415, %f75, 0f00000000;
	setp.eq.f32 	%p416, %f76, 0f7F800000;
	or.pred  	%p417, %p415, %p416;
	@%p417 bra 	$L__BB0_600;
	setp.geu.f32 	%p418, %f75, 0f00000000;
	mov.f32 	%f2018, %f77;
	@%p418 bra 	$L__BB0_602;
	neg.f32 	%f2018, %f77;
	bra.uni 	$L__BB0_602;
$L__BB0_600:
	add.f32 	%f2018, %f75, %f75;
	bra.uni 	$L__BB0_602;
$L__BB0_601:
	mov.f32 	%f832, 0f3F800000;
	add.rn.f32 	%f2018, %f75, %f832;
$L__BB0_602:
	setp.geu.f32 	%p419, %f52, 0f00000000;
	setp.eq.f32 	%p420, %f53, 0f7F800000;
	setp.eq.f32 	%p421, %f52, 0f00000000;
	setp.nan.f32 	%p422, %f53, %f53;
	setp.eq.f32 	%p423, %f52, 0f3F800000;
	setp.geu.f32 	%p424, %f46, 0f00000000;
	setp.eq.f32 	%p425, %f47, 0f7F800000;
	setp.eq.f32 	%p426, %f46, 0f00000000;
	setp.nan.f32 	%p427, %f47, %f47;
	setp.eq.f32 	%p428, %f46, 0f3F800000;
	cvt.f64.f32 	%fd269, %f2018;
	add.f64 	%fd270, %fd269, %fd269;
	sub.f64 	%fd271, %fd33, %fd32;
	mul.f64 	%fd272, %fd271, %fd270;
	mul.f64 	%fd273, %fd272, 0d4059000000000000;
	mul.f64 	%fd274, %fd29, %fd31;
	sub.f64 	%fd275, %fd273, %fd274;
	add.f64 	%fd34, %fd30, %fd275;
	selp.f32 	%f834, %f51, %f50, %p427;
	selp.f32 	%f835, 0f3F800000, %f834, %p428;
	selp.f32 	%f836, %f48, %f49, %p424;
	selp.f32 	%f837, %f835, %f836, %p425;
	selp.f32 	%f838, %f835, %f837, %p427;
	selp.f32 	%f839, %f835, %f838, %p428;
	selp.f32 	%f840, %f835, %f839, %p426;
	cvt.f64.f32 	%fd276, %f840;
	add.f64 	%fd35, %fd276, %fd276;
	selp.f32 	%f841, %f56, %f54, %p420;
	selp.f32 	%f842, %f56, %f841, %p421;
	selp.f32 	%f843, %f57, %f842, %p422;
	selp.f32 	%f844, 0f3F800000, %f843, %p423;
	cvt.f64.f32 	%fd277, %f844;
	selp.f32 	%f845, %f60, %f55, %p422;
	selp.f32 	%f846, 0f3F800000, %f845, %p423;
	selp.f32 	%f847, %f58, %f59, %p419;
	selp.f32 	%f848, %f846, %f847, %p420;
	selp.f32 	%f849, %f846, %f848, %p422;
	selp.f32 	%f850, %f846, %f849, %p423;
	selp.f32 	%f851, %f846, %f850, %p421;
	cvt.f64.f32 	%fd278, %f851;
	add.f64 	%fd279, %fd278, %fd278;
	mul.f64 	%fd280, %fd33, %fd279;
	sub.f64 	%fd281, %fd925, %fd277;
	ld.local.f64 	%fd282, [%rd3+72];
	sub.f64 	%fd36, %fd282, %fd280;
	cvt.rn.f32.f64 	%f82, %fd281;
	abs.f32 	%f83, %f82;
	setp.lt.f32 	%p429, %f83, 0f00800000;
	mul.f32 	%f852, %f83, 0f4B800000;
	selp.f32 	%f853, %f852, %f83, %p429;
	selp.f32 	%f854, 0fC1C00000, 0f00000000, %p429;
	mov.b32 	%r4742, %f853;
	add.s32 	%r4743, %r4742, -1060439283;
	and.b32  	%r4744, %r4743, -8388608;
	sub.s32 	%r4745, %r4742, %r4744;
	mov.b32 	%f855, %r4745;
	cvt.rn.f32.s32 	%f856, %r4744;
	fma.rn.f32 	%f857, %f856, 0f34000000, %f854;
	add.f32 	%f858, %f855, 0fBF800000;
	add.f32 	%f859, %f855, 0f3F800000;
	rcp.approx.ftz.f32 	%f860, %f859;
	add.f32 	%f861, %f858, %f858;
	mul.f32 	%f862, %f861, %f860;
	mul.f32 	%f863, %f862, %f862;
	sub.f32 	%f864, %f858, %f862;
	add.f32 	%f865, %f864, %f864;
	neg.f32 	%f866, %f862;
	fma.rn.f32 	%f867, %f866, %f858, %f865;
	mul.rn.f32 	%f868, %f860, %f867;
	fma.rn.f32 	%f869, %f863, 0f3A2C32E4, 0f3B52E7DB;
	fma.rn.f32 	%f870, %f869, %f863, 0f3C93BB73;
	fma.rn.f32 	%f871, %f870, %f863, 0f3DF6384F;
	mul.rn.f32 	%f872, %f871, %f863;
	fma.rn.f32 	%f873, %f862, 0f3FB8AA3B, %f857;
	sub.f32 	%f874, %f857, %f873;
	fma.rn.f32 	%f875, %f862, 0f3FB8AA3B, %f874;
	fma.rn.f32 	%f876, %f868, 0f3FB8AA3B, %f875;
	fma.rn.f32 	%f877, %f862, 0f32A55E34, %f876;
	mul.f32 	%f878, %f872, 0f40400000;
	fma.rn.f32 	%f879, %f878, %f868, %f877;
	fma.rn.f32 	%f880, %f872, %f862, %f879;
	add.rn.f32 	%f881, %f873, %f880;
	neg.f32 	%f882, %f873;
	add.rn.f32 	%f883, %f881, %f882;
	neg.f32 	%f884, %f883;
	add.rn.f32 	%f885, %f880, %f884;
	mov.f32 	%f2019, 0f3F800000;
	mul.rn.f32 	%f886, %f881, %f2019;
	sub.f32 	%f887, %f881, %f886;
	add.f32 	%f888, %f885, %f887;
	cvt.rni.f32.f32 	%f889, %f886;
	sub.f32 	%f890, %f886, %f889;
	add.f32 	%f891, %f890, %f888;
	fma.rn.f32 	%f892, %f891, 0f391FCB8E, 0f3AAF85ED;
	fma.rn.f32 	%f893, %f892, %f891, 0f3C1D9856;
	fma.rn.f32 	%f894, %f893, %f891, 0f3D6357BB;
	fma.rn.f32 	%f895, %f894, %f891, 0f3E75FDEC;
	fma.rn.f32 	%f896, %f895, %f891, 0f3F317218;
	fma.rn.f32 	%f897, %f896, %f891, 0f3F800000;
	cvt.rzi.s32.f32 	%r4746, %f889;
	setp.gt.f32 	%p430, %f889, 0f00000000;
	selp.b32 	%r4747, 0, -2097152000, %p430;
	add.s32 	%r4748, %r4747, 2130706432;
	mov.b32 	%f898, %r4748;
	mul.f32 	%f899, %f897, %f898;
	shl.b32 	%r4749, %r4746, 23;
	sub.s32 	%r4750, %r4749, %r4747;
	mov.b32 	%f900, %r4750;
	mul.f32 	%f901, %f899, %f900;
	abs.f32 	%f902, %f886;
	setp.gt.f32 	%p431, %f902, 0f43180000;
	setp.lt.f32 	%p432, %f886, 0f00000000;
	selp.f32 	%f903, 0f00000000, 0f7F800000, %p432;
	selp.f32 	%f84, %f903, %f901, %p431;
	setp.eq.f32 	%p433, %f82, 0f3F800000;
	@%p433 bra 	$L__BB0_609;
	setp.nan.f32 	%p434, %f83, %f83;
	@%p434 bra 	$L__BB0_608;
	setp.eq.f32 	%p435, %f82, 0f00000000;
	setp.eq.f32 	%p436, %f83, 0f7F800000;
	or.pred  	%p437, %p435, %p436;
	@%p437 bra 	$L__BB0_607;
	setp.geu.f32 	%p438, %f82, 0f00000000;
	mov.f32 	%f2019, %f84;
	@%p438 bra 	$L__BB0_609;
	neg.f32 	%f2019, %f84;
	bra.uni 	$L__BB0_609;
$L__BB0_607:
	add.f32 	%f2019, %f82, %f82;
	bra.uni 	$L__BB0_609;
$L__BB0_608:
	mov.f32 	%f904, 0f3F800000;
	add.rn.f32 	%f2019, %f82, %f904;
$L__BB0_609:
	cvt.f64.f32 	%fd283, %f2019;
	add.f64 	%fd284, %fd283, %fd283;
	mul.f64 	%fd285, %fd36, %fd284;
	mul.f64 	%fd286, %fd285, 0d4059000000000000;
	mul.f64 	%fd287, %fd33, %fd35;
	sub.f64 	%fd288, %fd286, %fd287;
	add.f64 	%fd289, %fd34, %fd288;
	mul.wide.u32 	%rd148, %r6386, 8;
	add.s64 	%rd149, %rd5, %rd148;
	st.local.f64 	[%rd149], %fd289;
	mov.b64 	%rd150, 0;
	st.local.u64 	[%rd45], %rd150;
	add.s32 	%r6386, %r6386, 1;
	setp.ne.s32 	%p439, %r6386, 5;
	@%p439 bra 	$L__BB0_581;
	ld.param.u32 	%r4951, [_Z14optimizeKernelIN4util10RosenbrockILi5EEELi5ELj128EEvddPKdPdPiS5_S5_iiidb_param_8];
	setp.lt.s32 	%p440, %r4951, 1;
	@%p440 bra 	$L__BB0_667;
	ld.local.f64 	%fd918, [%rd5];
	ld.local.f64 	%fd917, [%rd5+8];
	ld.local.f64 	%fd916, [%rd5+16];
	ld.local.f64 	%fd915, [%rd5+24];
	ld.local.f64 	%fd914, [%rd5+32];
	mov.b32 	%r6387, 0;
	mov.f64 	%fd890, 0d3FF0000000000000;
	mov.f64 	%fd889, 0d0000000000000000;
	add.u64 	%rd151, %SP, 320;
	mov.u64 	%rd153, $str$1;
	add.s64 	%rd46, %rd2, 8;
	mov.f64 	%fd891, %fd889;
	mov.f64 	%fd892, %fd889;
	mov.f64 	%fd893, %fd889;
	mov.f64 	%fd894, %fd889;
	mov.f64 	%fd895, %fd889;
	mov.f64 	%fd896, %fd890;
	mov.f64 	%fd897, %fd889;
	mov.f64 	%fd898, %fd889;
	mov.f64 	%fd899, %fd889;
	mov.f64 	%fd900, %fd889;
	mov.f64 	%fd901, %fd889;
	mov.f64 	%fd902, %fd890;
	mov.f64 	%fd903, %fd889;
	mov.f64 	%fd904, %fd889;
	mov.f64 	%fd905, %fd889;
	mov.f64 	%fd906, %fd889;
	mov.f64 	%fd907, %fd889;
	mov.f64 	%fd908, %fd890;
	mov.f64 	%fd909, %fd889;
	mov.f64 	%fd910, %fd889;
	mov.f64 	%fd911, %fd889;
	mov.f64 	%fd912, %fd889;
	mov.f64 	%fd913, %fd890;
$L__BB0_612:
	atom.global.or.b32 	%r4752, [d_stopFlag], 0;
	setp.ne.s32 	%p441, %r4752, 0;
	@%p441 bra 	$L__BB0_667;
	fma.rn.f64 	%fd293, %fd908, %fd918, 0d0000000000000000;
	fma.rn.f64 	%fd294, %fd907, %fd917, %fd293;
	fma.rn.f64 	%fd295, %fd906, %fd916, %fd294;
	fma.rn.f64 	%fd296, %fd905, %fd915, %fd295;
	fma.rn.f64 	%fd78, %fd904, %fd914, %fd296;
	fma.rn.f64 	%fd297, %fd903, %fd918, 0d0000000000000000;
	fma.rn.f64 	%fd298, %fd902, %fd917, %fd297;
	fma.rn.f64 	%fd299, %fd901, %fd916, %fd298;
	fma.rn.f64 	%fd300, %fd900, %fd915, %fd299;
	fma.rn.f64 	%fd79, %fd899, %fd914, %fd300;
	fma.rn.f64 	%fd301, %fd898, %fd918, 0d0000000000000000;
	fma.rn.f64 	%fd302, %fd897, %fd917, %fd301;
	fma.rn.f64 	%fd303, %fd896, %fd916, %fd302;
	fma.rn.f64 	%fd304, %fd895, %fd915, %fd303;
	fma.rn.f64 	%fd80, %fd894, %fd914, %fd304;
	fma.rn.f64 	%fd305, %fd893, %fd918, 0d0000000000000000;
	fma.rn.f64 	%fd306, %fd892, %fd917, %fd305;
	fma.rn.f64 	%fd307, %fd891, %fd916, %fd306;
	fma.rn.f64 	%fd308, %fd890, %fd915, %fd307;
	fma.rn.f64 	%fd81, %fd889, %fd914, %fd308;
	fma.rn.f64 	%fd309, %fd909, %fd918, 0d0000000000000000;
	fma.rn.f64 	%fd310, %fd910, %fd917, %fd309;
	fma.rn.f64 	%fd311, %fd911, %fd916, %fd310;
	fma.rn.f64 	%fd312, %fd912, %fd915, %fd311;
	fma.rn.f64 	%fd82, %fd913, %fd914, %fd312;
	mul.f64 	%fd313, %fd78, %fd918;
	mov.f64 	%fd314, 0d0000000000000000;
	sub.f64 	%fd315, %fd314, %fd313;
	mul.f64 	%fd316, %fd79, %fd917;
	sub.f64 	%fd317, %fd315, %fd316;
	mul.f64 	%fd318, %fd80, %fd916;
	sub.f64 	%fd319, %fd317, %fd318;
	mul.f64 	%fd320, %fd81, %fd915;
	sub.f64 	%fd321, %fd319, %fd320;
	mul.f64 	%fd322, %fd82, %fd914;
	sub.f64 	%fd83, %fd321, %fd322;
	mov.f64 	%fd887, 0d3FF0000000000000;
	mov.b32 	%r6388, 0;
$L__BB0_614:
	mul.f64 	%fd323, %fd78, %fd887;
	sub.f64 	%fd324, %fd929, %fd323;
	mul.f64 	%fd325, %fd79, %fd887;
	sub.f64 	%fd326, %fd928, %fd325;
	mul.f64 	%fd327, %fd80, %fd887;
	sub.f64 	%fd328, %fd927, %fd327;
	mul.f64 	%fd329, %fd81, %fd887;
	sub.f64 	%fd330, %fd926, %fd329;
	mul.f64 	%fd331, %fd82, %fd887;
	sub.f64 	%fd332, %fd925, %fd331;
	mul.f64 	%fd333, %fd324, %fd324;
	sub.f64 	%fd334, %fd326, %fd333;
	mul.f64 	%fd335, %fd334, 0d4059000000000000;
	mov.f64 	%fd336, 0d3FF0000000000000;
	sub.f64 	%fd337, %fd336, %fd324;
	mul.f64 	%fd338, %fd337, %fd337;
	fma.rn.f64 	%fd339, %fd334, %fd335, %fd338;
	mul.f64 	%fd340, %fd326, %fd326;
	sub.f64 	%fd341, %fd328, %fd340;
	mul.f64 	%fd342, %fd341, 0d4059000000000000;
	sub.f64 	%fd343, %fd336, %fd326;
	mul.f64 	%fd344, %fd343, %fd343;
	fma.rn.f64 	%fd345, %fd341, %fd342, %fd344;
	add.f64 	%fd346, %fd339, %fd345;
	mul.f64 	%fd347, %fd328, %fd328;
	sub.f64 	%fd348, %fd330, %fd347;
	mul.f64 	%fd349, %fd348, 0d4059000000000000;
	sub.f64 	%fd350, %fd336, %fd328;
	mul.f64 	%fd351, %fd350, %fd350;
	fma.rn.f64 	%fd352, %fd348, %fd349, %fd351;
	add.f64 	%fd353, %fd346, %fd352;
	mul.f64 	%fd354, %fd330, %fd330;
	sub.f64 	%fd355, %fd332, %fd354;
	mul.f64 	%fd356, %fd355, 0d4059000000000000;
	sub.f64 	%fd357, %fd336, %fd330;
	mul.f64 	%fd358, %fd357, %fd357;
	fma.rn.f64 	%fd359, %fd355, %fd356, %fd358;
	add.f64 	%fd360, %fd353, %fd359;
	mul.f64 	%fd361, %fd887, 0d3FD3333333333333;
	fma.rn.f64 	%fd362, %fd83, %fd361, %fd924;
	setp.le.f64 	%p442, %fd360, %fd362;
	@%p442 bra 	$L__BB0_617;
	mul.f64 	%fd887, %fd887, 0d3FE0000000000000;
	mul.f64 	%fd363, %fd78, %fd887;
	sub.f64 	%fd364, %fd929, %fd363;
	mul.f64 	%fd365, %fd79, %fd887;
	sub.f64 	%fd366, %fd928, %fd365;
	mul.f64 	%fd367, %fd80, %fd887;
	sub.f64 	%fd368, %fd927, %fd367;
	mul.f64 	%fd369, %fd81, %fd887;
	sub.f64 	%fd370, %fd926, %fd369;
	mul.f64 	%fd371, %fd82, %fd887;
	sub.f64 	%fd372, %fd925, %fd371;
	mul.f64 	%fd373, %fd364, %fd364;
	sub.f64 	%fd374, %fd366, %fd373;
	mul.f64 	%fd375, %fd374, 0d4059000000000000;
	mov.f64 	%fd376, 0d3FF0000000000000;
	sub.f64 	%fd377, %fd376, %fd364;
	mul.f64 	%fd378, %fd377, %fd377;
	fma.rn.f64 	%fd379, %fd374, %fd375, %fd378;
	mul.f64 	%fd380, %fd366, %fd366;
	sub.f64 	%fd381, %fd368, %fd380;
	mul.f64 	%fd382, %fd381, 0d4059000000000000;
	sub.f64 	%fd383, %fd376, %fd366;
	mul.f64 	%fd384, %fd383, %fd383;
	fma.rn.f64 	%fd385, %fd381, %fd382, %fd384;
	add.f64 	%fd386, %fd379, %fd385;
	mul.f64 	%fd387, %fd368, %fd368;
	sub.f64 	%fd388, %fd370, %fd387;
	mul.f64 	%fd389, %fd388, 0d4059000000000000;
	sub.f64 	%fd390, %fd376, %fd368;
	mul.f64 	%fd391, %fd390, %fd390;
	fma.rn.f64 	%fd392, %fd388, %fd389, %fd391;
	add.f64 	%fd393, %fd386, %fd392;
	mul.f64 	%fd394, %fd370, %fd370;
	sub.f64 	%fd395, %fd372, %fd394;
	mul.f64 	%fd396, %fd395, 0d4059000000000000;
	sub.f64 	%fd397, %fd376, %fd370;
	mul.f64 	%fd398, %fd397, %fd397;
	fma.rn.f64 	%fd399, %fd395, %fd396, %fd398;
	add.f64 	%fd400, %fd393, %fd399;
	mul.f64 	%fd401, %fd887, 0d3FD3333333333333;
	fma.rn.f64 	%fd402, %fd83, %fd401, %fd924;
	setp.le.f64 	%p443, %fd400, %fd402;
	@%p443 bra 	$L__BB0_617;
	mul.f64 	%fd887, %fd887, 0d3FE0000000000000;
	add.s32 	%r6388, %r6388, 2;
	setp.ne.s32 	%p444, %r6388, 20;
	@%p444 bra 	$L__BB0_614;
$L__BB0_617:
	setp.neu.f64 	%p445, %fd887, 0d0000000000000000;
	@%p445 bra 	$L__BB0_619;
	cvta.to.local.u64 	%rd152, %rd151;
	st.local.u32 	[%rd152], %r6387;
	cvta.global.u64 	%rd154, %rd153;
	{ // callseq 1, 0
	.param .b64 param0;
	st.param.b64 	[param0], %rd154;
	.param .b64 param1;
	st.param.b64 	[param1], %rd151;
	.param .b32 retval0;
	call.uni (retval0), 
	vprintf, 
	(
	param0, 
	param1
	);
	ld.param.b32 	%r4754, [retval0];
	} // callseq 1
	mov.f64 	%fd887, 0d3F50624DD2F1A9FC;
$L__BB0_619:
	mul.f64 	%fd404, %fd78, %fd887;
	sub.f64 	%fd89, %fd929, %fd404;
	sub.f64 	%fd405, %fd89, %fd929;
	st.local.f64 	[%rd7], %fd405;
	mul.f64 	%fd406, %fd79, %fd887;
	sub.f64 	%fd90, %fd928, %fd406;
	sub.f64 	%fd407, %fd90, %fd928;
	st.local.f64 	[%rd7+8], %fd407;
	mul.f64 	%fd408, %fd80, %fd887;
	sub.f64 	%fd91, %fd927, %fd408;
	sub.f64 	%fd409, %fd91, %fd927;
	st.local.f64 	[%rd7+16], %fd409;
	mul.f64 	%fd410, %fd81, %fd887;
	sub.f64 	%fd92, %fd926, %fd410;
	sub.f64 	%fd411, %fd92, %fd926;
	st.local.f64 	[%rd7+24], %fd411;
	mul.f64 	%fd412, %fd82, %fd887;
	sub.f64 	%fd93, %fd925, %fd412;
	sub.f64 	%fd413, %fd93, %fd925;
	st.local.f64 	[%rd7+32], %fd413;
	mul.f64 	%fd414, %fd89, %fd89;
	sub.f64 	%fd415, %fd90, %fd414;
	mul.f64 	%fd416, %fd415, 0d4059000000000000;
	mov.f64 	%fd417, 0d3FF0000000000000;
	sub.f64 	%fd418, %fd417, %fd89;
	mul.f64 	%fd419, %fd418, %fd418;
	fma.rn.f64 	%fd420, %fd415, %fd416, %fd419;
	mul.f64 	%fd421, %fd90, %fd90;
	sub.f64 	%fd422, %fd91, %fd421;
	mul.f64 	%fd423, %fd422, 0d4059000000000000;
	sub.f64 	%fd424, %fd417, %fd90;
	mul.f64 	%fd425, %fd424, %fd424;
	fma.rn.f64 	%fd426, %fd422, %fd423, %fd425;
	add.f64 	%fd427, %fd420, %fd426;
	mul.f64 	%fd428, %fd91, %fd91;
	sub.f64 	%fd429, %fd92, %fd428;
	mul.f64 	%fd430, %fd429, 0d4059000000000000;
	sub.f64 	%fd431, %fd417, %fd91;
	mul.f64 	%fd432, %fd431, %fd431;
	fma.rn.f64 	%fd433, %fd429, %fd430, %fd432;
	add.f64 	%fd434, %fd427, %fd433;
	mul.f64 	%fd435, %fd92, %fd92;
	sub.f64 	%fd436, %fd93, %fd435;
	mul.f64 	%fd437, %fd436, 0d4059000000000000;
	sub.f64 	%fd438, %fd417, %fd92;
	mul.f64 	%fd439, %fd438, %fd438;
	fma.rn.f64 	%fd440, %fd436, %fd437, %fd439;
	add.f64 	%fd94, %fd434, %fd440;
	mov.b64 	%rd155, 0;
	st.local.u64 	[%rd2+8], %rd155;
	st.local.u64 	[%rd2+24], %rd155;
	st.local.u64 	[%rd2+40], %rd155;
	st.local.u64 	[%rd2+56], %rd155;
	st.local.u64 	[%rd2+72], %rd155;
	cvt.rn.f32.f64 	%f905, %fd418;
	abs.f32 	%f906, %f905;
	setp.lt.f32 	%p446, %f906, 0f00800000;
	mul.f32 	%f907, %f906, 0f4B800000;
	selp.f32 	%f908, %f907, %f906, %p446;
	selp.f32 	%f909, 0fC1C00000, 0f00000000, %p446;
	mov.b32 	%r4757, %f908;
	add.s32 	%r4758, %r4757, -1060439283;
	and.b32  	%r4759, %r4758, -8388608;
	sub.s32 	%r4760, %r4757, %r4759;
	mov.b32 	%f910, %r4760;
	cvt.rn.f32.s32 	%f911, %r4759;
	fma.rn.f32 	%f912, %f911, 0f34000000, %f909;
	add.f32 	%f913, %f910, 0fBF800000;
	add.f32 	%f914, %f910, 0f3F800000;
	rcp.approx.ftz.f32 	%f915, %f914;
	add.f32 	%f916, %f913, %f913;
	mul.f32 	%f917, %f916, %f915;
	mul.f32 	%f918, %f917, %f917;
	sub.f32 	%f919, %f913, %f917;
	add.f32 	%f920, %f919, %f919;
	neg.f32 	%f921, %f917;
	fma.rn.f32 	%f922, %f921, %f913, %f920;
	mul.rn.f32 	%f923, %f915, %f922;
	fma.rn.f32 	%f924, %f918, 0f3A2C32E4, 0f3B52E7DB;
	fma.rn.f32 	%f925, %f924, %f918, 0f3C93BB73;
	fma.rn.f32 	%f926, %f925, %f918, 0f3DF6384F;
	mul.rn.f32 	%f927, %f926, %f918;
	fma.rn.f32 	%f928, %f917, 0f3FB8AA3B, %f912;
	sub.f32 	%f929, %f912, %f928;
	fma.rn.f32 	%f930, %f917, 0f3FB8AA3B, %f929;
	fma.rn.f32 	%f931, %f923, 0f3FB8AA3B, %f930;
	fma.rn.f32 	%f932, %f917, 0f32A55E34, %f931;
	mul.f32 	%f933, %f927, 0f40400000;
	fma.rn.f32 	%f934, %f933, %f923, %f932;
	fma.rn.f32 	%f935, %f927, %f917, %f934;
	add.rn.f32 	%f936, %f928, %f935;
	neg.f32 	%f937, %f928;
	add.rn.f32 	%f938, %f936, %f937;
	neg.f32 	%f939, %f938;
	add.rn.f32 	%f940, %f935, %f939;
	mov.f32 	%f941, 0f3F800000;
	mul.rn.f32 	%f942, %f936, %f941;
	sub.f32 	%f943, %f936, %f942;
	add.f32 	%f944, %f940, %f943;
	cvt.rni.f32.f32 	%f945, %f942;
	sub.f32 	%f946, %f942, %f945;
	add.f32 	%f947, %f946, %f944;
	fma.rn.f32 	%f948, %f947, 0f391FCB8E, 0f3AAF85ED;
	fma.rn.f32 	%f949, %f948, %f947, 0f3C1D9856;
	fma.rn.f32 	%f950, %f949, %f947, 0f3D6357BB;
	fma.rn.f32 	%f951, %f950, %f947, 0f3E75FDEC;
	fma.rn.f32 	%f952, %f951, %f947, 0f3F317218;
	fma.rn.f32 	%f953, %f952, %f947, 0f3F800000;
	cvt.rzi.s32.f32 	%r4761, %f945;
	setp.gt.f32 	%p447, %f945, 0f00000000;
	selp.b32 	%r4762, 0, -2097152000, %p447;
	add.s32 	%r4763, %r4762, 2130706432;
	mov.b32 	%f954, %r4763;
	mul.f32 	%f955, %f953, %f954;
	shl.b32 	%r4764, %r4761, 23;
	sub.s32 	%r4765, %r4764, %r4762;
	mov.b32 	%f956, %r4765;
	mul.f32 	%f957, %f955, %f956;
	abs.f32 	%f958, %f942;
	setp.gt.f32 	%p448, %f958, 0f43180000;
	setp.lt.f32 	%p449, %f942, 0f00000000;
	selp.f32 	%f959, 0f00000000, 0f7F800000, %p449;
	selp.f32 	%f89, %f959, %f957, %p448;
	neg.f32 	%f90, %f89;
	cvt.rn.f32.f64 	%f960, %fd89;
	abs.f32 	%f961, %f960;
	setp.lt.f32 	%p450, %f961, 0f00800000;
	mul.f32 	%f962, %f961, 0f4B800000;
	selp.f32 	%f963, %f962, %f961, %p450;
	selp.f32 	%f964, 0fC1C00000, 0f00000000, %p450;
	mov.b32 	%r4766, %f963;
	add.s32 	%r4767, %r4766, -1060439283;
	and.b32  	%r4768, %r4767, -8388608;
	sub.s32 	%r4769, %r4766, %r4768;
	mov.b32 	%f965, %r4769;
	cvt.rn.f32.s32 	%f966, %r4768;
	fma.rn.f32 	%f967, %f966, 0f34000000, %f964;
	add.f32 	%f968, %f965, 0fBF800000;
	add.f32 	%f969, %f965, 0f3F800000;
	rcp.approx.ftz.f32 	%f970, %f969;
	add.f32 	%f971, %f968, %f968;
	mul.f32 	%f972, %f971, %f970;
	mul.f32 	%f973, %f972, %f972;
	sub.f32 	%f974, %f968, %f972;
	add.f32 	%f975, %f974, %f974;
	neg.f32 	%f976, %f972;
	fma.rn.f32 	%f977, %f976, %f968, %f975;
	mul.rn.f32 	%f978, %f970, %f977;
	fma.rn.f32 	%f979, %f973, 0f3A2C32E4, 0f3B52E7DB;
	fma.rn.f32 	%f980, %f979, %f973, 0f3C93BB73;
	fma.rn.f32 	%f981, %f980, %f973, 0f3DF6384F;
	mul.rn.f32 	%f982, %f981, %f973;
	fma.rn.f32 	%f983, %f972, 0f3FB8AA3B, %f967;
	sub.f32 	%f984, %f967, %f983;
	fma.rn.f32 	%f985, %f972, 0f3FB8AA3B, %f984;
	fma.rn.f32 	%f986, %f978, 0f3FB8AA3B, %f985;
	fma.rn.f32 	%f987, %f972, 0f32A55E34, %f986;
	mul.f32 	%f988, %f982, 0f40400000;
	fma.rn.f32 	%f989, %f988, %f978, %f987;
	fma.rn.f32 	%f990, %f982, %f972, %f989;
	add.rn.f32 	%f991, %f983, %f990;
	neg.f32 	%f992, %f983;
	add.rn.f32 	%f993, %f991, %f992;
	neg.f32 	%f994, %f993;
	add.rn.f32 	%f995, %f990, %f994;
	mov.f32 	%f996, 0f40000000;
	mul.rn.f32 	%f997, %f991, %f996;
	neg.f32 	%f998, %f997;
	fma.rn.f32 	%f999, %f991, 0f40000000, %f998;
	fma.rn.f32 	%f1000, %f995, 0f40000000, %f999;
	cvt.rni.f32.f32 	%f1001, %f997;
	sub.f32 	%f1002, %f997, %f1001;
	add.f32 	%f1003, %f1002, %f1000;
	fma.rn.f32 	%f1004, %f1003, 0f391FCB8E, 0f3AAF85ED;
	fma.rn.f32 	%f1005, %f1004, %f1003, 0f3C1D9856;
	fma.rn.f32 	%f1006, %f1005, %f1003, 0f3D6357BB;
	fma.rn.f32 	%f1007, %f1006, %f1003, 0f3E75FDEC;
	fma.rn.f32 	%f1008, %f1007, %f1003, 0f3F317218;
	fma.rn.f32 	%f1009, %f1008, %f1003, 0f3F800000;
	cvt.rzi.s32.f32 	%r4770, %f1001;
	setp.gt.f32 	%p451, %f1001, 0f00000000;
	selp.b32 	%r4771, 0, -2097152000, %p451;
	add.s32 	%r4772, %r4771, 2130706432;
	mov.b32 	%f1010, %r4772;
	mul.f32 	%f1011, %f1009, %f1010;
	shl.b32 	%r4773, %r4770, 23;
	sub.s32 	%r4774, %r4773, %r4771;
	mov.b32 	%f1012, %r4774;
	mul.f32 	%f1013, %f1011, %f1012;
	abs.f32 	%f1014, %f997;
	setp.gt.f32 	%p452, %f1014, 0f43180000;
	setp.lt.f32 	%p453, %f997, 0f00000000;
	selp.f32 	%f1015, 0f00000000, 0f7F800000, %p453;
	selp.f32 	%f91, %f1015, %f1013, %p452;
	mul.rn.f32 	%f1016, %f991, %f941;
	sub.f32 	%f1017, %f991, %f1016;
	add.f32 	%f1018, %f995, %f1017;
	cvt.rni.f32.f32 	%f1019, %f1016;
	sub.f32 	%f1020, %f1016, %f1019;
	add.f32 	%f1021, %f1020, %f1018;
	fma.rn.f32 	%f1022, %f1021, 0f391FCB8E, 0f3AAF85ED;
	fma.rn.f32 	%f1023, %f1022, %f1021, 0f3C1D9856;
	fma.rn.f32 	%f1024, %f1023, %f1021, 0f3D6357BB;
	fma.rn.f32 	%f1025, %f1024, %f1021, 0f3E75FDEC;
	fma.rn.f32 	%f1026, %f1025, %f1021, 0f3F317218;
	fma.rn.f32 	%f1027, %f1026, %f1021, 0f3F800000;
	cvt.rzi.s32.f32 	%r4775, %f1019;
	setp.gt.f32 	%p454, %f1019, 0f00000000;
	selp.b32 	%r4776, 0, -2097152000, %p454;
	add.s32 	%r4777, %r4776, 2130706432;
	mov.b32 	%f1028, %r4777;
	mul.f32 	%f1029, %f1027, %f1028;
	shl.b32 	%r4778, %r4775, 23;
	sub.s32 	%r4779, %r4778, %r4776;
	mov.b32 	%f1030, %r4779;
	mul.f32 	%f1031, %f1029, %f1030;
	abs.f32 	%f1032, %f1016;
	setp.gt.f32 	%p455, %f1032, 0f43180000;
	setp.lt.f32 	%p456, %f1016, 0f00000000;
	selp.f32 	%f1033, 0f00000000, 0f7F800000, %p456;
	selp.f32 	%f92, %f1033, %f1031, %p455;
	neg.f32 	%f93, %f92;
	cvt.rn.f32.f64 	%f1034, %fd424;
	abs.f32 	%f1035, %f1034;
	setp.lt.f32 	%p457, %f1035, 0f00800000;
	mul.f32 	%f1036, %f1035, 0f4B800000;
	selp.f32 	%f1037, %f1036, %f1035, %p457;
	selp.f32 	%f1038, 0fC1C00000, 0f00000000, %p457;
	mov.b32 	%r4780, %f1037;
	add.s32 	%r4781, %r4780, -1060439283;
	and.b32  	%r4782, %r4781, -8388608;
	sub.s32 	%r4783, %r4780, %r4782;
	mov.b32 	%f1039, %r4783;
	cvt.rn.f32.s32 	%f1040, %r4782;
	fma.rn.f32 	%f1041, %f1040, 0f34000000, %f1038;
	add.f32 	%f1042, %f1039, 0fBF800000;
	add.f32 	%f1043, %f1039, 0f3F800000;
	rcp.approx.ftz.f32 	%f1044, %f1043;
	add.f32 	%f1045, %f1042, %f1042;
	mul.f32 	%f1046, %f1045, %f1044;
	mul.f32 	%f1047, %f1046, %f1046;
	sub.f32 	%f1048, %f1042, %f1046;
	add.f32 	%f1049, %f1048, %f1048;
	neg.f32 	%f1050, %f1046;
	fma.rn.f32 	%f1051, %f1050, %f1042, %f1049;
	mul.rn.f32 	%f1052, %f1044, %f1051;
	fma.rn.f32 	%f1053, %f1047, 0f3A2C32E4, 0f3B52E7DB;
	fma.rn.f32 	%f1054, %f1053, %f1047, 0f3C93BB73;
	fma.rn.f32 	%f1055, %f1054, %f1047, 0f3DF6384F;
	mul.rn.f32 	%f1056, %f1055, %f1047;
	fma.rn.f32 	%f1057, %f1046, 0f3FB8AA3B, %f1041;
	sub.f32 	%f1058, %f1041, %f1057;
	fma.rn.f32 	%f1059, %f1046, 0f3FB8AA3B, %f1058;
	fma.rn.f32 	%f1060, %f1052, 0f3FB8AA3B, %f1059;
	fma.rn.f32 	%f1061, %f1046, 0f32A55E34, %f1060;
	mul.f32 	%f1062, %f1056, 0f40400000;
	fma.rn.f32 	%f1063, %f1062, %f1052, %f1061;
	fma.rn.f32 	%f1064, %f1056, %f1046, %f1063;
	add.rn.f32 	%f1065, %f1057, %f1064;
	neg.f32 	%f1066, %f1057;
	add.rn.f32 	%f1067, %f1065, %f1066;
	neg.f32 	%f1068, %f1067;
	add.rn.f32 	%f1069, %f1064, %f1068;
	mul.rn.f32 	%f1070, %f1065, %f941;
	sub.f32 	%f1071, %f1065, %f1070;
	add.f32 	%f1072, %f1069, %f1071;
	cvt.rni.f32.f32 	%f1073, %f1070;
	sub.f32 	%f1074, %f1070, %f1073;
	add.f32 	%f1075, %f1074, %f1072;
	fma.rn.f32 	%f1076, %f1075, 0f391FCB8E, 0f3AAF85ED;
	fma.rn.f32 	%f1077, %f1076, %f1075, 0f3C1D9856;
	fma.rn.f32 	%f1078, %f1077, %f1075, 0f3D6357BB;
	fma.rn.f32 	%f1079, %f1078, %f1075, 0f3E75FDEC;
	fma.rn.f32 	%f1080, %f1079, %f1075, 0f3F317218;
	fma.rn.f32 	%f1081, %f1080, %f1075, 0f3F800000;
	cvt.rzi.s32.f32 	%r4784, %f1073;
	setp.gt.f32 	%p458, %f1073, 0f00000000;
	selp.b32 	%r4785, 0, -2097152000, %p458;
	add.s32 	%r4786, %r4785, 2130706432;
	mov.b32 	%f1082, %r4786;
	mul.f32 	%f1083, %f1081, %f1082;
	shl.b32 	%r4787, %r4784, 23;
	sub.s32 	%r4788, %r4787, %r4785;
	mov.b32 	%f1084, %r4788;
	mul.f32 	%f1085, %f1083, %f1084;
	abs.f32 	%f1086, %f1070;
	setp.gt.f32 	%p459, %f1086, 0f43180000;
	setp.lt.f32 	%p460, %f1070, 0f00000000;
	selp.f32 	%f1087, 0f00000000, 0f7F800000, %p460;
	selp.f32 	%f94, %f1087, %f1085, %p459;
	neg.f32 	%f95, %f94;
	cvt.rn.f32.f64 	%f1088, %fd90;
	abs.f32 	%f1089, %f1088;
	setp.lt.f32 	%p461, %f1089, 0f00800000;
	mul.f32 	%f1090, %f1089, 0f4B800000;
	selp.f32 	%f1091, %f1090, %f1089, %p461;
	selp.f32 	%f1092, 0fC1C00000, 0f00000000, %p461;
	mov.b32 	%r4789, %f1091;
	add.s32 	%r4790, %r4789, -1060439283;
	and.b32  	%r4791, %r4790, -8388608;
	sub.s32 	%r4792, %r4789, %r4791;
	mov.b32 	%f1093, %r4792;
	cvt.rn.f32.s32 	%f1094, %r4791;
	fma.rn.f32 	%f1095, %f1094, 0f34000000, %f1092;
	add.f32 	%f1096, %f1093, 0fBF800000;
	add.f32 	%f1097, %f1093, 0f3F800000;
	rcp.approx.ftz.f32 	%f1098, %f1097;
	add.f32 	%f1099, %f1096, %f1096;
	mul.f32 	%f1100, %f1099, %f1098;
	mul.f32 	%f1101, %f1100, %f1100;
	sub.f32 	%f1102, %f1096, %f1100;
	add.f32 	%f1103, %f1102, %f1102;
	neg.f32 	%f1104, %f1100;
	fma.rn.f32 	%f1105, %f1104, %f1096, %f1103;
	mul.rn.f32 	%f1106, %f1098, %f1105;
	fma.rn.f32 	%f1107, %f1101, 0f3A2C32E4, 0f3B52E7DB;
	fma.rn.f32 	%f1108, %f1107, %f1101, 0f3C93BB73;
	fma.rn.f32 	%f1109, %f1108, %f1101, 0f3DF6384F;
	mul.rn.f32 	%f1110, %f1109, %f1101;
	fma.rn.f32 	%f1111, %f1100, 0f3FB8AA3B, %f1095;
	sub.f32 	%f1112, %f1095, %f1111;
	fma.rn.f32 	%f1113, %f1100, 0f3FB8AA3B, %f1112;
	fma.rn.f32 	%f1114, %f1106, 0f3FB8AA3B, %f1113;
	fma.rn.f32 	%f1115, %f1100, 0f32A55E34, %f1114;
	mul.f32 	%f1116, %f1110, 0f40400000;
	fma.rn.f32 	%f1117, %f1116, %f1106, %f1115;
	fma.rn.f32 	%f1118, %f1110, %f1100, %f1117;
	add.rn.f32 	%f1119, %f1111, %f1118;
	neg.f32 	%f1120, %f1111;
	add.rn.f32 	%f1121, %f1119, %f1120;
	neg.f32 	%f1122, %f1121;
	add.rn.f32 	%f1123, %f1118, %f1122;
	mul.rn.f32 	%f1124, %f1119, %f996;
	neg.f32 	%f1125, %f1124;
	fma.rn.f32 	%f1126, %f1119, 0f40000000, %f1125;
	fma.rn.f32 	%f1127, %f1123, 0f40000000, %f1126;
	cvt.rni.f32.f32 	%f1128, %f1124;
	sub.f32 	%f1129, %f1124, %f1128;
	add.f32 	%f1130, %f1129, %f1127;
	fma.rn.f32 	%f1131, %f1130, 0f391FCB8E, 0f3AAF85ED;
	fma.rn.f32 	%f1132, %f1131, %f1130, 0f3C1D9856;
	fma.rn.f32 	%f1133, %f1132, %f1130, 0f3D6357BB;
	fma.rn.f32 	%f1134, %f1133, %f1130, 0f3E75FDEC;
	fma.rn.f32 	%f1135, %f1134, %f1130, 0f3F317218;
	fma.rn.f32 	%f1136, %f1135, %f1130, 0f3F800000;
	cvt.rzi.s32.f32 	%r4793, %f1128;
	setp.gt.f32 	%p462, %f1128, 0f00000000;
	selp.b32 	%r4794, 0, -2097152000, %p462;
	add.s32 	%r4795, %r4794, 2130706432;
	mov.b32 	%f1137, %r4795;
	mul.f32 	%f1138, %f1136, %f1137;
	shl.b32 	%r4796, %r4793, 23;
	sub.s32 	%r4797, %r4796, %r4794;
	mov.b32 	%f1139, %r4797;
	mul.f32 	%f1140, %f1138, %f1139;
	abs.f32 	%f1141, %f1124;
	setp.gt.f32 	%p463, %f1141, 0f43180000;
	setp.lt.f32 	%p464, %f1124, 0f00000000;
	selp.f32 	%f1142, 0f00000000, 0f7F800000, %p464;
	selp.f32 	%f96, %f1142, %f1140, %p463;
	mul.rn.f32 	%f1143, %f1119, %f941;
	sub.f32 	%f1144, %f1119, %f1143;
	add.f32 	%f1145, %f1123, %f1144;
	cvt.rni.f32.f32 	%f1146, %f1143;
	sub.f32 	%f1147, %f1143, %f1146;
	add.f32 	%f1148, %f1147, %f1145;
	fma.rn.f32 	%f1149, %f1148, 0f391FCB8E, 0f3AAF85ED;
	fma.rn.f32 	%f1150, %f1149, %f1148, 0f3C1D9856;
	fma.rn.f32 	%f1151, %f1150, %f1148, 0f3D6357BB;
	fma.rn.f32 	%f1152, %f1151, %f1148, 0f3E75FDEC;
	fma.rn.f32 	%f1153, %f1152, %f1148, 0f3F317218;
	fma.rn.f32 	%f1154, %f1153, %f1148, 0f3F800000;
	cvt.rzi.s32.f32 	%r4798, %f1146;
	setp.gt.f32 	%p465, %f1146, 0f00000000;
	selp.b32 	%r4799, 0, -2097152000, %p465;
	add.s32 	%r4800, %r4799, 2130706432;
	mov.b32 	%f1155, %r4800;
	mul.f32 	%f1156, %f1154, %f1155;
	shl.b32 	%r4801, %r4798, 23;
	sub.s32 	%r4802, %r4801, %r4799;
	mov.b32 	%f1157, %r4802;
	mul.f32 	%f1158, %f1156, %f1157;
	abs.f32 	%f1159, %f1143;
	setp.gt.f32 	%p466, %f1159, 0f43180000;
	setp.lt.f32 	%p467, %f1143, 0f00000000;
	selp.f32 	%f1160, 0f00000000, 0f7F800000, %p467;
	selp.f32 	%f97, %f1160, %f1158, %p466;
	neg.f32 	%f98, %f97;
	cvt.rn.f32.f64 	%f1161, %fd431;
	abs.f32 	%f1162, %f1161;
	setp.lt.f32 	%p468, %f1162, 0f00800000;
	mul.f32 	%f1163, %f1162, 0f4B800000;
	selp.f32 	%f1164, %f1163, %f1162, %p468;
	selp.f32 	%f1165, 0fC1C00000, 0f00000000, %p468;
	mov.b32 	%r4803, %f1164;
	add.s32 	%r4804, %r4803, -1060439283;
	and.b32  	%r4805, %r4804, -8388608;
	sub.s32 	%r4806, %r4803, %r4805;
	mov.b32 	%f1166, %r4806;
	cvt.rn.f32.s32 	%f1167, %r4805;
	fma.rn.f32 	%f1168, %f1167, 0f34000000, %f1165;
	add.f32 	%f1169, %f1166, 0fBF800000;
	add.f32 	%f1170, %f1166, 0f3F800000;
	rcp.approx.ftz.f32 	%f1171, %f1170;
	add.f32 	%f1172, %f1169, %f1169;
	mul.f32 	%f1173, %f1172, %f1171;
	mul.f32 	%f1174, %f1173, %f1173;
	sub.f32 	%f1175, %f1169, %f1173;
	add.f32 	%f1176, %f1175, %f1175;
	neg.f32 	%f1177, %f1173;
	fma.rn.f32 	%f1178, %f1177, %f1169, %f1176;
	mul.rn.f32 	%f1179, %f1171, %f1178;
	fma.rn.f32 	%f1180, %f1174, 0f3A2C32E4, 0f3B52E7DB;
	fma.rn.f32 	%f1181, %f1180, %f1174, 0f3C93BB73;
	fma.rn.f32 	%f1182, %f1181, %f1174, 0f3DF6384F;
	mul.rn.f32 	%f1183, %f1182, %f1174;
	fma.rn.f32 	%f1184, %f1173, 0f3FB8AA3B, %f1168;
	sub.f32 	%f1185, %f1168, %f1184;
	fma.rn.f32 	%f1186, %f1173, 0f3FB8AA3B, %f1185;
	fma.rn.f32 	%f1187, %f1179, 0f3FB8AA3B, %f1186;
	fma.rn.f32 	%f1188, %f1173, 0f32A55E34, %f1187;
	mul.f32 	%f1189, %f1183, 0f40400000;
	fma.rn.f32 	%f1190, %f1189, %f1179, %f1188;
	fma.rn.f32 	%f1191, %f1183, %f1173, %f1190;
	add.rn.f32 	%f1192, %f1184, %f1191;
	neg.f32 	%f1193, %f1184;
	add.rn.f32 	%f1194, %f1192, %f1193;
	neg.f32 	%f1195, %f1194;
	add.rn.f32 	%f1196, %f1191, %f1195;
	mul.rn.f32 	%f1197, %f1192, %f941;
	sub.f32 	%f1198, %f1192, %f1197;
	add.f32 	%f1199, %f1196, %f1198;
	cvt.rni.f32.f32 	%f1200, %f1197;
	sub.f32 	%f1201, %f1197, %f1200;
	add.f32 	%f1202, %f1201, %f1199;
	fma.rn.f32 	%f1203, %f1202, 0f391FCB8E, 0f3AAF85ED;
	fma.rn.f32 	%f1204, %f1203, %f1202, 0f3C1D9856;
	fma.rn.f32 	%f1205, %f1204, %f1202, 0f3D6357BB;
	fma.rn.f32 	%f1206, %f1205, %f1202, 0f3E75FDEC;
	fma.rn.f32 	%f1207, %f1206, %f1202, 0f3F317218;
	fma.rn.f32 	%f1208, %f1207, %f1202, 0f3F800000;
	cvt.rzi.s32.f32 	%r4807, %f1200;
	setp.gt.f32 	%p469, %f1200, 0f00000000;
	selp.b32 	%r4808, 0, -2097152000, %p469;
	add.s32 	%r4809, %r4808, 2130706432;
	mov.b32 	%f1209, %r4809;
	mul.f32 	%f1210, %f1208, %f1209;
	shl.b32 	%r4810, %r4807, 23;
	sub.s32 	%r4811, %r4810, %r4808;
	mov.b32 	%f1211, %r4811;
	mul.f32 	%f1212, %f1210, %f1211;
	abs.f32 	%f1213, %f1197;
	setp.gt.f32 	%p470, %f1213, 0f43180000;
	setp.lt.f32 	%p471, %f1197, 0f00000000;
	selp.f32 	%f1214, 0f00000000, 0f7F800000, %p471;
	selp.f32 	%f99, %f1214, %f1212, %p470;
	neg.f32 	%f100, %f99;
	cvt.rn.f32.f64 	%f1215, %fd91;
	abs.f32 	%f1216, %f1215;
	setp.lt.f32 	%p472, %f1216, 0f00800000;
	mul.f32 	%f1217, %f1216, 0f4B800000;
	selp.f32 	%f1218, %f1217, %f1216, %p472;
	selp.f32 	%f1219, 0fC1C00000, 0f00000000, %p472;
	mov.b32 	%r4812, %f1218;
	add.s32 	%r4813, %r4812, -1060439283;
	and.b32  	%r4814, %r4813, -8388608;
	sub.s32 	%r4815, %r4812, %r4814;
	mov.b32 	%f1220, %r4815;
	cvt.rn.f32.s32 	%f1221, %r4814;
	fma.rn.f32 	%f1222, %f1221, 0f34000000, %f1219;
	add.f32 	%f1223, %f1220, 0fBF800000;
	add.f32 	%f1224, %f1220, 0f3F800000;
	rcp.approx.ftz.f32 	%f1225, %f1224;
	add.f32 	%f1226, %f1223, %f1223;
	mul.f32 	%f1227, %f1226, %f1225;
	mul.f32 	%f1228, %f1227, %f1227;
	sub.f32 	%f1229, %f1223, %f1227;
	add.f32 	%f1230, %f1229, %f1229;
	neg.f32 	%f1231, %f1227;
	fma.rn.f32 	%f1232, %f1231, %f1223, %f1230;
	mul.rn.f32 	%f1233, %f1225, %f1232;
	fma.rn.f32 	%f1234, %f1228, 0f3A2C32E4, 0f3B52E7DB;
	fma.rn.f32 	%f1235, %f1234, %f1228, 0f3C93BB73;
	fma.rn.f32 	%f1236, %f1235, %f1228, 0f3DF6384F;
	mul.rn.f32 	%f1237, %f1236, %f1228;
	fma.rn.f32 	%f1238, %f1227, 0f3FB8AA3B, %f1222;
	sub.f32 	%f1239, %f1222, %f1238;
	fma.rn.f32 	%f1240, %f1227, 0f3FB8AA3B, %f1239;
	fma.rn.f32 	%f1241, %f1233, 0f3FB8AA3B, %f1240;
	fma.rn.f32 	%f1242, %f1227, 0f32A55E34, %f1241;
	mul.f32 	%f1243, %f1237, 0f40400000;
	fma.rn.f32 	%f1244, %f1243, %f1233, %f1242;
	fma.rn.f32 	%f1245, %f1237, %f1227, %f1244;
	add.rn.f32 	%f1246, %f1238, %f1245;
	neg.f32 	%f1247, %f1238;
	add.rn.f32 	%f1248, %f1246, %f1247;
	neg.f32 	%f1249, %f1248;
	add.rn.f32 	%f1250, %f1245, %f1249;
	mul.rn.f32 	%f1251, %f1246, %f996;
	neg.f32 	%f1252, %f1251;
	fma.rn.f32 	%f1253, %f1246, 0f40000000, %f1252;
	fma.rn.f32 	%f1254, %f1250, 0f40000000, %f1253;
	cvt.rni.f32.f32 	%f1255, %f1251;
	sub.f32 	%f1256, %f1251, %f1255;
	add.f32 	%f1257, %f1256, %f1254;
	fma.rn.f32 	%f1258, %f1257, 0f391FCB8E, 0f3AAF85ED;
	fma.rn.f32 	%f1259, %f1258, %f1257, 0f3C1D9856;
	fma.rn.f32 	%f1260, %f1259, %f1257, 0f3D6357BB;
	fma.rn.f32 	%f1261, %f1260, %f1257, 0f3E75FDEC;
	fma.rn.f32 	%f1262, %f1261, %f1257, 0f3F317218;
	fma.rn.f32 	%f1263, %f1262, %f1257, 0f3F800000;
	cvt.rzi.s32.f32 	%r4816, %f1255;
	setp.gt.f32 	%p473, %f1255, 0f00000000;
	selp.b32 	%r4817, 0, -2097152000, %p473;
	add.s32 	%r4818, %r4817, 2130706432;
	mov.b32 	%f1264, %r4818;
	mul.f32 	%f1265, %f1263, %f1264;
	shl.b32 	%r4819, %r4816, 23;
	sub.s32 	%r4820, %r4819, %r4817;
	mov.b32 	%f1266, %r4820;
	mul.f32 	%f1267, %f1265, %f1266;
	abs.f32 	%f1268, %f1251;
	setp.gt.f32 	%p474, %f1268, 0f43180000;
	setp.lt.f32 	%p475, %f1251, 0f00000000;
	selp.f32 	%f1269, 0f00000000, 0f7F800000, %p475;
	selp.f32 	%f101, %f1269, %f1267, %p474;
	mul.rn.f32 	%f1270, %f1246, %f941;
	sub.f32 	%f1271, %f1246, %f1270;
	add.f32 	%f1272, %f1250, %f1271;
	cvt.rni.f32.f32 	%f1273, %f1270;
	sub.f32 	%f1274, %f1270, %f1273;
	add.f32 	%f1275, %f1274, %f1272;
	fma.rn.f32 	%f1276, %f1275, 0f391FCB8E, 0f3AAF85ED;
	fma.rn.f32 	%f1277, %f1276, %f1275, 0f3C1D9856;
	fma.rn.f32 	%f1278, %f1277, %f1275, 0f3D6357BB;
	fma.rn.f32 	%f1279, %f1278, %f1275, 0f3E75FDEC;
	fma.rn.f32 	%f1280, %f1279, %f1275, 0f3F317218;
	fma.rn.f32 	%f1281, %f1280, %f1275, 0f3F800000;
	cvt.rzi.s32.f32 	%r4821, %f1273;
	setp.gt.f32 	%p476, %f1273, 0f00000000;
	selp.b32 	%r4822, 0, -2097152000, %p476;
	add.s32 	%r4823, %r4822, 2130706432;
	mov.b32 	%f1282, %r4823;
	mul.f32 	%f1283, %f1281, %f1282;
	shl.b32 	%r4824, %r4821, 23;
	sub.s32 	%r4825, %r4824, %r4822;
	mov.b32 	%f1284, %r4825;
	mul.f32 	%f1285, %f1283, %f1284;
	abs.f32 	%f1286, %f1270;
	setp.gt.f32 	%p477, %f1286, 0f43180000;
	setp.lt.f32 	%p478, %f1270, 0f00000000;
	selp.f32 	%f1287, 0f00000000, 0f7F800000, %p478;
	selp.f32 	%f102, %f1287, %f1285, %p477;
	neg.f32 	%f103, %f102;
	cvt.rn.f32.f64 	%f1288, %fd438;
	abs.f32 	%f1289, %f1288;
	setp.lt.f32 	%p479, %f1289, 0f00800000;
	mul.f32 	%f1290, %f1289, 0f4B800000;
	selp.f32 	%f1291, %f1290, %f1289, %p479;
	selp.f32 	%f1292, 0fC1C00000, 0f00000000, %p479;
	mov.b32 	%r4826, %f1291;
	add.s32 	%r4827, %r4826, -1060439283;
	and.b32  	%r4828, %r4827, -8388608;
	sub.s32 	%r4829, %r4826, %r4828;
	mov.b32 	%f1293, %r4829;
	cvt.rn.f32.s32 	%f1294, %r4828;
	fma.rn.f32 	%f1295, %f1294, 0f34000000, %f1292;
	add.f32 	%f1296, %f1293, 0fBF800000;
	add.f32 	%f1297, %f1293, 0f3F800000;
	rcp.approx.ftz.f32 	%f1298, %f1297;
	add.f32 	%f1299, %f1296, %f1296;
	mul.f32 	%f1300, %f1299, %f1298;
	mul.f32 	%f1301, %f1300, %f1300;
	sub.f32 	%f1302, %f1296, %f1300;
	add.f32 	%f1303, %f1302, %f1302;
	neg.f32 	%f1304, %f1300;
	fma.rn.f32 	%f1305, %f1304, %f1296, %f1303;
	mul.rn.f32 	%f1306, %f1298, %f1305;
	fma.rn.f32 	%f1307, %f1301, 0f3A2C32E4, 0f3B52E7DB;
	fma.rn.f32 	%f1308, %f1307, %f1301, 0f3C93BB73;
	fma.rn.f32 	%f1309, %f1308, %f1301, 0f3DF6384F;
	mul.rn.f32 	%f1310, %f1309, %f1301;
	fma.rn.f32 	%f1311, %f1300, 0f3FB8AA3B, %f1295;
	sub.f32 	%f1312, %f1295, %f1311;
	fma.rn.f32 	%f1313, %f1300, 0f3FB8AA3B, %f1312;
	fma.rn.f32 	%f1314, %f1306, 0f3FB8AA3B, %f1313;
	fma.rn.f32 	%f1315, %f1300, 0f32A55E34, %f1314;
	mul.f32 	%f1316, %f1310, 0f40400000;
	fma.rn.f32 	%f1317, %f1316, %f1306, %f1315;
	fma.rn.f32 	%f1318, %f1310, %f1300, %f1317;
	add.rn.f32 	%f1319, %f1311, %f1318;
	neg.f32 	%f1320, %f1311;
	add.rn.f32 	%f1321, %f1319, %f1320;
	neg.f32 	%f1322, %f1321;
	add.rn.f32 	%f1323, %f1318, %f1322;
	mul.rn.f32 	%f1324, %f1319, %f941;
	sub.f32 	%f1325, %f1319, %f1324;
	add.f32 	%f1326, %f1323, %f1325;
	cvt.rni.f32.f32 	%f1327, %f1324;
	sub.f32 	%f1328, %f1324, %f1327;
	add.f32 	%f1329, %f1328, %f1326;
	fma.rn.f32 	%f1330, %f1329, 0f391FCB8E, 0f3AAF85ED;
	fma.rn.f32 	%f1331, %f1330, %f1329, 0f3C1D9856;
	fma.rn.f32 	%f1332, %f1331, %f1329, 0f3D6357BB;
	fma.rn.f32 	%f1333, %f1332, %f1329, 0f3E75FDEC;
	fma.rn.f32 	%f1334, %f1333, %f1329, 0f3F317218;
	fma.rn.f32 	%f1335, %f1334, %f1329, 0f3F800000;
	cvt.rzi.s32.f32 	%r4830, %f1327;
	setp.gt.f32 	%p480, %f1327, 0f00000000;
	selp.b32 	%r4831, 0, -2097152000, %p480;
	add.s32 	%r4832, %r4831, 2130706432;
	mov.b32 	%f1336, %r4832;
	mul.f32 	%f1337, %f1335, %f1336;
	shl.b32 	%r4833, %r4830, 23;
	sub.s32 	%r4834, %r4833, %r4831;
	mov.b32 	%f1338, %r4834;
	mul.f32 	%f1339, %f1337, %f1338;
	abs.f32 	%f1340, %f1324;
	setp.gt.f32 	%p481, %f1340, 0f43180000;
	setp.lt.f32 	%p482, %f1324, 0f00000000;
	selp.f32 	%f1341, 0f00000000, 0f7F800000, %p482;
	selp.f32 	%f104, %f1341, %f1339, %p481;
	neg.f32 	%f105, %f104;
	cvt.rn.f32.f64 	%f1342, %fd92;
	abs.f32 	%f1343, %f1342;
	setp.lt.f32 	%p483, %f1343, 0f00800000;
	mul.f32 	%f1344, %f1343, 0f4B800000;
	selp.f32 	%f1345, %f1344, %f1343, %p483;
	selp.f32 	%f1346, 0fC1C00000, 0f00000000, %p483;
	mov.b32 	%r4835, %f1345;
	add.s32 	%r4836, %r4835, -1060439283;
	and.b32  	%r4837, %r4836, -8388608;
	sub.s32 	%r4838, %r4835, %r4837;
	mov.b32 	%f1347, %r4838;
	cvt.rn.f32.s32 	%f1348, %r4837;
	fma.rn.f32 	%f1349, %f1348, 0f34000000, %f1346;
	add.f32 	%f1350, %f1347, 0fBF800000;
	add.f32 	%f1351, %f1347, 0f3F800000;
	rcp.approx.ftz.f32 	%f1352, %f1351;
	add.f32 	%f1353, %f1350, %f1350;
	mul.f32 	%f1354, %f1353, %f1352;
	mul.f32 	%f1355, %f1354, %f1354;
	sub.f32 	%f1356, %f1350, %f1354;
	add.f32 	%f1357, %f1356, %f1356;
	neg.f32 	%f1358, %f1354;
	fma.rn.f32 	%f1359, %f1358, %f1350, %f1357;
	mul.rn.f32 	%f1360, %f1352, %f1359;
	fma.rn.f32 	%f1361, %f1355, 0f3A2C32E4, 0f3B52E7DB;
	fma.rn.f32 	%f1362, %f1361, %f1355, 0f3C93BB73;
	fma.rn.f32 	%f1363, %f1362, %f1355, 0f3DF6384F;
	mul.rn.f32 	%f1364, %f1363, %f1355;
	fma.rn.f32 	%f1365, %f1354, 0f3FB8AA3B, %f1349;
	sub.f32 	%f1366, %f1349, %f1365;
	fma.rn.f32 	%f1367, %f1354, 0f3FB8AA3B, %f1366;
	fma.rn.f32 	%f1368, %f1360, 0f3FB8AA3B, %f1367;
	fma.rn.f32 	%f1369, %f1354, 0f32A55E34, %f1368;
	mul.f32 	%f1370, %f1364, 0f40400000;
	fma.rn.f32 	%f1371, %f1370, %f1360, %f1369;
	fma.rn.f32 	%f1372, %f1364, %f1354, %f1371;
	add.rn.f32 	%f1373, %f1365, %f1372;
	neg.f32 	%f1374, %f1365;
	add.rn.f32 	%f1375, %f1373, %f1374;
	neg.f32 	%f1376, %f1375;
	add.rn.f32 	%f1377, %f1372, %f1376;
	mul.rn.f32 	%f1378, %f1373, %f996;
	neg.f32 	%f1379, %f1378;
	fma.rn.f32 	%f1380, %f1373, 0f40000000, %f1379;
	fma.rn.f32 	%f1381, %f1377, 0f40000000, %f1380;
	cvt.rni.f32.f32 	%f1382, %f1378;
	sub.f32 	%f1383, %f1378, %f1382;
	add.f32 	%f1384, %f1383, %f1381;
	fma.rn.f32 	%f1385, %f1384, 0f391FCB8E, 0f3AAF85ED;
	fma.rn.f32 	%f1386, %f1385, %f1384, 0f3C1D9856;
	fma.rn.f32 	%f1387, %f1386, %f1384, 0f3D6357BB;
	fma.rn.f32 	%f1388, %f1387, %f1384, 0f3E75FDEC;
	fma.rn.f32 	%f1389, %f1388, %f1384, 0f3F317218;
	fma.rn.f32 	%f1390, %f1389, %f1384, 0f3F800000;
	cvt.rzi.s32.f32 	%r4839, %f1382;
	setp.gt.f32 	%p484, %f1382, 0f00000000;
	selp.b32 	%r4840, 0, -2097152000, %p484;
	add.s32 	%r4841, %r4840, 2130706432;
	mov.b32 	%f1391, %r4841;
	mul.f32 	%f1392, %f1390, %f1391;
	shl.b32 	%r4842, %r4839, 23;
	sub.s32 	%r4843, %r4842, %r4840;
	mov.b32 	%f1393, %r4843;
	mul.f32 	%f1394, %f1392, %f1393;
	abs.f32 	%f1395, %f1378;
	setp.gt.f32 	%p485, %f1395, 0f43180000;
	setp.lt.f32 	%p486, %f1378, 0f00000000;
	selp.f32 	%f1396, 0f00000000, 0f7F800000, %p486;
	selp.f32 	%f106, %f1396, %f1394, %p485;
	mul.rn.f32 	%f1397, %f1373, %f941;
	sub.f32 	%f1398, %f1373, %f1397;
	add.f32 	%f1399, %f1377, %f1398;
	cvt.rni.f32.f32 	%f1400, %f1397;
	sub.f32 	%f1401, %f1397, %f1400;
	add.f32 	%f1402, %f1401, %f1399;
	fma.rn.f32 	%f1403, %f1402, 0f391FCB8E, 0f3AAF85ED;
	fma.rn.f32 	%f1404, %f1403, %f1402, 0f3C1D9856;
	fma.rn.f32 	%f1405, %f1404, %f1402, 0f3D6357BB;
	fma.rn.f32 	%f1406, %f1405, %f1402, 0f3E75FDEC;
	fma.rn.f32 	%f1407, %f1406, %f1402, 0f3F317218;
	fma.rn.f32 	%f1408, %f1407, %f1402, 0f3F800000;
	cvt.rzi.s32.f32 	%r4844, %f1400;
	setp.gt.f32 	%p487, %f1400, 0f00000000;
	selp.b32 	%r4845, 0, -2097152000, %p487;
	add.s32 	%r4846, %r4845, 2130706432;
	mov.b32 	%f1409, %r4846;
	mul.f32 	%f1410, %f1408, %f1409;
	shl.b32 	%r4847, %r4844, 23;
	sub.s32 	%r4848, %r4847, %r4845;
	mov.b32 	%f1411, %r4848;
	mul.f32 	%f1412, %f1410, %f1411;
	abs.f32 	%f1413, %f1397;
	setp.gt.f32 	%p488, %f1413, 0f43180000;
	setp.lt.f32 	%p489, %f1397, 0f00000000;
	selp.f32 	%f1414, 0f00000000, 0f7F800000, %p489;
	selp.f32 	%f107, %f1414, %f1412, %p488;
	neg.f32 	%f108, %f107;
	mov.b32 	%r6389, 0;
	mov.u64 	%rd196, %rd46;
	mov.u64 	%rd197, %rd6;
$L__BB0_620:
	cvt.rn.f32.f64 	%f1416, %fd89;
	abs.f32 	%f1417, %f1416;
	setp.nan.f32 	%p490, %f1417, %f1417;
	setp.eq.f32 	%p491, %f1416, 0f3F800000;
	mov.b64 	%rd156, 4607182418800017408;
	st.local.u64 	[%rd196], %rd156;
	ld.local.f64 	%fd95, [%rd2+8];
	setp.eq.f32 	%p492, %f1416, 0f00000000;
	setp.eq.f32 	%p493, %f1417, 0f7F800000;
	add.f32 	%f1419, %f1416, %f1416;
	mov.b32 	%r4849, %f1419;
	and.b32  	%r4850, %r4849, 2147483647;
	mov.b32 	%f1420, %r4850;
	selp.f32 	%f1421, %f1420, %f91, %p493;
	selp.f32 	%f1422, %f1420, %f1421, %p492;
	mov.f32 	%f1423, 0f40000000;
	add.rn.f32 	%f1424, %f1416, %f1423;
	selp.f32 	%f1425, %f1424, %f1422, %p490;
	selp.f32 	%f1426, 0f3F800000, %f1425, %p491;
	cvt.f64.f32 	%fd441, %f1426;
	sub.f64 	%fd442, %fd90, %fd441;
	ld.local.f64 	%fd96, [%rd2+24];
	cvt.rn.f32.f64 	%f1427, %fd442;
	abs.f32 	%f1428, %f1427;
	setp.lt.f32 	%p494, %f1428, 0f00800000;
	mul.f32 	%f1429, %f1428, 0f4B800000;
	selp.f32 	%f1430, %f1429, %f1428, %p494;
	selp.f32 	%f1431, 0fC1C00000, 0f00000000, %p494;
	mov.b32 	%r4851, %f1430;
	add.s32 	%r4852, %r4851, -1060439283;
	and.b32  	%r4853, %r4852, -8388608;
	sub.s32 	%r4854, %r4851, %r4853;
	mov.b32 	%f1432, %r4854;
	cvt.rn.f32.s32 	%f1433, %r4853;
	fma.rn.f32 	%f1434, %f1433, 0f34000000, %f1431;
	add.f32 	%f1435, %f1432, 0fBF800000;
	add.f32 	%f1436, %f1432, 0f3F800000;
	rcp.approx.ftz.f32 	%f1437, %f1436;
	add.f32 	%f1438, %f1435, %f1435;
	mul.f32 	%f1439, %f1438, %f1437;
	mul.f32 	%f1440, %f1439, %f1439;
	sub.f32 	%f1441, %f1435, %f1439;
	add.f32 	%f1442, %f1441, %f1441;
	neg.f32 	%f1443, %f1439;
	fma.rn.f32 	%f1444, %f1443, %f1435, %f1442;
	mul.rn.f32 	%f1445, %f1437, %f1444;
	fma.rn.f32 	%f1446, %f1440, 0f3A2C32E4, 0f3B52E7DB;
	fma.rn.f32 	%f1447, %f1446, %f1440, 0f3C93BB73;
	fma.rn.f32 	%f1448, %f1447, %f1440, 0f3DF6384F;
	mul.rn.f32 	%f1449, %f1448, %f1440;
	fma.rn.f32 	%f1450, %f1439, 0f3FB8AA3B, %f1434;
	sub.f32 	%f1451, %f1434, %f1450;
	fma.rn.f32 	%f1452, %f1439, 0f3FB8AA3B, %f1451;
	fma.rn.f32 	%f1453, %f1445, 0f3FB8AA3B, %f1452;
	fma.rn.f32 	%f1454, %f1439, 0f32A55E34, %f1453;
	mul.f32 	%f1455, %f1449, 0f40400000;
	fma.rn.f32 	%f1456, %f1455, %f1445, %f1454;
	fma.rn.f32 	%f1457, %f1449, %f1439, %f1456;
	add.rn.f32 	%f1458, %f1450, %f1457;
	neg.f32 	%f1459, %f1450;
	add.rn.f32 	%f1460, %f1458, %f1459;
	neg.f32 	%f1461, %f1460;
	add.rn.f32 	%f1462, %f1457, %f1461;
	mov.f32 	%f2020, 0f3F800000;
	mul.rn.f32 	%f1463, %f1458, %f2020;
	sub.f32 	%f1464, %f1458, %f1463;
	add.f32 	%f1465, %f1462, %f1464;
	cvt.rni.f32.f32 	%f1466, %f1463;
	sub.f32 	%f1467, %f1463, %f1466;
	add.f32 	%f1468, %f1467, %f1465;
	fma.rn.f32 	%f1469, %f1468, 0f391FCB8E, 0f3AAF85ED;
	fma.rn.f32 	%f1470, %f1469, %f1468, 0f3C1D9856;
	fma.rn.f32 	%f1471, %f1470, %f1468, 0f3D6357BB;
	fma.rn.f32 	%f1472, %f1471, %f1468, 0f3E75FDEC;
	fma.rn.f32 	%f1473, %f1472, %f1468, 0f3F317218;
	fma.rn.f32 	%f1474, %f1473, %f1468, 0f3F800000;
	cvt.rzi.s32.f32 	%r4855, %f1466;
	setp.gt.f32 	%p495, %f1466, 0f00000000;
	selp.b32 	%r4856, 0, -2097152000, %p495;
	add.s32 	%r4857, %r4856, 2130706432;
	mov.b32 	%f1475, %r4857;
	mul.f32 	%f1476, %f1474, %f1475;
	shl.b32 	%r4858, %r4855, 23;
	sub.s32 	%r4859, %r4858, %r4856;
	mov.b32 	%f1477, %r4859;
	mul.f32 	%f1478, %f1476, %f1477;
	abs.f32 	%f1479, %f1463;
	setp.gt.f32 	%p496, %f1479, 0f43180000;
	setp.lt.f32 	%p497, %f1463, 0f00000000;
	selp.f32 	%f1480, 0f00000000, 0f7F800000, %p497;
	selp.f32 	%f109, %f1480, %f1478, %p496;
	setp.eq.f32 	%p498, %f1427, 0f3F800000;
	@%p498 bra 	$L__BB0_627;
	cvt.rn.f32.f64 	%f1481, %fd89;
	setp.eq.f32 	%p499, %f1481, 0f3F800000;
	abs.f32 	%f1482, %f1481;
	setp.nan.f32 	%p500, %f1482, %f1482;
	mov.f32 	%f1484, 0f40000000;
	add.rn.f32 	%f1485, %f1481, %f1484;
	setp.eq.f32 	%p501, %f1481, 0f00000000;
	setp.eq.f32 	%p502, %f1482, 0f7F800000;
	add.f32 	%f1486, %f1481, %f1481;
	mov.b32 	%r4860, %f1486;
	and.b32  	%r4861, %r4860, 2147483647;
	mov.b32 	%f1487, %r4861;
	selp.f32 	%f1488, %f1487, %f91, %p502;
	selp.f32 	%f1489, %f1487, %f1488, %p501;
	selp.f32 	%f1490, %f1485, %f1489, %p500;
	selp.f32 	%f1491, 0f3F800000, %f1490, %p499;
	cvt.f64.f32 	%fd443, %f1491;
	sub.f64 	%fd444, %fd90, %fd443;
	cvt.rn.f32.f64 	%f1492, %fd444;
	abs.f32 	%f1493, %f1492;
	setp.num.f32 	%p503, %f1493, %f1493;
	@%p503 bra 	$L__BB0_623;
	cvt.rn.f32.f64 	%f1532, %fd89;
	setp.eq.f32 	%p520, %f1532, 0f3F800000;
	abs.f32 	%f1533, %f1532;
	setp.nan.f32 	%p521, %f1533, %f1533;
	mov.f32 	%f1535, 0f40000000;
	add.rn.f32 	%f1536, %f1532, %f1535;
	setp.eq.f32 	%p522, %f1532, 0f00000000;
	setp.eq.f32 	%p523, %f1533, 0f7F800000;
	add.f32 	%f1537, %f1532, %f1532;
	mov.b32 	%r4868, %f1537;
	and.b32  	%r4869, %r4868, 2147483647;
	mov.b32 	%f1538, %r4869;
	selp.f32 	%f1539, %f1538, %f91, %p523;
	selp.f32 	%f1540, %f1538, %f1539, %p522;
	selp.f32 	%f1541, %f1536, %f1540, %p521;
	selp.f32 	%f1542, 0f3F800000, %f1541, %p520;
	cvt.f64.f32 	%fd451, %f1542;
	sub.f64 	%fd452, %fd90, %fd451;
	cvt.rn.f32.f64 	%f1543, %fd452;
	mov.f32 	%f1544, 0f3F800000;
	add.rn.f32 	%f2020, %f1543, %f1544;
	bra.uni 	$L__BB0_627;
$L__BB0_623:
	cvt.rn.f32.f64 	%f1494, %fd89;
	setp.eq.f32 	%p504, %f1494, 0f3F800000;
	abs.f32 	%f1495, %f1494;
	setp.nan.f32 	%p505, %f1495, %f1495;
	mov.f32 	%f1497, 0f40000000;
	add.rn.f32 	%f1498, %f1494, %f1497;
	setp.eq.f32 	%p506, %f1494, 0f00000000;
	setp.eq.f32 	%p507, %f1495, 0f7F800000;
	add.f32 	%f1499, %f1494, %f1494;
	mov.b32 	%r4862, %f1499;
	and.b32  	%r4863, %r4862, 2147483647;
	mov.b32 	%f1500, %r4863;
	selp.f32 	%f1501, %f1500, %f91, %p507;
	selp.f32 	%f1502, %f1500, %f1501, %p506;
	selp.f32 	%f1503, %f1498, %f1502, %p505;
	selp.f32 	%f1504, 0f3F800000, %f1503, %p504;
	cvt.f64.f32 	%fd445, %f1504;
	sub.f64 	%fd446, %fd90, %fd445;
	cvt.rn.f32.f64 	%f1505, %fd446;
	setp.neu.f32 	%p508, %f1505, 0f00000000;
	abs.f32 	%f1506, %f1505;
	setp.neu.f32 	%p509, %f1506, 0f7F800000;
	and.pred  	%p510, %p508, %p509;
	@%p510 bra 	$L__BB0_625;
	cvt.rn.f32.f64 	%f1520, %fd89;
	setp.eq.f32 	%p516, %f1520, 0f3F800000;
	abs.f32 	%f1521, %f1520;
	setp.nan.f32 	%p517, %f1521, %f1521;
	mov.f32 	%f1523, 0f40000000;
	add.rn.f32 	%f1524, %f1520, %f1523;
	setp.eq.f32 	%p518, %f1520, 0f00000000;
	setp.eq.f32 	%p519, %f1521, 0f7F800000;
	add.f32 	%f1525, %f1520, %f1520;
	mov.b32 	%r4866, %f1525;
	and.b32  	%r4867, %r4866, 2147483647;
	mov.b32 	%f1526, %r4867;
	selp.f32 	%f1527, %f1526, %f91, %p519;
	selp.f32 	%f1528, %f1526, %f1527, %p518;
	selp.f32 	%f1529, %f1524, %f1528, %p517;
	selp.f32 	%f1530, 0f3F800000, %f1529, %p516;
	cvt.f64.f32 	%fd449, %f1530;
	sub.f64 	%fd450, %fd90, %fd449;
	cvt.rn.f32.f64 	%f1531, %fd450;
	add.f32 	%f2020, %f1531, %f1531;
	bra.uni 	$L__BB0_627;
$L__BB0_625:
	cvt.rn.f32.f64 	%f1508, %fd89;
	setp.eq.f32 	%p511, %f1508, 0f3F800000;
	abs.f32 	%f1509, %f1508;
	setp.nan.f32 	%p512, %f1509, %f1509;
	mov.f32 	%f1511, 0f40000000;
	add.rn.f32 	%f1512, %f1508, %f1511;
	setp.eq.f32 	%p513, %f1508, 0f00000000;
	setp.eq.f32 	%p514, %f1509, 0f7F800000;
	add.f32 	%f1513, %f1508, %f1508;
	mov.b32 	%r4864, %f1513;
	and.b32  	%r4865, %r4864, 2147483647;
	mov.b32 	%f1514, %r4865;
	selp.f32 	%f1515, %f1514, %f91, %p514;
	selp.f32 	%f1516, %f1514, %f1515, %p513;
	selp.f32 	%f1517, %f1512, %f1516, %p512;
	selp.f32 	%f1518, 0f3F800000, %f1517, %p511;
	cvt.f64.f32 	%fd447, %f1518;
	sub.f64 	%fd448, %fd90, %fd447;
	cvt.rn.f32.f64 	%f1519, %fd448;
	setp.geu.f32 	%p515, %f1519, 0f00000000;
	mov.f32 	%f2020, %f109;
	@%p515 bra 	$L__BB0_627;
	neg.f32 	%f2020, %f109;
$L__BB0_627:
	cvt.rn.f32.f64 	%f1546, %fd90;
	setp.geu.f32 	%p524, %f1546, 0f00000000;
	abs.f32 	%f1547, %f1546;
	setp.eq.f32 	%p525, %f1547, 0f7F800000;
	setp.eq.f32 	%p526, %f1546, 0f00000000;
	setp.nan.f32 	%p527, %f1547, %f1547;
	setp.eq.f32 	%p528, %f1546, 0f3F800000;
	cvt.f64.f32 	%fd453, %f2020;
	add.f64 	%fd454, %fd453, %fd453;
	cvt.rn.f32.f64 	%f1549, %fd89;
	setp.eq.f32 	%p529, %f1549, 0f3F800000;
	abs.f32 	%f1550, %f1549;
	setp.nan.f32 	%p530, %f1550, %f1550;
	mov.f32 	%f2021, 0f3F800000;
	add.rn.f32 	%f1552, %f1549, %f2021;
	setp.eq.f32 	%p531, %f1549, 0f00000000;
	setp.eq.f32 	%p532, %f1550, 0f7F800000;
	add.f32 	%f1553, %f1549, %f1549;
	setp.geu.f32 	%p533, %f1549, 0f00000000;
	selp.f32 	%f1554, %f92, %f93, %p533;
	selp.f32 	%f1555, %f1553, %f1554, %p532;
	selp.f32 	%f1556, %f1553, %f1555, %p531;
	selp.f32 	%f1557, %f1552, %f1556, %p530;
	selp.f32 	%f1558, 0f3F800000, %f1557, %p529;
	cvt.f64.f32 	%fd455, %f1558;
	add.f64 	%fd456, %fd455, %fd455;
	mul.f64 	%fd457, %fd95, %fd456;
	sub.f64 	%fd458, %fd96, %fd457;
	mul.f64 	%fd459, %fd458, %fd454;
	mul.f64 	%fd460, %fd459, 0d4059000000000000;
	mov.f64 	%fd461, 0d3FF0000000000000;
	sub.f64 	%fd462, %fd461, %fd89;
	cvt.rn.f32.f64 	%f1559, %fd462;
	setp.eq.f32 	%p534, %f1559, 0f3F800000;
	abs.f32 	%f1560, %f1559;
	setp.nan.f32 	%p535, %f1560, %f1560;
	add.rn.f32 	%f1562, %f1559, %f2021;
	setp.eq.f32 	%p536, %f1559, 0f00000000;
	setp.eq.f32 	%p537, %f1560, 0f7F800000;
	add.f32 	%f1563, %f1559, %f1559;
	setp.geu.f32 	%p538, %f1559, 0f00000000;
	selp.f32 	%f1564, %f89, %f90, %p538;
	selp.f32 	%f1565, %f1563, %f1564, %p537;
	selp.f32 	%f1566, %f1563, %f1565, %p536;
	selp.f32 	%f1567, %f1562, %f1566, %p535;
	selp.f32 	%f1568, 0f3F800000, %f1567, %p534;
	cvt.f64.f32 	%fd463, %f1568;
	add.f64 	%fd464, %fd463, %fd463;
	mul.f64 	%fd465, %fd95, %fd464;
	sub.f64 	%fd466, %fd460, %fd465;
	add.f64 	%fd97, %fd466, 0d0000000000000000;
	add.f32 	%f1569, %f1546, %f1546;
	mov.b32 	%r4870, %f1569;
	and.b32  	%r4871, %r4870, 2147483647;
	mov.b32 	%f1570, %r4871;
	selp.f32 	%f1571, %f1570, %f96, %p525;
	selp.f32 	%f1572, %f1570, %f1571, %p526;
	mov.f32 	%f1573, 0f40000000;
	add.rn.f32 	%f1574, %f1546, %f1573;
	selp.f32 	%f1575, %f1574, %f1572, %p527;
	selp.f32 	%f1576, 0f3F800000, %f1575, %p528;
	cvt.f64.f32 	%fd467, %f1576;
	add.rn.f32 	%f1577, %f1546, %f2021;
	selp.f32 	%f1578, %f1577, %f1569, %p527;
	selp.f32 	%f1579, 0f3F800000, %f1578, %p528;
	selp.f32 	%f1580, %f97, %f98, %p524;
	selp.f32 	%f1581, %f1579, %f1580, %p525;
	selp.f32 	%f1582, %f1579, %f1581, %p527;
	selp.f32 	%f1583, %f1579, %f1582, %p528;
	selp.f32 	%f1584, %f1579, %f1583, %p526;
	cvt.f64.f32 	%fd468, %f1584;
	add.f64 	%fd469, %fd468, %fd468;
	mul.f64 	%fd98, %fd96, %fd469;
	sub.f64 	%fd470, %fd91, %fd467;
	ld.local.f64 	%fd99, [%rd2+40];
	cvt.rn.f32.f64 	%f1585, %fd470;
	abs.f32 	%f1586, %f1585;
	setp.lt.f32 	%p539, %f1586, 0f00800000;
	mul.f32 	%f1587, %f1586, 0f4B800000;
	selp.f32 	%f1588, %f1587, %f1586, %p539;
	selp.f32 	%f1589, 0fC1C00000, 0f00000000, %p539;
	mov.b32 	%r4872, %f1588;
	add.s32 	%r4873, %r4872, -1060439283;
	and.b32  	%r4874, %r4873, -8388608;
	sub.s32 	%r4875, %r4872, %r4874;
	mov.b32 	%f1590, %r4875;
	cvt.rn.f32.s32 	%f1591, %r4874;
	fma.rn.f32 	%f1592, %f1591, 0f34000000, %f1589;
	add.f32 	%f1593, %f1590, 0fBF800000;
	add.f32 	%f1594, %f1590, 0f3F800000;
	rcp.approx.ftz.f32 	%f1595, %f1594;
	add.f32 	%f1596, %f1593, %f1593;
	mul.f32 	%f1597, %f1596, %f1595;
	mul.f32 	%f1598, %f1597, %f1597;
	sub.f32 	%f1599, %f1593, %f1597;
	add.f32 	%f1600, %f1599, %f1599;
	neg.f32 	%f1601, %f1597;
	fma.rn.f32 	%f1602, %f1601, %f1593, %f1600;
	mul.rn.f32 	%f1603, %f1595, %f1602;
	fma.rn.f32 	%f1604, %f1598, 0f3A2C32E4, 0f3B52E7DB;
	fma.rn.f32 	%f1605, %f1604, %f1598, 0f3C93BB73;
	fma.rn.f32 	%f1606, %f1605, %f1598, 0f3DF6384F;
	mul.rn.f32 	%f1607, %f1606, %f1598;
	fma.rn.f32 	%f1608, %f1597, 0f3FB8AA3B, %f1592;
	sub.f32 	%f1609, %f1592, %f1608;
	fma.rn.f32 	%f1610, %f1597, 0f3FB8AA3B, %f1609;
	fma.rn.f32 	%f1611, %f1603, 0f3FB8AA3B, %f1610;
	fma.rn.f32 	%f1612, %f1597, 0f32A55E34, %f1611;
	mul.f32 	%f1613, %f1607, 0f40400000;
	fma.rn.f32 	%f1614, %f1613, %f1603, %f1612;
	fma.rn.f32 	%f1615, %f1607, %f1597, %f1614;
	add.rn.f32 	%f1616, %f1608, %f1615;
	neg.f32 	%f1617, %f1608;
	add.rn.f32 	%f1618, %f1616, %f1617;
	neg.f32 	%f1619, %f1618;
	add.rn.f32 	%f1620, %f1615, %f1619;
	mul.rn.f32 	%f1621, %f1616, %f2021;
	sub.f32 	%f1622, %f1616, %f1621;
	add.f32 	%f1623, %f1620, %f1622;
	cvt.rni.f32.f32 	%f1624, %f1621;
	sub.f32 	%f1625, %f1621, %f1624;
	add.f32 	%f1626, %f1625, %f1623;
	fma.rn.f32 	%f1627, %f1626, 0f391FCB8E, 0f3AAF85ED;
	fma.rn.f32 	%f1628, %f1627, %f1626, 0f3C1D9856;
	fma.rn.f32 	%f1629, %f1628, %f1626, 0f3D6357BB;
	fma.rn.f32 	%f1630, %f1629, %f1626, 0f3E75FDEC;
	fma.rn.f32 	%f1631, %f1630, %f1626, 0f3F317218;
	fma.rn.f32 	%f1632, %f1631, %f1626, 0f3F800000;
	cvt.rzi.s32.f32 	%r4876, %f1624;
	setp.gt.f32 	%p540, %f1624, 0f00000000;
	selp.b32 	%r4877, 0, -2097152000, %p540;
	add.s32 	%r4878, %r4877, 2130706432;
	mov.b32 	%f1633, %r4878;
	mul.f32 	%f1634, %f1632, %f1633;
	shl.b32 	%r4879, %r4876, 23;
	sub.s32 	%r4880, %r4879, %r4877;
	mov.b32 	%f1635, %r4880;
	mul.f32 	%f1636, %f1634, %f1635;
	abs.f32 	%f1637, %f1621;
	setp.gt.f32 	%p541, %f1637, 0f43180000;
	setp.lt.f32 	%p542, %f1621, 0f00000000;
	selp.f32 	%f1638, 0f00000000, 0f7F800000, %p542;
	selp.f32 	%f114, %f1638, %f1636, %p541;
	setp.eq.f32 	%p543, %f1585, 0f3F800000;
	@%p543 bra 	$L__BB0_634;
	cvt.rn.f32.f64 	%f1639, %fd90;
	setp.eq.f32 	%p544, %f1639, 0f3F800000;
	abs.f32 	%f1640, %f1639;
	setp.nan.f32 	%p545, %f1640, %f1640;
	mov.f32 	%f1642, 0f40000000;
	add.rn.f32 	%f1643, %f1639, %f1642;
	setp.eq.f32 	%p546, %f1639, 0f00000000;
	setp.eq.f32 	%p547, %f1640, 0f7F800000;
	add.f32 	%f1644, %f1639, %f1639;
	mov.b32 	%r4881, %f1644;
	and.b32  	%r4882, %r4881, 2147483647;
	mov.b32 	%f1645, %r4882;
	selp.f32 	%f1646, %f1645, %f96, %p547;
	selp.f32 	%f1647, %f1645, %f1646, %p546;
	selp.f32 	%f1648, %f1643, %f1647, %p545;
	selp.f32 	%f1649, 0f3F800000, %f1648, %p544;
	cvt.f64.f32 	%fd471, %f1649;
	sub.f64 	%fd472, %fd91, %fd471;
	cvt.rn.f32.f64 	%f1650, %fd472;
	abs.f32 	%f1651, %f1650;
	setp.nan.f32 	%p548, %f1651, %f1651;
	@%p548 bra 	$L__BB0_633;
	cvt.rn.f32.f64 	%f1652, %fd90;
	setp.eq.f32 	%p549, %f1652, 0f3F800000;
	abs.f32 	%f1653, %f1652;
	setp.nan.f32 	%p550, %f1653, %f1653;
	mov.f32 	%f1655, 0f40000000;
	add.rn.f32 	%f1656, %f1652, %f1655;
	setp.eq.f32 	%p551, %f1652, 0f00000000;
	setp.eq.f32 	%p552, %f1653, 0f7F800000;
	add.f32 	%f1657, %f1652, %f1652;
	mov.b32 	%r4883, %f1657;
	and.b32  	%r4884, %r4883, 2147483647;
	mov.b32 	%f1658, %r4884;
	selp.f32 	%f1659, %f1658, %f96, %p552;
	selp.f32 	%f1660, %f1658, %f1659, %p551;
	selp.f32 	%f1661, %f1656, %f1660, %p550;
	selp.f32 	%f1662, 0f3F800000, %f1661, %p549;
	cvt.f64.f32 	%fd473, %f1662;
	sub.f64 	%fd474, %fd91, %fd473;
	cvt.rn.f32.f64 	%f1663, %fd474;
	setp.eq.f32 	%p553, %f1663, 0f00000000;
	abs.f32 	%f1664, %f1663;
	setp.eq.f32 	%p554, %f1664, 0f7F800000;
	or.pred  	%p555, %p553, %p554;
	@%p555 bra 	$L__BB0_632;
	cvt.rn.f32.f64 	%f1666, %fd90;
	setp.eq.f32 	%p556, %f1666, 0f3F800000;
	abs.f32 	%f1667, %f1666;
	setp.nan.f32 	%p557, %f1667, %f1667;
	mov.f32 	%f1669, 0f40000000;
	add.rn.f32 	%f1670, %f1666, %f1669;
	setp.eq.f32 	%p558, %f1666, 0f00000000;
	setp.eq.f32 	%p559, %f1667, 0f7F800000;
	add.f32 	%f1671, %f1666, %f1666;
	mov.b32 	%r4885, %f1671;
	and.b32  	%r4886, %r4885, 2147483647;
	mov.b32 	%f1672, %r4886;
	selp.f32 	%f1673, %f1672, %f96, %p559;
	selp.f32 	%f1674, %f1672, %f1673, %p558;
	selp.f32 	%f1675, %f1670, %f1674, %p557;
	selp.f32 	%f1676, 0f3F800000, %f1675, %p556;
	cvt.f64.f32 	%fd475, %f1676;
	sub.f64 	%fd476, %fd91, %fd475;
	cvt.rn.f32.f64 	%f1677, %fd476;
	setp.geu.f32 	%p560, %f1677, 0f00000000;
	mov.f32 	%f2021, %f114;
	@%p560 bra 	$L__BB0_634;
	neg.f32 	%f2021, %f114;
	bra.uni 	$L__BB0_634;
$L__BB0_632:
	cvt.rn.f32.f64 	%f1678, %fd90;
	setp.eq.f32 	%p561, %f1678, 0f3F800000;
	abs.f32 	%f1679, %f1678;
	setp.nan.f32 	%p562, %f1679, %f1679;
	mov.f32 	%f1681, 0f40000000;
	add.rn.f32 	%f1682, %f1678, %f1681;
	setp.eq.f32 	%p563, %f1678, 0f00000000;
	setp.eq.f32 	%p564, %f1679, 0f7F800000;
	add.f32 	%f1683, %f1678, %f1678;
	mov.b32 	%r4887, %f1683;
	and.b32  	%r4888, %r4887, 2147483647;
	mov.b32 	%f1684, %r4888;
	selp.f32 	%f1685, %f1684, %f96, %p564;
	selp.f32 	%f1686, %f1684, %f1685, %p563;
	selp.f32 	%f1687, %f1682, %f1686, %p562;
	selp.f32 	%f1688, 0f3F800000, %f1687, %p561;
	cvt.f64.f32 	%fd477, %f1688;
	sub.f64 	%fd478, %fd91, %fd477;
	cvt.rn.f32.f64 	%f1689, %fd478;
	add.f32 	%f2021, %f1689, %f1689;
	bra.uni 	$L__BB0_634;
$L__BB0_633:
	cvt.rn.f32.f64 	%f1690, %fd90;
	setp.eq.f32 	%p565, %f1690, 0f3F800000;
	abs.f32 	%f1691, %f1690;
	setp.nan.f32 	%p566, %f1691, %f1691;
	mov.f32 	%f1693, 0f40000000;
	add.rn.f32 	%f1694, %f1690, %f1693;
	setp.eq.f32 	%p567, %f1690, 0f00000000;
	setp.eq.f32 	%p568, %f1691, 0f7F800000;
	add.f32 	%f1695, %f1690, %f1690;
	mov.b32 	%r4889, %f1695;
	and.b32  	%r4890, %r4889, 2147483647;
	mov.b32 	%f1696, %r4890;
	selp.f32 	%f1697, %f1696, %f96, %p568;
	selp.f32 	%f1698, %f1696, %f1697, %p567;
	selp.f32 	%f1699, %f1694, %f1698, %p566;
	selp.f32 	%f1700, 0f3F800000, %f1699, %p565;
	cvt.f64.f32 	%fd479, %f1700;
	sub.f64 	%fd480, %fd91, %fd479;
	cvt.rn.f32.f64 	%f1701, %fd480;
	mov.f32 	%f1702, 0f3F800000;
	add.rn.f32 	%f2021, %f1701, %f1702;
$L__BB0_634:
	cvt.rn.f32.f64 	%f1704, %fd91;
	setp.geu.f32 	%p569, %f1704, 0f00000000;
	abs.f32 	%f1705, %f1704;
	setp.eq.f32 	%p570, %f1705, 0f7F800000;
	setp.eq.f32 	%p571, %f1704, 0f00000000;
	setp.nan.f32 	%p572, %f1705, %f1705;
	setp.eq.f32 	%p573, %f1704, 0f3F800000;
	cvt.f64.f32 	%fd481, %f2021;
	add.f64 	%fd482, %fd481, %fd481;
	sub.f64 	%fd483, %fd99, %fd98;
	mul.f64 	%fd484, %fd483, %fd482;
	mul.f64 	%fd485, %fd484, 0d4059000000000000;
	mov.f64 	%fd486, 0d3FF0000000000000;
	sub.f64 	%fd487, %fd486, %fd90;
	cvt.rn.f32.f64 	%f1707, %fd487;
	setp.eq.f32 	%p574, %f1707, 0f00000000;
	setp.eq.f32 	%p575, %f1707, 0f3F800000;
	abs.f32 	%f1708, %f1707;
	setp.nan.f32 	%p576, %f1708, %f1708;
	setp.eq.f32 	%p577, %f1708, 0f7F800000;
	mov.f32 	%f2022, 0f3F800000;
	add.rn.f32 	%f1710, %f1707, %f2022;
	add.f32 	%f1711, %f1707, %f1707;
	selp.f32 	%f1712, %f1710, %f1711, %p576;
	selp.f32 	%f1713, 0f3F800000, %f1712, %p575;
	setp.geu.f32 	%p578, %f1707, 0f00000000;
	selp.f32 	%f1714, %f94, %f95, %p578;
	selp.f32 	%f1715, %f1713, %f1714, %p577;
	selp.f32 	%f1716, %f1713, %f1715, %p576;
	selp.f32 	%f1717, %f1713, %f1716, %p575;
	selp.f32 	%f1718, %f1713, %f1717, %p574;
	cvt.f64.f32 	%fd488, %f1718;
	add.f64 	%fd489, %fd488, %fd488;
	mul.f64 	%fd490, %fd96, %fd489;
	sub.f64 	%fd491, %fd485, %fd490;
	add.f64 	%fd100, %fd97, %fd491;
	add.f32 	%f1719, %f1704, %f1704;
	mov.b32 	%r4891, %f1719;
	and.b32  	%r4892, %r4891, 2147483647;
	mov.b32 	%f1720, %r4892;
	selp.f32 	%f1721, %f1720, %f101, %p570;
	selp.f32 	%f1722, %f1720, %f1721, %p571;
	mov.f32 	%f1723, 0f40000000;
	add.rn.f32 	%f1724, %f1704, %f1723;
	selp.f32 	%f1725, %f1724, %f1722, %p572;
	selp.f32 	%f1726, 0f3F800000, %f1725, %p573;
	cvt.f64.f32 	%fd492, %f1726;
	add.rn.f32 	%f1727, %f1704, %f2022;
	selp.f32 	%f1728, %f1727, %f1719, %p572;
	selp.f32 	%f1729, 0f3F800000, %f1728, %p573;
	selp.f32 	%f1730, %f102, %f103, %p569;
	selp.f32 	%f1731, %f1729, %f1730, %p570;
	selp.f32 	%f1732, %f1729, %f1731, %p572;
	selp.f32 	%f1733, %f1729, %f1732, %p573;
	selp.f32 	%f1734, %f1729, %f1733, %p571;
	cvt.f64.f32 	%fd493, %f1734;
	add.f64 	%fd494, %fd493, %fd493;
	mul.f64 	%fd101, %fd99, %fd494;
	sub.f64 	%fd495, %fd92, %fd492;
	ld.local.f64 	%fd102, [%rd2+56];
	cvt.rn.f32.f64 	%f1735, %fd495;
	abs.f32 	%f1736, %f1735;
	setp.lt.f32 	%p579, %f1736, 0f00800000;
	mul.f32 	%f1737, %f1736, 0f4B800000;
	selp.f32 	%f1738, %f1737, %f1736, %p579;
	selp.f32 	%f1739, 0fC1C00000, 0f00000000, %p579;
	mov.b32 	%r4893, %f1738;
	add.s32 	%r4894, %r4893, -1060439283;
	and.b32  	%r4895, %r4894, -8388608;
	sub.s32 	%r4896, %r4893, %r4895;
	mov.b32 	%f1740, %r4896;
	cvt.rn.f32.s32 	%f1741, %r4895;
	fma.rn.f32 	%f1742, %f1741, 0f34000000, %f1739;
	add.f32 	%f1743, %f1740, 0fBF800000;
	add.f32 	%f1744, %f1740, 0f3F800000;
	rcp.approx.ftz.f32 	%f1745, %f1744;
	add.f32 	%f1746, %f1743, %f1743;
	mul.f32 	%f1747, %f1746, %f1745;
	mul.f32 	%f1748, %f1747, %f1747;
	sub.f32 	%f1749, %f1743, %f1747;
	add.f32 	%f1750, %f1749, %f1749;
	neg.f32 	%f1751, %f1747;
	fma.rn.f32 	%f1752, %f1751, %f1743, %f1750;
	mul.rn.f32 	%f1753, %f1745, %f1752;
	fma.rn.f32 	%f1754, %f1748, 0f3A2C32E4, 0f3B52E7DB;
	fma.rn.f32 	%f1755, %f1754, %f1748, 0f3C93BB73;
	fma.rn.f32 	%f1756, %f1755, %f1748, 0f3DF6384F;
	mul.rn.f32 	%f1757, %f1756, %f1748;
	fma.rn.f32 	%f1758, %f1747, 0f3FB8AA3B, %f1742;
	sub.f32 	%f1759, %f1742, %f1758;
	fma.rn.f32 	%f1760, %f1747, 0f3FB8AA3B, %f1759;
	fma.rn.f32 	%f1761, %f1753, 0f3FB8AA3B, %f1760;
	fma.rn.f32 	%f1762, %f1747, 0f32A55E34, %f1761;
	mul.f32 	%f1763, %f1757, 0f40400000;
	fma.rn.f32 	%f1764, %f1763, %f1753, %f1762;
	fma.rn.f32 	%f1765, %f1757, %f1747, %f1764;
	add.rn.f32 	%f1766, %f1758, %f1765;
	neg.f32 	%f1767, %f1758;
	add.rn.f32 	%f1768, %f1766, %f1767;
	neg.f32 	%f1769, %f1768;
	add.rn.f32 	%f1770, %f1765, %f1769;
	mul.rn.f32 	%f1771, %f1766, %f2022;
	sub.f32 	%f1772, %f1766, %f1771;
	add.f32 	%f1773, %f1770, %f1772;
	cvt.rni.f32.f32 	%f1774, %f1771;
	sub.f32 	%f1775, %f1771, %f1774;
	add.f32 	%f1776, %f1775, %f1773;
	fma.rn.f32 	%f1777, %f1776, 0f391FCB8E, 0f3AAF85ED;
	fma.rn.f32 	%f1778, %f1777, %f1776, 0f3C1D9856;
	fma.rn.f32 	%f1779, %f1778, %f1776, 0f3D6357BB;
	fma.rn.f32 	%f1780, %f1779, %f1776, 0f3E75FDEC;
	fma.rn.f32 	%f1781, %f1780, %f1776, 0f3F317218;
	fma.rn.f32 	%f1782, %f1781, %f1776, 0f3F800000;
	cvt.rzi.s32.f32 	%r4897, %f1774;
	setp.gt.f32 	%p580, %f1774, 0f00000000;
	selp.b32 	%r4898, 0, -2097152000, %p580;
	add.s32 	%r4899, %r4898, 2130706432;
	mov.b32 	%f1783, %r4899;
	mul.f32 	%f1784, %f1782, %f1783;
	shl.b32 	%r4900, %r4897, 23;
	sub.s32 	%r4901, %r4900, %r4898;
	mov.b32 	%f1785, %r4901;
	mul.f32 	%f1786, %f1784, %f1785;
	abs.f32 	%f1787, %f1771;
	setp.gt.f32 	%p581, %f1787, 0f43180000;
	setp.lt.f32 	%p582, %f1771, 0f00000000;
	selp.f32 	%f1788, 0f00000000, 0f7F800000, %p582;
	selp.f32 	%f119, %f1788, %f1786, %p581;
	setp.eq.f32 	%p583, %f1735, 0f3F800000;
	@%p583 bra 	$L__BB0_641;
	cvt.rn.f32.f64 	%f1789, %fd91;
	setp.eq.f32 	%p584, %f1789, 0f3F800000;
	abs.f32 	%f1790, %f1789;
	setp.nan.f32 	%p585, %f1790, %f1790;
	mov.f32 	%f1792, 0f40000000;
	add.rn.f32 	%f1793, %f1789, %f1792;
	setp.eq.f32 	%p586, %f1789, 0f00000000;
	setp.eq.f32 	%p587, %f1790, 0f7F800000;
	add.f32 	%f1794, %f1789, %f1789;
	mov.b32 	%r4902, %f1794;
	and.b32  	%r4903, %r4902, 2147483647;
	mov.b32 	%f1795, %r4903;
	selp.f32 	%f1796, %f1795, %f101, %p587;
	selp.f32 	%f1797, %f1795, %f1796, %p586;
	selp.f32 	%f1798, %f1793, %f1797, %p585;
	selp.f32 	%f1799, 0f3F800000, %f1798, %p584;
	cvt.f64.f32 	%fd496, %f1799;
	sub.f64 	%fd497, %fd92, %fd496;
	cvt.rn.f32.f64 	%f1800, %fd497;
	abs.f32 	%f1801, %f1800;
	setp.nan.f32 	%p588, %f1801, %f1801;
	@%p588 bra 	$L__BB0_640;
	cvt.rn.f32.f64 	%f1802, %fd91;
	setp.eq.f32 	%p589, %f1802, 0f3F800000;
	abs.f32 	%f1803, %f1802;
	setp.nan.f32 	%p590, %f1803, %f1803;
	mov.f32 	%f1805, 0f40000000;
	add.rn.f32 	%f1806, %f1802, %f1805;
	setp.eq.f32 	%p591, %f1802, 0f00000000;
	setp.eq.f32 	%p592, %f1803, 0f7F800000;
	add.f32 	%f1807, %f1802, %f1802;
	mov.b32 	%r4904, %f1807;
	and.b32  	%r4905, %r4904, 2147483647;
	mov.b32 	%f1808, %r4905;
	selp.f32 	%f1809, %f1808, %f101, %p592;
	selp.f32 	%f1810, %f1808, %f1809, %p591;
	selp.f32 	%f1811, %f1806, %f1810, %p590;
	selp.f32 	%f1812, 0f3F800000, %f1811, %p589;
	cvt.f64.f32 	%fd498, %f1812;
	sub.f64 	%fd499, %fd92, %fd498;
	cvt.rn.f32.f64 	%f1813, %fd499;
	setp.eq.f32 	%p593, %f1813, 0f00000000;
	abs.f32 	%f1814, %f1813;
	setp.eq.f32 	%p594, %f1814, 0f7F800000;
	or.pred  	%p595, %p593, %p594;
	@%p595 bra 	$L__BB0_639;
	cvt.rn.f32.f64 	%f1816, %fd91;
	setp.eq.f32 	%p596, %f1816, 0f3F800000;
	abs.f32 	%f1817, %f1816;
	setp.nan.f32 	%p597, %f1817, %f1817;
	mov.f32 	%f1819, 0f40000000;
	add.rn.f32 	%f1820, %f1816, %f1819;
	setp.eq.f32 	%p598, %f1816, 0f00000000;
	setp.eq.f32 	%p599, %f1817, 0f7F800000;
	add.f32 	%f1821, %f1816, %f1816;
	mov.b32 	%r4906, %f1821;
	and.b32  	%r4907, %r4906, 2147483647;
	mov.b32 	%f1822, %r4907;
	selp.f32 	%f1823, %f1822, %f101, %p599;
	selp.f32 	%f1824, %f1822, %f1823, %p598;
	selp.f32 	%f1825, %f1820, %f1824, %p597;
	selp.f32 	%f1826, 0f3F800000, %f1825, %p596;
	cvt.f64.f32 	%fd500, %f1826;
	sub.f64 	%fd501, %fd92, %fd500;
	cvt.rn.f32.f64 	%f1827, %fd501;
	setp.geu.f32 	%p600, %f1827, 0f00000000;
	mov.f32 	%f2022, %f119;
	@%p600 bra 	$L__BB0_641;
	neg.f32 	%f2022, %f119;
	bra.uni 	$L__BB0_641;
$L__BB0_639:
	cvt.rn.f32.f64 	%f1828, %fd91;
	setp.eq.f32 	%p601, %f1828, 0f3F800000;
	abs.f32 	%f1829, %f1828;
	setp.nan.f32 	%p602, %f1829, %f1829;
	mov.f32 	%f1831, 0f40000000;
	add.rn.f32 	%f1832, %f1828, %f1831;
	setp.eq.f32 	%p603, %f1828, 0f00000000;
	setp.eq.f32 	%p604, %f1829, 0f7F800000;
	add.f32 	%f1833, %f1828, %f1828;
	mov.b32 	%r4908, %f1833;
	and.b32  	%r4909, %r4908, 2147483647;
	mov.b32 	%f1834, %r4909;
	selp.f32 	%f1835, %f1834, %f101, %p604;
	selp.f32 	%f1836, %f1834, %f1835, %p603;
	selp.f32 	%f1837, %f1832, %f1836, %p602;
	selp.f32 	%f1838, 0f3F800000, %f1837, %p601;
	cvt.f64.f32 	%fd502, %f1838;
	sub.f64 	%fd503, %fd92, %fd502;
	cvt.rn.f32.f64 	%f1839, %fd503;
	add.f32 	%f2022, %f1839, %f1839;
	bra.uni 	$L__BB0_641;
$L__BB0_640:
	cvt.rn.f32.f64 	%f1840, %fd91;
	setp.eq.f32 	%p605, %f1840, 0f3F800000;
	abs.f32 	%f1841, %f1840;
	setp.nan.f32 	%p606, %f1841, %f1841;
	mov.f32 	%f1843, 0f40000000;
	add.rn.f32 	%f1844, %f1840, %f1843;
	setp.eq.f32 	%p607, %f1840, 0f00000000;
	setp.eq.f32 	%p608, %f1841, 0f7F800000;
	add.f32 	%f1845, %f1840, %f1840;
	mov.b32 	%r4910, %f1845;
	and.b32  	%r4911, %r4910, 2147483647;
	mov.b32 	%f1846, %r4911;
	selp.f32 	%f1847, %f1846, %f101, %p608;
	selp.f32 	%f1848, %f1846, %f1847, %p607;
	selp.f32 	%f1849, %f1844, %f1848, %p606;
	selp.f32 	%f1850, 0f3F800000, %f1849, %p605;
	cvt.f64.f32 	%fd504, %f1850;
	sub.f64 	%fd505, %fd92, %fd504;
	cvt.rn.f32.f64 	%f1851, %fd505;
	mov.f32 	%f1852, 0f3F800000;
	add.rn.f32 	%f2022, %f1851, %f1852;
$L__BB0_641:
	cvt.rn.f32.f64 	%f1854, %fd92;
	setp.geu.f32 	%p609, %f1854, 0f00000000;
	abs.f32 	%f1855, %f1854;
	setp.eq.f32 	%p610, %f1855, 0f7F800000;
	setp.eq.f32 	%p611, %f1854, 0f00000000;
	setp.nan.f32 	%p612, %f1855, %f1855;
	setp.eq.f32 	%p613, %f1854, 0f3F800000;
	cvt.f64.f32 	%fd506, %f2022;
	add.f64 	%fd507, %fd506, %fd506;
	sub.f64 	%fd508, %fd102, %fd101;
	mul.f64 	%fd509, %fd508, %fd507;
	mul.f64 	%fd510, %fd509, 0d4059000000000000;
	mov.f64 	%fd511, 0d3FF0000000000000;
	sub.f64 	%fd512, %fd511, %fd91;
	cvt.rn.f32.f64 	%f1857, %fd512;
	setp.eq.f32 	%p614, %f1857, 0f00000000;
	setp.eq.f32 	%p615, %f1857, 0f3F800000;
	abs.f32 	%f1858, %f1857;
	setp.nan.f32 	%p616, %f1858, %f1858;
	setp.eq.f32 	%p617, %f1858, 0f7F800000;
	mov.f32 	%f2023, 0f3F800000;
	add.rn.f32 	%f1860, %f1857, %f2023;
	add.f32 	%f1861, %f1857, %f1857;
	selp.f32 	%f1862, %f1860, %f1861, %p616;
	selp.f32 	%f1863, 0f3F800000, %f1862, %p615;
	setp.geu.f32 	%p618, %f1857, 0f00000000;
	selp.f32 	%f1864, %f99, %f100, %p618;
	selp.f32 	%f1865, %f1863, %f1864, %p617;
	selp.f32 	%f1866, %f1863, %f1865, %p616;
	selp.f32 	%f1867, %f1863, %f1866, %p615;
	selp.f32 	%f1868, %f1863, %f1867, %p614;
	cvt.f64.f32 	%fd513, %f1868;
	add.f64 	%fd514, %fd513, %fd513;
	mul.f64 	%fd515, %fd99, %fd514;
	sub.f64 	%fd516, %fd510, %fd515;
	add.f64 	%fd103, %fd100, %fd516;
	add.f32 	%f1869, %f1854, %f1854;
	mov.b32 	%r4912, %f1869;
	and.b32  	%r4913, %r4912, 2147483647;
	mov.b32 	%f1870, %r4913;
	selp.f32 	%f1871, %f1870, %f106, %p610;
	selp.f32 	%f1872, %f1870, %f1871, %p611;
	mov.f32 	%f1873, 0f40000000;
	add.rn.f32 	%f1874, %f1854, %f1873;
	selp.f32 	%f1875, %f1874, %f1872, %p612;
	selp.f32 	%f1876, 0f3F800000, %f1875, %p613;
	cvt.f64.f32 	%fd517, %f1876;
	add.rn.f32 	%f1877, %f1854, %f2023;
	selp.f32 	%f1878, %f1877, %f1869, %p612;
	selp.f32 	%f1879, 0f3F800000, %f1878, %p613;
	selp.f32 	%f1880, %f107, %f108, %p609;
	selp.f32 	%f1881, %f1879, %f1880, %p610;
	selp.f32 	%f1882, %f1879, %f1881, %p612;
	selp.f32 	%f1883, %f1879, %f1882, %p613;
	selp.f32 	%f1884, %f1879, %f1883, %p611;
	cvt.f64.f32 	%fd518, %f1884;
	add.f64 	%fd519, %fd518, %fd518;
	mul.f64 	%fd520, %fd102, %fd519;
	sub.f64 	%fd521, %fd93, %fd517;
	ld.local.f64 	%fd522, [%rd2+72];
	sub.f64 	%fd104, %fd522, %fd520;
	cvt.rn.f32.f64 	%f1885, %fd521;
	abs.f32 	%f1886, %f1885;
	setp.lt.f32 	%p619, %f1886, 0f00800000;
	mul.f32 	%f1887, %f1886, 0f4B800000;
	selp.f32 	%f1888, %f1887, %f1886, %p619;
	selp.f32 	%f1889, 0fC1C00000, 0f00000000, %p619;
	mov.b32 	%r4914, %f1888;
	add.s32 	%r4915, %r4914, -1060439283;
	and.b32  	%r4916, %r4915, -8388608;
	sub.s32 	%r4917, %r4914, %r4916;
	mov.b32 	%f1890, %r4917;
	cvt.rn.f32.s32 	%f1891, %r4916;
	fma.rn.f32 	%f1892, %f1891, 0f34000000, %f1889;
	add.f32 	%f1893, %f1890, 0fBF800000;
	add.f32 	%f1894, %f1890, 0f3F800000;
	rcp.approx.ftz.f32 	%f1895, %f1894;
	add.f32 	%f1896, %f1893, %f1893;
	mul.f32 	%f1897, %f1896, %f1895;
	mul.f32 	%f1898, %f1897, %f1897;
	sub.f32 	%f1899, %f1893, %f1897;
	add.f32 	%f1900, %f1899, %f1899;
	neg.f32 	%f1901, %f1897;
	fma.rn.f32 	%f1902, %f1901, %f1893, %f1900;
	mul.rn.f32 	%f1903, %f1895, %f1902;
	fma.rn.f32 	%f1904, %f1898, 0f3A2C32E4, 0f3B52E7DB;
	fma.rn.f32 	%f1905, %f1904, %f1898, 0f3C93BB73;
	fma.rn.f32 	%f1906, %f1905, %f1898, 0f3DF6384F;
	mul.rn.f32 	%f1907, %f1906, %f1898;
	fma.rn.f32 	%f1908, %f1897, 0f3FB8AA3B, %f1892;
	sub.f32 	%f1909, %f1892, %f1908;
	fma.rn.f32 	%f1910, %f1897, 0f3FB8AA3B, %f1909;
	fma.rn.f32 	%f1911, %f1903, 0f3FB8AA3B, %f1910;
	fma.rn.f32 	%f1912, %f1897, 0f32A55E34, %f1911;
	mul.f32 	%f1913, %f1907, 0f40400000;
	fma.rn.f32 	%f1914, %f1913, %f1903, %f1912;
	fma.rn.f32 	%f1915, %f1907, %f1897, %f1914;
	add.rn.f32 	%f1916, %f1908, %f1915;
	neg.f32 	%f1917, %f1908;
	add.rn.f32 	%f1918, %f1916, %f1917;
	neg.f32 	%f1919, %f1918;
	add.rn.f32 	%f1920, %f1915, %f1919;
	mul.rn.f32 	%f1921, %f1916, %f2023;
	sub.f32 	%f1922, %f1916, %f1921;
	add.f32 	%f1923, %f1920, %f1922;
	cvt.rni.f32.f32 	%f1924, %f1921;
	sub.f32 	%f1925, %f1921, %f1924;
	add.f32 	%f1926, %f1925, %f1923;
	fma.rn.f32 	%f1927, %f1926, 0f391FCB8E, 0f3AAF85ED;
	fma.rn.f32 	%f1928, %f1927, %f1926, 0f3C1D9856;
	fma.rn.f32 	%f1929, %f1928, %f1926, 0f3D6357BB;
	fma.rn.f32 	%f1930, %f1929, %f1926, 0f3E75FDEC;
	fma.rn.f32 	%f1931, %f1930, %f1926, 0f3F317218;
	fma.rn.f32 	%f1932, %f1931, %f1926, 0f3F800000;
	cvt.rzi.s32.f32 	%r4918, %f1924;
	setp.gt.f32 	%p620, %f1924, 0f00000000;
	selp.b32 	%r4919, 0, -2097152000, %p620;
	add.s32 	%r4920, %r4919, 2130706432;
	mov.b32 	%f1933, %r4920;
	mul.f32 	%f1934, %f1932, %f1933;
	shl.b32 	%r4921, %r4918, 23;
	sub.s32 	%r4922, %r4921, %r4919;
	mov.b32 	%f1935, %r4922;
	mul.f32 	%f1936, %f1934, %f1935;
	abs.f32 	%f1937, %f1921;
	setp.gt.f32 	%p621, %f1937, 0f43180000;
	setp.lt.f32 	%p622, %f1921, 0f00000000;
	selp.f32 	%f1938, 0f00000000, 0f7F800000, %p622;
	selp.f32 	%f124, %f1938, %f1936, %p621;
	setp.eq.f32 	%p623, %f1885, 0f3F800000;
	@%p623 bra 	$L__BB0_648;
	cvt.rn.f32.f64 	%f1939, %fd92;
	setp.eq.f32 	%p624, %f1939, 0f3F800000;
	abs.f32 	%f1940, %f1939;
	setp.nan.f32 	%p625, %f1940, %f1940;
	mov.f32 	%f1942, 0f40000000;
	add.rn.f32 	%f1943, %f1939, %f1942;
	setp.eq.f32 	%p626, %f1939, 0f00000000;
	setp.eq.f32 	%p627, %f1940, 0f7F800000;
	add.f32 	%f1944, %f1939, %f1939;
	mov.b32 	%r4923, %f1944;
	and.b32  	%r4924, %r4923, 2147483647;
	mov.b32 	%f1945, %r4924;
	selp.f32 	%f1946, %f1945, %f106, %p627;
	selp.f32 	%f1947, %f1945, %f1946, %p626;
	selp.f32 	%f1948, %f1943, %f1947, %p625;
	selp.f32 	%f1949, 0f3F800000, %f1948, %p624;
	cvt.f64.f32 	%fd523, %f1949;
	sub.f64 	%fd524, %fd93, %fd523;
	cvt.rn.f32.f64 	%f1950, %fd524;
	abs.f32 	%f1951, %f1950;
	setp.nan.f32 	%p628, %f1951, %f1951;
	@%p628 bra 	$L__BB0_647;
	cvt.rn.f32.f64 	%f1952, %fd92;
	setp.eq.f32 	%p629, %f1952, 0f3F800000;
	abs.f32 	%f1953, %f1952;
	setp.nan.f32 	%p630, %f1953, %f1953;
	mov.f32 	%f1955, 0f40000000;
	add.rn.f32 	%f1956, %f1952, %f1955;
	setp.eq.f32 	%p631, %f1952, 0f00000000;
	setp.eq.f32 	%p632, %f1953, 0f7F800000;
	add.f32 	%f1957, %f1952, %f1952;
	mov.b32 	%r4925, %f1957;
	and.b32  	%r4926, %r4925, 2147483647;
	mov.b32 	%f1958, %r4926;
	selp.f32 	%f1959, %f1958, %f106, %p632;
	selp.f32 	%f1960, %f1958, %f1959, %p631;
	selp.f32 	%f1961, %f1956, %f1960, %p630;
	selp.f32 	%f1962, 0f3F800000, %f1961, %p629;
	cvt.f64.f32 	%fd525, %f1962;
	sub.f64 	%fd526, %fd93, %fd525;
	cvt.rn.f32.f64 	%f1963, %fd526;
	setp.eq.f32 	%p633, %f1963, 0f00000000;
	abs.f32 	%f1964, %f1963;
	setp.eq.f32 	%p634, %f1964, 0f7F800000;
	or.pred  	%p635, %p633, %p634;
	@%p635 bra 	$L__BB0_646;
	cvt.rn.f32.f64 	%f1966, %fd92;
	setp.eq.f32 	%p636, %f1966, 0f3F800000;
	abs.f32 	%f1967, %f1966;
	setp.nan.f32 	%p637, %f1967, %f1967;
	mov.f32 	%f1969, 0f40000000;
	add.rn.f32 	%f1970, %f1966, %f1969;
	setp.eq.f32 	%p638, %f1966, 0f00000000;
	setp.eq.f32 	%p639, %f1967, 0f7F800000;
	add.f32 	%f1971, %f1966, %f1966;
	mov.b32 	%r4927, %f1971;
	and.b32  	%r4928, %r4927, 2147483647;
	mov.b32 	%f1972, %r4928;
	selp.f32 	%f1973, %f1972, %f106, %p639;
	selp.f32 	%f1974, %f1972, %f1973, %p638;
	selp.f32 	%f1975, %f1970, %f1974, %p637;
	selp.f32 	%f1976, 0f3F800000, %f1975, %p636;
	cvt.f64.f32 	%fd527, %f1976;
	sub.f64 	%fd528, %fd93, %fd527;
	cvt.rn.f32.f64 	%f1977, %fd528;
	setp.geu.f32 	%p640, %f1977, 0f00000000;
	mov.f32 	%f2023, %f124;
	@%p640 bra 	$L__BB0_648;
	neg.f32 	%f2023, %f124;
	bra.uni 	$L__BB0_648;
$L__BB0_646:
	cvt.rn.f32.f64 	%f1978, %fd92;
	setp.eq.f32 	%p641, %f1978, 0f3F800000;
	abs.f32 	%f1979, %f1978;
	setp.nan.f32 	%p642, %f1979, %f1979;
	mov.f32 	%f1981, 0f40000000;
	add.rn.f32 	%f1982, %f1978, %f1981;
	setp.eq.f32 	%p643, %f1978, 0f00000000;
	setp.eq.f32 	%p644, %f1979, 0f7F800000;
	add.f32 	%f1983, %f1978, %f1978;
	mov.b32 	%r4929, %f1983;
	and.b32  	%r4930, %r4929, 2147483647;
	mov.b32 	%f1984, %r4930;
	selp.f32 	%f1985, %f1984, %f106, %p644;
	selp.f32 	%f1986, %f1984, %f1985, %p643;
	selp.f32 	%f1987, %f1982, %f1986, %p642;
	selp.f32 	%f1988, 0f3F800000, %f1987, %p641;
	cvt.f64.f32 	%fd529, %f1988;
	sub.f64 	%fd530, %fd93, %fd529;
	cvt.rn.f32.f64 	%f1989, %fd530;
	add.f32 	%f2023, %f1989, %f1989;
	bra.uni 	$L__BB0_648;
$L__BB0_647:
	cvt.rn.f32.f64 	%f1990, %fd92;
	setp.eq.f32 	%p645, %f1990, 0f3F800000;
	abs.f32 	%f1991, %f1990;
	setp.nan.f32 	%p646, %f1991, %f1991;
	mov.f32 	%f1993, 0f40000000;
	add.rn.f32 	%f1994, %f1990, %f1993;
	setp.eq.f32 	%p647, %f1990, 0f00000000;
	setp.eq.f32 	%p648, %f1991, 0f7F800000;
	add.f32 	%f1995, %f1990, %f1990;
	mov.b32 	%r4931, %f1995;
	and.b32  	%r4932, %r4931, 2147483647;
	mov.b32 	%f1996, %r4932;
	selp.f32 	%f1997, %f1996, %f106, %p648;
	selp.f32 	%f1998, %f1996, %f1997, %p647;
	selp.f32 	%f1999, %f1994, %f1998, %p646;
	selp.f32 	%f2000, 0f3F800000, %f1999, %p645;
	cvt.f64.f32 	%fd531, %f2000;
	sub.f64 	%fd532, %fd93, %fd531;
	cvt.rn.f32.f64 	%f2001, %fd532;
	mov.f32 	%f2002, 0f3F800000;
	add.rn.f32 	%f2023, %f2001, %f2002;
$L__BB0_648:
	cvt.f64.f32 	%fd533, %f2023;
	add.f64 	%fd534, %fd533, %fd533;
	mul.f64 	%fd535, %fd104, %fd534;
	mul.f64 	%fd536, %fd535, 0d4059000000000000;
	mov.f64 	%fd537, 0d3FF0000000000000;
	sub.f64 	%fd538, %fd537, %fd92;
	cvt.rn.f32.f64 	%f2003, %fd538;
	setp.eq.f32 	%p649, %f2003, 0f00000000;
	setp.eq.f32 	%p650, %f2003, 0f3F800000;
	abs.f32 	%f2004, %f2003;
	setp.nan.f32 	%p651, %f2004, %f2004;
	setp.eq.f32 	%p652, %f2004, 0f7F800000;
	mov.f32 	%f2006, 0f3F800000;
	add.rn.f32 	%f2007, %f2003, %f2006;
	add.f32 	%f2008, %f2003, %f2003;
	selp.f32 	%f2009, %f2007, %f2008, %p651;
	selp.f32 	%f2010, 0f3F800000, %f2009, %p650;
	setp.geu.f32 	%p653, %f2003, 0f00000000;
	selp.f32 	%f2011, %f104, %f105, %p653;
	selp.f32 	%f2012, %f2010, %f2011, %p652;
	selp.f32 	%f2013, %f2010, %f2012, %p651;
	selp.f32 	%f2014, %f2010, %f2013, %p650;
	selp.f32 	%f2015, %f2010, %f2014, %p649;
	cvt.f64.f32 	%fd539, %f2015;
	add.f64 	%fd540, %fd539, %fd539;
	mul.f64 	%fd541, %fd102, %fd540;
	sub.f64 	%fd542, %fd536, %fd541;
	add.f64 	%fd543, %fd103, %fd542;
	st.local.f64 	[%rd197], %fd543;
	mov.b64 	%rd157, 0;
	st.local.u64 	[%rd196], %rd157;
	add.s32 	%r6389, %r6389, 1;
	add.s64 	%rd197, %rd197, 8;
	add.s64 	%rd196, %rd196, 16;
	setp.ne.s32 	%p654, %r6389, 5;
	@%p654 bra 	$L__BB0_620;
	ld.local.f64 	%fd105, [%rd6];
	sub.f64 	%fd544, %fd105, %fd918;
	ld.local.f64 	%fd106, [%rd6+8];
	sub.f64 	%fd545, %fd106, %fd917;
	ld.local.f64 	%fd107, [%rd6+16];
	sub.f64 	%fd546, %fd107, %fd916;
	ld.local.f64 	%fd108, [%rd6+24];
	sub.f64 	%fd547, %fd108, %fd915;
	ld.local.f64 	%fd109, [%rd6+32];
	sub.f64 	%fd548, %fd109, %fd914;
	sub.f64 	%fd549, %fd89, %fd929;
	fma.rn.f64 	%fd550, %fd549, %fd544, 0d0000000000000000;
	sub.f64 	%fd551, %fd90, %fd928;
	fma.rn.f64 	%fd552, %fd551, %fd545, %fd550;
	sub.f64 	%fd553, %fd91, %fd927;
	fma.rn.f64 	%fd554, %fd553, %fd546, %fd552;
	sub.f64 	%fd555, %fd92, %fd926;
	fma.rn.f64 	%fd556, %fd555, %fd547, %fd554;
	sub.f64 	%fd557, %fd93, %fd925;
	fma.rn.f64 	%fd110, %fd557, %fd548, %fd556;
	abs.f64 	%fd558, %fd110;
	setp.lt.f64 	%p655, %fd558, 0d3D06849B86A12B9B;
	@%p655 bra 	$L__BB0_653;
	rcp.rn.f64 	%fd111, %fd110;
	sub.f64 	%fd559, %fd105, %fd918;
	mul.f64 	%fd560, %fd111, %fd559;
	sub.f64 	%fd561, %fd89, %fd929;
	mul.f64 	%fd562, %fd560, %fd561;
	mov.f64 	%fd563, 0d3FF0000000000000;
	sub.f64 	%fd564, %fd563, %fd562;
	fma.rn.f64 	%fd565, %fd908, %fd564, 0d0000000000000000;
	sub.f64 	%fd566, %fd106, %fd917;
	mul.f64 	%fd567, %fd111, %fd566;
	mul.f64 	%fd568, %fd567, %fd561;
	mov.f64 	%fd569, 0d0000000000000000;
	sub.f64 	%fd570, %fd569, %fd568;
	fma.rn.f64 	%fd571, %fd907, %fd570, %fd565;
	sub.f64 	%fd572, %fd107, %fd916;
	mul.f64 	%fd573, %fd111, %fd572;
	mul.f64 	%fd574, %fd573, %fd561;
	sub.f64 	%fd575, %fd569, %fd574;
	fma.rn.f64 	%fd576, %fd906, %fd575, %fd571;
	sub.f64 	%fd577, %fd108, %fd915;
	mul.f64 	%fd578, %fd111, %fd577;
	mul.f64 	%fd579, %fd578, %fd561;
	sub.f64 	%fd580, %fd569, %fd579;
	fma.rn.f64 	%fd581, %fd905, %fd580, %fd576;
	sub.f64 	%fd582, %fd109, %fd914;
	mul.f64 	%fd583, %fd111, %fd582;
	mul.f64 	%fd584, %fd583, %fd561;
	sub.f64 	%fd585, %fd569, %fd584;
	fma.rn.f64 	%fd112, %fd904, %fd585, %fd581;
	fma.rn.f64 	%fd586, %fd903, %fd564, 0d0000000000000000;
	fma.rn.f64 	%fd587, %fd902, %fd570, %fd586;
	fma.rn.f64 	%fd588, %fd901, %fd575, %fd587;
	fma.rn.f64 	%fd589, %fd900, %fd580, %fd588;
	fma.rn.f64 	%fd113, %fd899, %fd585, %fd589;
	fma.rn.f64 	%fd590, %fd898, %fd564, 0d0000000000000000;
	fma.rn.f64 	%fd591, %fd897, %fd570, %fd590;
	fma.rn.f64 	%fd592, %fd896, %fd575, %fd591;
	fma.rn.f64 	%fd593, %fd895, %fd580, %fd592;
	fma.rn.f64 	%fd114, %fd894, %fd585, %fd593;
	fma.rn.f64 	%fd594, %fd893, %fd564, 0d0000000000000000;
	fma.rn.f64 	%fd595, %fd892, %fd570, %fd594;
	fma.rn.f64 	%fd596, %fd891, %fd575, %fd595;
	fma.rn.f64 	%fd597, %fd890, %fd580, %fd596;
	fma.rn.f64 	%fd115, %fd889, %fd585, %fd597;
	fma.rn.f64 	%fd598, %fd909, %fd564, 0d0000000000000000;
	fma.rn.f64 	%fd599, %fd910, %fd570, %fd598;
	fma.rn.f64 	%fd600, %fd911, %fd575, %fd599;
	fma.rn.f64 	%fd601, %fd912, %fd580, %fd600;
	fma.rn.f64 	%fd116, %fd913, %fd585, %fd601;
	sub.f64 	%fd602, %fd90, %fd928;
	mul.f64 	%fd603, %fd560, %fd602;
	sub.f64 	%fd604, %fd569, %fd603;
	fma.rn.f64 	%fd605, %fd908, %fd604, 0d0000000000000000;
	mul.f64 	%fd606, %fd567, %fd602;
	sub.f64 	%fd607, %fd563, %fd606;
	fma.rn.f64 	%fd608, %fd907, %fd607, %fd605;
	mul.f64 	%fd609, %fd573, %fd602;
	sub.f64 	%fd610, %fd569, %fd609;
	fma.rn.f64 	%fd611, %fd906, %fd610, %fd608;
	mul.f64 	%fd612, %fd578, %fd602;
	sub.f64 	%fd613, %fd569, %fd612;
	fma.rn.f64 	%fd614, %fd905, %fd613, %fd611;
	mul.f64 	%fd615, %fd583, %fd602;
	sub.f64 	%fd616, %fd569, %fd615;
	fma.rn.f64 	%fd117, %fd904, %fd616, %fd614;
	fma.rn.f64 	%fd617, %fd903, %fd604, 0d0000000000000000;
	fma.rn.f64 	%fd618, %fd902, %fd607, %fd617;
	fma.rn.f64 	%fd619, %fd901, %fd610, %fd618;
	fma.rn.f64 	%fd620, %fd900, %fd613, %fd619;
	fma.rn.f64 	%fd118, %fd899, %fd616, %fd620;
	fma.rn.f64 	%fd621, %fd898, %fd604, 0d0000000000000000;
	fma.rn.f64 	%fd622, %fd897, %fd607, %fd621;
	fma.rn.f64 	%fd623, %fd896, %fd610, %fd622;
	fma.rn.f64 	%fd624, %fd895, %fd613, %fd623;
	fma.rn.f64 	%fd119, %fd894, %fd616, %fd624;
	fma.rn.f64 	%fd625, %fd893, %fd604, 0d0000000000000000;
	fma.rn.f64 	%fd626, %fd892, %fd607, %fd625;
	fma.rn.f64 	%fd627, %fd891, %fd610, %fd626;
	fma.rn.f64 	%fd628, %fd890, %fd613, %fd627;
	fma.rn.f64 	%fd120, %fd889, %fd616, %fd628;
	fma.rn.f64 	%fd629, %fd909, %fd604, 0d0000000000000000;
	fma.rn.f64 	%fd630, %fd910, %fd607, %fd629;
	fma.rn.f64 	%fd631, %fd911, %fd610, %fd630;
	fma.rn.f64 	%fd632, %fd912, %fd613, %fd631;
	fma.rn.f64 	%fd121, %fd913, %fd616, %fd632;
	sub.f64 	%fd633, %fd91, %fd927;
	mul.f64 	%fd634, %fd560, %fd633;
	sub.f64 	%fd635, %fd569, %fd634;
	fma.rn.f64 	%fd636, %fd908, %fd635, 0d0000000000000000;
	mul.f64 	%fd637, %fd567, %fd633;
	sub.f64 	%fd638, %fd569, %fd637;
	fma.rn.f64 	%fd639, %fd907, %fd638, %fd636;
	mul.f64 	%fd640, %fd573, %fd633;
	sub.f64 	%fd641, %fd563, %fd640;
	fma.rn.f64 	%fd642, %fd906, %fd641, %fd639;
	mul.f64 	%fd643, %fd578, %fd633;
	sub.f64 	%fd644, %fd569, %fd643;
	fma.rn.f64 	%fd645, %fd905, %fd644, %fd642;
	mul.f64 	%fd646, %fd583, %fd633;
	sub.f64 	%fd647, %fd569, %fd646;
	fma.rn.f64 	%fd122, %fd904, %fd647, %fd645;
	fma.rn.f64 	%fd648, %fd903, %fd635, 0d0000000000000000;
	fma.rn.f64 	%fd649, %fd902, %fd638, %fd648;
	fma.rn.f64 	%fd650, %fd901, %fd641, %fd649;
	fma.rn.f64 	%fd651, %fd900, %fd644, %fd650;
	fma.rn.f64 	%fd123, %fd899, %fd647, %fd651;
	fma.rn.f64 	%fd652, %fd898, %fd635, 0d0000000000000000;
	fma.rn.f64 	%fd653, %fd897, %fd638, %fd652;
	fma.rn.f64 	%fd654, %fd896, %fd641, %fd653;
	fma.rn.f64 	%fd655, %fd895, %fd644, %fd654;
	fma.rn.f64 	%fd124, %fd894, %fd647, %fd655;
	fma.rn.f64 	%fd656, %fd893, %fd635, 0d0000000000000000;
	fma.rn.f64 	%fd657, %fd892, %fd638, %fd656;
	fma.rn.f64 	%fd658, %fd891, %fd641, %fd657;
	fma.rn.f64 	%fd659, %fd890, %fd644, %fd658;
	fma.rn.f64 	%fd125, %fd889, %fd647, %fd659;
	fma.rn.f64 	%fd660, %fd909, %fd635, 0d0000000000000000;
	fma.rn.f64 	%fd661, %fd910, %fd638, %fd660;
	fma.rn.f64 	%fd662, %fd911, %fd641, %fd661;
	fma.rn.f64 	%fd663, %fd912, %fd644, %fd662;
	fma.rn.f64 	%fd126, %fd913, %fd647, %fd663;
	sub.f64 	%fd664, %fd92, %fd926;
	mul.f64 	%fd665, %fd560, %fd664;
	sub.f64 	%fd666, %fd569, %fd665;
	fma.rn.f64 	%fd667, %fd908, %fd666, 0d0000000000000000;
	mul.f64 	%fd668, %fd567, %fd664;
	sub.f64 	%fd669, %fd569, %fd668;
	fma.rn.f64 	%fd670, %fd907, %fd669, %fd667;
	mul.f64 	%fd671, %fd573, %fd664;
	sub.f64 	%fd672, %fd569, %fd671;
	fma.rn.f64 	%fd673, %fd906, %fd672, %fd670;
	mul.f64 	%fd674, %fd578, %fd664;
	sub.f64 	%fd675, %fd563, %fd674;
	fma.rn.f64 	%fd676, %fd905, %fd675, %fd673;
	mul.f64 	%fd677, %fd583, %fd664;
	sub.f64 	%fd678, %fd569, %fd677;
	fma.rn.f64 	%fd127, %fd904, %fd678, %fd676;
	fma.rn.f64 	%fd679, %fd903, %fd666, 0d0000000000000000;
	fma.rn.f64 	%fd680, %fd902, %fd669, %fd679;
	fma.rn.f64 	%fd681, %fd901, %fd672, %fd680;
	fma.rn.f64 	%fd682, %fd900, %fd675, %fd681;
	fma.rn.f64 	%fd128, %fd899, %fd678, %fd682;
	fma.rn.f64 	%fd683, %fd898, %fd666, 0d0000000000000000;
	fma.rn.f64 	%fd684, %fd897, %fd669, %fd683;
	fma.rn.f64 	%fd685, %fd896, %fd672, %fd684;
	fma.rn.f64 	%fd686, %fd895, %fd675, %fd685;
	fma.rn.f64 	%fd129, %fd894, %fd678, %fd686;
	fma.rn.f64 	%fd687, %fd893, %fd666, 0d0000000000000000;
	fma.rn.f64 	%fd688, %fd892, %fd669, %fd687;
	fma.rn.f64 	%fd689, %fd891, %fd672, %fd688;
	fma.rn.f64 	%fd690, %fd890, %fd675, %fd689;
	fma.rn.f64 	%fd130, %fd889, %fd678, %fd690;
	fma.rn.f64 	%fd691, %fd909, %fd666, 0d0000000000000000;
	fma.rn.f64 	%fd692, %fd910, %fd669, %fd691;
	fma.rn.f64 	%fd693, %fd911, %fd672, %fd692;
	fma.rn.f64 	%fd694, %fd912, %fd675, %fd693;
	fma.rn.f64 	%fd131, %fd913, %fd678, %fd694;
	sub.f64 	%fd695, %fd93, %fd925;
	mul.f64 	%fd696, %fd560, %fd695;
	sub.f64 	%fd697, %fd569, %fd696;
	fma.rn.f64 	%fd698, %fd908, %fd697, 0d0000000000000000;
	mul.f64 	%fd699, %fd567, %fd695;
	sub.f64 	%fd700, %fd569, %fd699;
	fma.rn.f64 	%fd701, %fd907, %fd700, %fd698;
	mul.f64 	%fd702, %fd573, %fd695;
	sub.f64 	%fd703, %fd569, %fd702;
	fma.rn.f64 	%fd704, %fd906, %fd703, %fd701;
	mul.f64 	%fd705, %fd578, %fd695;
	sub.f64 	%fd706, %fd569, %fd705;
	fma.rn.f64 	%fd707, %fd905, %fd706, %fd704;
	mul.f64 	%fd708, %fd583, %fd695;
	sub.f64 	%fd709, %fd563, %fd708;
	fma.rn.f64 	%fd132, %fd904, %fd709, %fd707;
	fma.rn.f64 	%fd710, %fd903, %fd697, 0d0000000000000000;
	fma.rn.f64 	%fd711, %fd902, %fd700, %fd710;
	fma.rn.f64 	%fd712, %fd901, %fd703, %fd711;
	fma.rn.f64 	%fd713, %fd900, %fd706, %fd712;
	fma.rn.f64 	%fd133, %fd899, %fd709, %fd713;
	fma.rn.f64 	%fd714, %fd898, %fd697, 0d0000000000000000;
	fma.rn.f64 	%fd715, %fd897, %fd700, %fd714;
	fma.rn.f64 	%fd716, %fd896, %fd703, %fd715;
	fma.rn.f64 	%fd717, %fd895, %fd706, %fd716;
	fma.rn.f64 	%fd134, %fd894, %fd709, %fd717;
	fma.rn.f64 	%fd718, %fd893, %fd697, 0d0000000000000000;
	fma.rn.f64 	%fd719, %fd892, %fd700, %fd718;
	fma.rn.f64 	%fd720, %fd891, %fd703, %fd719;
	fma.rn.f64 	%fd721, %fd890, %fd706, %fd720;
	fma.rn.f64 	%fd135, %fd889, %fd709, %fd721;
	fma.rn.f64 	%fd722, %fd909, %fd697, 0d0000000000000000;
	fma.rn.f64 	%fd723, %fd910, %fd700, %fd722;
	fma.rn.f64 	%fd724, %fd911, %fd703, %fd723;
	fma.rn.f64 	%fd725, %fd912, %fd706, %fd724;
	fma.rn.f64 	%fd136, %fd913, %fd709, %fd725;
	mov.b32 	%r6390, 0;
$L__BB0_651:
	mul.wide.u32 	%rd158, %r6390, 8;
	add.s64 	%rd159, %rd7, %rd158;
	ld.local.f64 	%fd726, [%rd159];
	mul.f64 	%fd727, %fd111, %fd726;
	mul.lo.s32 	%r4934, %r6390, 5;
	setp.eq.s32 	%p656, %r6390, 0;
	selp.f64 	%fd728, 0d3FF0000000000000, 0d0000000000000000, %p656;
	sub.f64 	%fd729, %fd105, %fd918;
	mul.f64 	%fd730, %fd727, %fd729;
	sub.f64 	%fd731, %fd728, %fd730;
	setp.eq.s32 	%p657, %r6390, 1;
	selp.f64 	%fd732, 0d3FF0000000000000, 0d0000000000000000, %p657;
	sub.f64 	%fd733, %fd106, %fd917;
	mul.f64 	%fd734, %fd727, %fd733;
	sub.f64 	%fd735, %fd732, %fd734;
	fma.rn.f64 	%fd736, %fd731, %fd112, 0d0000000000000000;
	fma.rn.f64 	%fd737, %fd735, %fd113, %fd736;
	setp.eq.s32 	%p658, %r6390, 2;
	selp.f64 	%fd738, 0d3FF0000000000000, 0d0000000000000000, %p658;
	sub.f64 	%fd739, %fd107, %fd916;
	mul.f64 	%fd740, %fd727, %fd739;
	sub.f64 	%fd741, %fd738, %fd740;
	fma.rn.f64 	%fd742, %fd741, %fd114, %fd737;
	setp.eq.s32 	%p659, %r6390, 3;
	selp.f64 	%fd743, 0d3FF0000000000000, 0d0000000000000000, %p659;
	sub.f64 	%fd744, %fd108, %fd915;
	mul.f64 	%fd745, %fd727, %fd744;
	sub.f64 	%fd746, %fd743, %fd745;
	fma.rn.f64 	%fd747, %fd746, %fd115, %fd742;
	setp.eq.s32 	%p660, %r6390, 4;
	selp.f64 	%fd748, 0d3FF0000000000000, 0d0000000000000000, %p660;
	sub.f64 	%fd749, %fd109, %fd914;
	mul.f64 	%fd750, %fd727, %fd749;
	sub.f64 	%fd751, %fd748, %fd750;
	fma.rn.f64 	%fd752, %fd751, %fd116, %fd747;
	sub.f64 	%fd753, %fd89, %fd929;
	fma.rn.f64 	%fd754, %fd727, %fd753, %fd752;
	mul.wide.u32 	%rd160, %r4934, 8;
	add.s64 	%rd161, %rd1, %rd160;
	st.local.f64 	[%rd161], %fd754;
	fma.rn.f64 	%fd755, %fd731, %fd117, 0d0000000000000000;
	fma.rn.f64 	%fd756, %fd735, %fd118, %fd755;
	fma.rn.f64 	%fd757, %fd741, %fd119, %fd756;
	fma.rn.f64 	%fd758, %fd746, %fd120, %fd757;
	fma.rn.f64 	%fd759, %fd751, %fd121, %fd758;
	sub.f64 	%fd760, %fd90, %fd928;
	fma.rn.f64 	%fd761, %fd727, %fd760, %fd759;
	st.local.f64 	[%rd161+8], %fd761;
	fma.rn.f64 	%fd762, %fd731, %fd122, 0d0000000000000000;
	fma.rn.f64 	%fd763, %fd735, %fd123, %fd762;
	fma.rn.f64 	%fd764, %fd741, %fd124, %fd763;
	fma.rn.f64 	%fd765, %fd746, %fd125, %fd764;
	fma.rn.f64 	%fd766, %fd751, %fd126, %fd765;
	sub.f64 	%fd767, %fd91, %fd927;
	fma.rn.f64 	%fd768, %fd727, %fd767, %fd766;
	st.local.f64 	[%rd161+16], %fd768;
	fma.rn.f64 	%fd769, %fd731, %fd127, 0d0000000000000000;
	fma.rn.f64 	%fd770, %fd735, %fd128, %fd769;
	fma.rn.f64 	%fd771, %fd741, %fd129, %fd770;
	fma.rn.f64 	%fd772, %fd746, %fd130, %fd771;
	fma.rn.f64 	%fd773, %fd751, %fd131, %fd772;
	sub.f64 	%fd774, %fd92, %fd926;
	fma.rn.f64 	%fd775, %fd727, %fd774, %fd773;
	st.local.f64 	[%rd161+24], %fd775;
	fma.rn.f64 	%fd776, %fd731, %fd132, 0d0000000000000000;
	fma.rn.f64 	%fd777, %fd735, %fd133, %fd776;
	fma.rn.f64 	%fd778, %fd741, %fd134, %fd777;
	fma.rn.f64 	%fd779, %fd746, %fd135, %fd778;
	fma.rn.f64 	%fd780, %fd751, %fd136, %fd779;
	sub.f64 	%fd781, %fd93, %fd925;
	fma.rn.f64 	%fd782, %fd727, %fd781, %fd780;
	st.local.f64 	[%rd161+32], %fd782;
	add.s32 	%r6390, %r6390, 1;
	setp.ne.s32 	%p661, %r6390, 5;
	@%p661 bra 	$L__BB0_651;
	ld.local.f64 	%fd908, [%rd1];
	ld.local.f64 	%fd907, [%rd1+8];
	ld.local.f64 	%fd906, [%rd1+16];
	ld.local.f64 	%fd905, [%rd1+24];
	ld.local.f64 	%fd904, [%rd1+32];
	ld.local.f64 	%fd903, [%rd1+40];
	ld.local.f64 	%fd902, [%rd1+48];
	ld.local.f64 	%fd901, [%rd1+56];
	ld.local.f64 	%fd900, [%rd1+64];
	ld.local.f64 	%fd899, [%rd1+72];
	ld.local.f64 	%fd898, [%rd1+80];
	ld.local.f64 	%fd897, [%rd1+88];
	ld.local.f64 	%fd896, [%rd1+96];
	ld.local.f64 	%fd895, [%rd1+104];
	ld.local.f64 	%fd894, [%rd1+112];
	ld.local.f64 	%fd893, [%rd1+120];
	ld.local.f64 	%fd892, [%rd1+128];
	ld.local.f64 	%fd891, [%rd1+136];
	ld.local.f64 	%fd890, [%rd1+144];
	ld.local.f64 	%fd889, [%rd1+152];
	ld.local.f64 	%fd909, [%rd1+160];
	ld.local.f64 	%fd910, [%rd1+168];
	ld.local.f64 	%fd911, [%rd1+176];
	ld.local.f64 	%fd912, [%rd1+184];
	ld.local.f64 	%fd913, [%rd1+192];
$L__BB0_653:
	setp.geu.f64 	%p662, %fd94, %fd924;
	@%p662 bra 	$L__BB0_655;
	mov.f64 	%fd914, %fd109;
	mov.f64 	%fd915, %fd108;
	mov.f64 	%fd916, %fd107;
	mov.f64 	%fd917, %fd106;
	mov.f64 	%fd918, %fd105;
	mov.f64 	%fd925, %fd93;
	mov.f64 	%fd926, %fd92;
	mov.f64 	%fd927, %fd91;
	mov.f64 	%fd928, %fd90;
	mov.f64 	%fd929, %fd89;
	mov.f64 	%fd924, %fd94;
$L__BB0_655:
	ld.param.f64 	%fd844, [_Z14optimizeKernelIN4util10RosenbrockILi5EEELi5ELj128EEvddPKdPdPiS5_S5_iiidb_param_10];
	mov.u32 	%r4935, %ctaid.x;
	mov.u32 	%r4936, %ntid.x;
	mov.u32 	%r4937, %tid.x;
	mad.lo.s32 	%r2727, %r4935, %r4936, %r4937;
	mul.f64 	%fd783, %fd917, %fd917;
	fma.rn.f64 	%fd784, %fd918, %fd918, %fd783;
	fma.rn.f64 	%fd785, %fd916, %fd916, %fd784;
	fma.rn.f64 	%fd786, %fd915, %fd915, %fd785;
	fma.rn.f64 	%fd787, %fd914, %fd914, %fd786;
	sqrt.rn.f64 	%fd788, %fd787;
	setp.geu.f64 	%p663, %fd788, %fd844;
	@%p663 bra 	$L__BB0_664;
	ld.param.u32 	%r4954, [_Z14optimizeKernelIN4util10RosenbrockILi5EEELi5ELj128EEvddPKdPdPiS5_S5_iiidb_param_9];
	atom.global.add.u32 	%r2728, [d_convergedCount], 1;
	add.s32 	%r4940, %r2728, 1;
	mul.f64 	%fd789, %fd929, %fd929;
	sub.f64 	%fd790, %fd928, %fd789;
	mul.f64 	%fd791, %fd790, 0d4059000000000000;
	mov.f64 	%fd792, 0d3FF0000000000000;
	sub.f64 	%fd793, %fd792, %fd929;
	mul.f64 	%fd794, %fd793, %fd793;
	fma.rn.f64 	%fd795, %fd790, %fd791, %fd794;
	mul.f64 	%fd796, %fd928, %fd928;
	sub.f64 	%fd797, %fd927, %fd796;
	mul.f64 	%fd798, %fd797, 0d4059000000000000;
	sub.f64 	%fd799, %fd792, %fd928;
	mul.f64 	%fd800, %fd799, %fd799;
	fma.rn.f64 	%fd801, %fd797, %fd798, %fd800;
	add.f64 	%fd802, %fd795, %fd801;
	mul.f64 	%fd803, %fd927, %fd927;
	sub.f64 	%fd804, %fd926, %fd803;
	mul.f64 	%fd805, %fd804, 0d4059000000000000;
	sub.f64 	%fd806, %fd792, %fd927;
	mul.f64 	%fd807, %fd806, %fd806;
	fma.rn.f64 	%fd808, %fd804, %fd805, %fd807;
	add.f64 	%fd809, %fd802, %fd808;
	mul.f64 	%fd810, %fd926, %fd926;
	sub.f64 	%fd811, %fd925, %fd810;
	mul.f64 	%fd812, %fd811, 0d4059000000000000;
	sub.f64 	%fd813, %fd792, %fd926;
	mul.f64 	%fd814, %fd813, %fd813;
	fma.rn.f64 	%fd815, %fd811, %fd812, %fd814;
	add.f64 	%fd198, %fd809, %fd815;
	setp.ne.s32 	%p666, %r4940, %r4954;
	@%p666 bra 	$L__BB0_667;
	atom.global.exch.b32 	%r4941, [d_stopFlag], 1;
	membar.gl;
	mov.u64 	%rd166, $str$2;
	cvta.global.u64 	%rd198, %rd166;
	setp.eq.s32 	%p667, %r2728, 0;
	@%p667 bra 	$L__BB0_663;
	setp.eq.s32 	%p668, %r2728, 1;
	@%p668 bra 	$L__BB0_662;
	setp.eq.s32 	%p669, %r2728, 2;
	@%p669 bra 	$L__BB0_661;
	mov.u64 	%rd172, $str$5;
	cvta.global.u64 	%rd198, %rd172;
	bra.uni 	$L__BB0_663;
$L__BB0_661:
	mov.u64 	%rd168, $str$4;
	cvta.global.u64 	%rd198, %rd168;
	bra.uni 	$L__BB0_663;
$L__BB0_662:
	mov.u64 	%rd170, $str$3;
	cvta.global.u64 	%rd198, %rd170;
$L__BB0_663:
	ld.param.u32 	%r4955, [_Z14optimizeKernelIN4util10RosenbrockILi5EEELi5ELj128EEvddPKdPdPiS5_S5_iiidb_param_9];
	add.u64 	%rd173, %SP, 320;
	add.u64 	%rd174, %SPL, 320;
	st.local.v2.u32 	[%rd174], {%r2727, %r4955};
	st.local.u64 	[%rd174+8], %rd198;
	st.local.u32 	[%rd174+16], %r6387;
	st.local.f64 	[%rd174+24], %fd198;
	mov.u64 	%rd175, $str$6;
	cvta.global.u64 	%rd176, %rd175;
	{ // callseq 2, 0
	.param .b64 param0;
	st.param.b64 	[param0], %rd176;
	.param .b64 param1;
	st.param.b64 	[param1], %rd173;
	.param .b32 retval0;
	call.uni (retval0), 
	vprintf, 
	(
	param0, 
	param1
	);
	ld.param.b32 	%r4942, [retval0];
	} // callseq 2
	bra.uni 	$L__BB0_667;
$L__BB0_664:
	ld.param.s8 	%rs2, [_Z14optimizeKernelIN4util10RosenbrockILi5EEELi5ELj128EEvddPKdPdPiS5_S5_iiidb_param_11];
	setp.eq.s16 	%p664, %rs2, 0;
	@%p664 bra 	$L__BB0_666;
	ld.param.u32 	%r4952, [_Z14optimizeKernelIN4util10RosenbrockILi5EEELi5ELj128EEvddPKdPdPiS5_S5_iiidb_param_8];
	ld.param.u64 	%rd190, [_Z14optimizeKernelIN4util10RosenbrockILi5EEELi5ELj128EEvddPKdPdPiS5_S5_iiidb_param_6];
	mad.lo.s32 	%r4938, %r4952, %r2727, %r6387;
	mul.lo.s32 	%r4939, %r4938, 5;
	cvta.to.global.u64 	%rd162, %rd190;
	mul.wide.s32 	%rd163, %r4939, 8;
	add.s64 	%rd164, %rd162, %rd163;
	st.global.f64 	[%rd164], %fd929;
	st.global.f64 	[%rd164+8], %fd928;
	st.global.f64 	[%rd164+16], %fd927;
	st.global.f64 	[%rd164+24], %fd926;
	st.global.f64 	[%rd164+32], %fd925;
$L__BB0_666:
	ld.param.u32 	%r4953, [_Z14optimizeKernelIN4util10RosenbrockILi5EEELi5ELj128EEvddPKdPdPiS5_S5_iiidb_param_8];
	add.s32 	%r6387, %r6387, 1;
	setp.ne.s32 	%p665, %r6387, %r4953;
	@%p665 bra 	$L__BB0_612;
$L__BB0_667:
	atom.global.or.b32 	%r4944, [d_stopFlag], 0;
	setp.ne.s32 	%p670, %r4944, 0;
	@%p670 bra 	$L__BB0_669;
	atom.global.add.u32 	%r4945, [d_threadsRemaining], -1;
$L__BB0_669:
	ld.param.u64 	%rd189, [_Z14optimizeKernelIN4util10RosenbrockILi5EEELi5ELj128EEvddPKdPdPiS5_S5_iiidb_param_5];
	ld.param.u64 	%rd188, [_Z14optimizeKernelIN4util10RosenbrockILi5EEELi5ELj128EEvddPKdPdPiS5_S5_iiidb_param_4];
	ld.param.u64 	%rd187, [_Z14optimizeKernelIN4util10RosenbrockILi5EEELi5ELj128EEvddPKdPdPiS5_S5_iiidb_param_3];
	mov.u32 	%r4946, %ctaid.x;
	mov.u32 	%r4947, %ntid.x;
	mov.u32 	%r4948, %tid.x;
	mad.lo.s32 	%r4949, %r4946, %r4947, %r4948;
	mul.f64 	%fd816, %fd929, %fd929;
	sub.f64 	%fd817, %fd928, %fd816;
	mul.f64 	%fd818, %fd817, 0d4059000000000000;
	mov.f64 	%fd819, 0d3FF0000000000000;
	sub.f64 	%fd820, %fd819, %fd929;
	mul.f64 	%fd821, %fd820, %fd820;
	fma.rn.f64 	%fd822, %fd817, %fd818, %fd821;
	mul.f64 	%fd823, %fd928, %fd928;
	sub.f64 	%fd824, %fd927, %fd823;
	mul.f64 	%fd825, %fd824, 0d4059000000000000;
	sub.f64 	%fd826, %fd819, %fd928;
	mul.f64 	%fd827, %fd826, %fd826;
	fma.rn.f64 	%fd828, %fd824, %fd825, %fd827;
	add.f64 	%fd829, %fd822, %fd828;
	mul.f64 	%fd830, %fd927, %fd927;
	sub.f64 	%fd831, %fd926, %fd830;
	mul.f64 	%fd832, %fd831, 0d4059000000000000;
	sub.f64 	%fd833, %fd819, %fd927;
	mul.f64 	%fd834, %fd833, %fd833;
	fma.rn.f64 	%fd835, %fd831, %fd832, %fd834;
	add.f64 	%fd836, %fd829, %fd835;
	mul.f64 	%fd837, %fd926, %fd926;
	sub.f64 	%fd838, %fd925, %fd837;
	mul.f64 	%fd839, %fd838, 0d4059000000000000;
	sub.f64 	%fd840, %fd819, %fd926;
	mul.f64 	%fd841, %fd840, %fd840;
	fma.rn.f64 	%fd842, %fd838, %fd839, %fd841;
	add.f64 	%fd843, %fd836, %fd842;
	cvta.to.global.u64 	%rd177, %rd187;
	mul.wide.s32 	%rd178, %r4949, 8;
	add.s64 	%rd179, %rd177, %rd178;
	st.global.f64 	[%rd179], %fd843;
	cvta.to.global.u64 	%rd180, %rd188;
	mul.wide.s32 	%rd181, %r4949, 4;
	add.s64 	%rd182, %rd180, %rd181;
	st.global.u32 	[%rd182], %r4949;
	mul.lo.s32 	%r4950, %r4949, 5;
	cvta.to.global.u64 	%rd183, %rd189;
	mul.wide.s32 	%rd184, %r4950, 8;
	add.s64 	%rd185, %rd183, %rd184;
	st.global.f64 	[%rd185], %fd929;
	st.global.f64 	[%rd185+8], %fd928;
	st.global.f64 	[%rd185+16], %fd927;
	st.global.f64 	[%rd185+24], %fd926;
	st.global.f64 	[%rd185+32], %fd925;
$L__BB0_670:
	ret;
$L__BB0_671:
	mul.lo.s32 	%r2736, %r1, 5;
	cvta.to.global.u64 	%rd65, %rd52;
	mul.wide.s32 	%rd66, %r2736, 8;
	add.s64 	%rd67, %rd65, %rd66;
	ld.global.nc.f64 	%fd929, [%rd67];
	ld.global.nc.f64 	%fd928, [%rd67+8];
	ld.global.nc.f64 	%fd927, [%rd67+16];
	ld.global.nc.f64 	%fd926, [%rd67+24];
	ld.global.nc.f64 	%fd925, [%rd67+32];
	bra.uni 	$L__BB0_578;

}
	// .globl	_Z13psoInitKernelIN4util10RosenbrockILi5EEELi5EEvT_ddPdS4_S4_S4_S4_S4_im
.visible .entry _Z13psoInitKernelIN4util10RosenbrockILi5EEELi5EEvT_ddPdS4_S4_S4_S4_S4_im(
	.param .align 1 .b8 _Z13psoInitKernelIN4util10RosenbrockILi5EEELi5EEvT_ddPdS4_S4_S4_S4_S4_im_param_0[1],
	.param .f64 _Z13psoInitKernelIN4util10RosenbrockILi5EEELi5EEvT_ddPdS4_S4_S4_S4_S4_im_param_1,
	.param .f64 _Z13psoInitKernelIN4util10RosenbrockILi5EEELi5EEvT_ddPdS4_S4_S4_S4_S4_im_param_2,
	.param .u64 .ptr .align 1 _Z13psoInitKernelIN4util10RosenbrockILi5EEELi5EEvT_ddPdS4_S4_S4_S4_S4_im_param_3,
	.param .u64 .ptr .align 1 _Z13psoInitKernelIN4util10RosenbrockILi5EEELi5EEvT_ddPdS4_S4_S4_S4_S4_im_param_4,
	.param .u64 .ptr .align 1 _Z13psoInitKernelIN4util10RosenbrockILi5EEELi5EEvT_ddPdS4_S4_S4_S4_S4_im_param_5,
	.param .u64 .ptr .align 1 _Z13psoInitKernelIN4util10RosenbrockILi5EEELi5EEvT_ddPdS4_S4_S4_S4_S4_im_param_6,
	.param .u64 .ptr .align 1 _Z13psoInitKernelIN4util10RosenbrockILi5EEELi5EEvT_ddPdS4_S4_S4_S4_S4_im_param_7,
	.param .u64 .ptr .align 1 _Z13psoInitKernelIN4util10RosenbrockILi5EEELi5EEvT_ddPdS4_S4_S4_S4_S4_im_param_8,
	.param .u32 _Z13psoInitKernelIN4util10RosenbrockILi5EEELi5EEvT_ddPdS4_S4_S4_S4_S4_im_param_9,
	.param .u64 _Z13psoInitKernelIN4util10RosenbrockILi5EEELi5EEvT_ddPdS4_S4_S4_S4_S4_im_param_10
)
{
	.local .align 8 .b8 	__local_depot1[48];
	.reg .b64 	%SP;
	.reg .b64 	%SPL;
	.reg .pred 	%p<130>;
	.reg .b32 	%r<2424>;
	.reg .b64 	%rd<79>;
	.reg .b64 	%fd<52>;

	mov.u64 	%SPL, __local_depot1;
	ld.param.f64 	%fd6, [_Z13psoInitKernelIN4util10RosenbrockILi5EEELi5EEvT_ddPdS4_S4_S4_S4_S4_im_param_1];
	ld.param.f64 	%fd7, [_Z13psoInitKernelIN4util10RosenbrockILi5EEELi5EEvT_ddPdS4_S4_S4_S4_S4_im_param_2];
	ld.param.u64 	%rd29, [_Z13psoInitKernelIN4util10RosenbrockILi5EEELi5EEvT_ddPdS4_S4_S4_S4_S4_im_param_3];
	ld.param.u64 	%rd26, [_Z13psoInitKernelIN4util10RosenbrockILi5EEELi5EEvT_ddPdS4_S4_S4_S4_S4_im_param_4];
	ld.param.u64 	%rd30, [_Z13psoInitKernelIN4util10RosenbrockILi5EEELi5EEvT_ddPdS4_S4_S4_S4_S4_im_param_5];
	ld.param.u64 	%rd31, [_Z13psoInitKernelIN4util10RosenbrockILi5EEELi5EEvT_ddPdS4_S4_S4_S4_S4_im_param_8];
	ld.param.u32 	%r1091, [_Z13psoInitKernelIN4util10RosenbrockILi5EEELi5EEvT_ddPdS4_S4_S4_S4_S4_im_param_9];
	cvta.to.global.u64 	%rd1, %rd29;
	cvta.to.global.u64 	%rd2, %rd30;
	cvta.to.global.u64 	%rd3, %rd31;
	add.u64 	%rd4, %SPL, 0;
	add.u64 	%rd5, %SPL, 0;
	mov.u32 	%r1092, %ctaid.x;
	mov.u32 	%r1093, %ntid.x;
	mov.u32 	%r1094, %tid.x;
	mad.lo.s32 	%r1, %r1092, %r1093, %r1094;
	setp.ge.s32 	%p1, %r1, %r1091;
	@%p1 bra 	$L__BB1_238;
	sub.f64 	%fd1, %fd7, %fd6;
	mul.f64 	%fd2, %fd1, 0d3FB999999999999A;
	cvt.s64.s32 	%rd6, %r1;
	mul.lo.s32 	%r2, %r1, 5;
	cvta.to.global.u64 	%rd7, %rd26;
	mov.b32 	%r1851, 0;
	mul.lo.s32 	%r1097, %r1, -1640531527;
$L__BB1_2:
	setp.eq.s32 	%p2, %r1, 0;
	mul.lo.s32 	%r1096, %r1851, -2048144789;
	xor.b32  	%r1098, %r1097, %r1096;
	xor.b32  	%r1099, %r1098, -1429049445;
	mul.lo.s32 	%r4, %r1099, 1099087573;
	add.s32 	%r1100, %r4, -638133224;
	add.s32 	%r1872, %r4, 123456789;
	st.local.v2.u32 	[%rd5], {%r1100, %r1872};
	xor.b32  	%r1871, %r4, 362436069;
	mov.b32 	%r1101, -123459836;
	st.local.v2.u32 	[%rd5+8], {%r1871, %r1101};
	add.s32 	%r1868, %r4, 5783321;
	mov.b32 	%r1102, -589760388;
	st.local.v2.u32 	[%rd5+16], {%r1102, %r1868};
	@%p2 bra 	$L__BB1_117;
	mov.b32 	%r1855, 0;
	mov.u64 	%rd76, %rd6;
$L__BB1_4:
	mov.u64 	%rd8, %rd76;
	and.b64  	%rd9, %rd8, 3;
	setp.eq.s64 	%p3, %rd9, 0;
	@%p3 bra 	$L__BB1_116;
	mul.wide.u32 	%rd34, %r1855, 3200;
	mov.u64 	%rd35, precalc_xorwow_matrix;
	add.s64 	%rd10, %rd35, %rd34;
	mov.b32 	%r1868, 0;
	mov.u32 	%r1869, %r1868;
	mov.u32 	%r1870, %r1868;
	mov.u32 	%r1871, %r1868;
	mov.u32 	%r1872, %r1868;
	mov.u32 	%r1861, %r1868;
$L__BB1_6:
	mul.wide.u32 	%rd36, %r1861, 4;
	add.s64 	%rd37, %rd5, %rd36;
	ld.local.u32 	%r18, [%rd37+4];
	shl.b32 	%r19, %r1861, 5;
	mov.b32 	%r1867, 0;
$L__BB1_7:
	.pragma "nounroll";
	shr.u32 	%r1106, %r18, %r1867;
	and.b32  	%r1107, %r1106, 1;
	setp.eq.b32 	%p4, %r1107, 1;
	not.pred 	%p5, %p4;
	add.s32 	%r1108, %r19, %r1867;
	mul.lo.s32 	%r1109, %r1108, 5;
	mul.wide.u32 	%rd38, %r1109, 4;
	add.s64 	%rd11, %rd10, %rd38;
	@%p5 bra 	$L__BB1_9;
	ld.global.u32 	%r1110, [%rd11];
	xor.b32  	%r1872, %r1872, %r1110;
	ld.global.u32 	%r1111, [%rd11+4];
	xor.b32  	%r1871, %r1871, %r1111;
	ld.global.u32 	%r1112, [%rd11+8];
	xor.b32  	%r1870, %r1870, %r1112;
	ld.global.u32 	%r1113, [%rd11+12];
	xor.b32  	%r1869, %r1869, %r1113;
	ld.global.u32 	%r1114, [%rd11+16];
	xor.b32  	%r1868, %r1868, %r1114;
$L__BB1_9:
	and.b32  	%r1116, %r1106, 2;
	setp.eq.s32 	%p6, %r1116, 0;
	@%p6 bra 	$L__BB1_11;
	ld.global.u32 	%r1117, [%rd11+20];
	xor.b32  	%r1872, %r1872, %r1117;
	ld.global.u32 	%r1118, [%rd11+24];
	xor.b32  	%r1871, %r1871, %r1118;
	ld.global.u32 	%r1119, [%rd11+28];
	xor.b32  	%r1870, %r1870, %r1119;
	ld.global.u32 	%r1120, [%rd11+32];
	xor.b32  	%r1869, %r1869, %r1120;
	ld.global.u32 	%r1121, [%rd11+36];
	xor.b32  	%r1868, %r1868, %r1121;
$L__BB1_11:
	and.b32  	%r1123, %r1106, 4;
	setp.eq.s32 	%p7, %r1123, 0;
	@%p7 bra 	$L__BB1_13;
	ld.global.u32 	%r1124, [%rd11+40];
	xor.b32  	%r1872, %r1872, %r1124;
	ld.global.u32 	%r1125, [%rd11+44];
	xor.b32  	%r1871, %r1871, %r1125;
	ld.global.u32 	%r1126, [%rd11+48];
	xor.b32  	%r1870, %r1870, %r1126;
	ld.global.u32 	%r1127, [%rd11+52];
	xor.b32  	%r1869, %r1869, %r1127;
	ld.global.u32 	%r1128, [%rd11+56];
	xor.b32  	%r1868, %r1868, %r1128;
$L__BB1_13:
	and.b32  	%r1130, %r1106, 8;
	setp.eq.s32 	%p8, %r1130, 0;
	@%p8 bra 	$L__BB1_15;
	ld.global.u32 	%r1131, [%rd11+60];
	xor.b32  	%r1872, %r1872, %r1131;
	ld.global.u32 	%r1132, [%rd11+64];
	xor.b32  	%r1871, %r1871, %r1132;
	ld.global.u32 	%r1133, [%rd11+68];
	xor.b32  	%r1870, %r1870, %r1133;
	ld.global.u32 	%r1134, [%rd11+72];
	xor.b32  	%r1869, %r1869, %r1134;
	ld.global.u32 	%r1135, [%rd11+76];
	xor.b32  	%r1868, %r1868, %r1135;
$L__BB1_15:
	and.b32  	%r1137, %r1106, 16;
	setp.eq.s32 	%p9, %r1137, 0;
	@%p9 bra 	$L__BB1_17;
	ld.global.u32 	%r1138, [%rd11+80];
	xor.b32  	%r1872, %r1872, %r1138;
	ld.global.u32 	%r1139, [%rd11+84];
	xor.b32  	%r1871, %r1871, %r1139;
	ld.global.u32 	%r1140, [%rd11+88];
	xor.b32  	%r1870, %r1870, %r1140;
	ld.global.u32 	%r1141, [%rd11+92];
	xor.b32  	%r1869, %r1869, %r1141;
	ld.global.u32 	%r1142, [%rd11+96];
	xor.b32  	%r1868, %r1868, %r1142;
$L__BB1_17:
	and.b32  	%r1144, %r1106, 32;
	setp.eq.s32 	%p10, %r1144, 0;
	@%p10 bra 	$L__BB1_19;
	ld.global.u32 	%r1145, [%rd11+100];
	xor.b32  	%r1872, %r1872, %r1145;
	ld.global.u32 	%r1146, [%rd11+104];
	xor.b32  	%r1871, %r1871, %r1146;
	ld.global.u32 	%r1147, [%rd11+108];
	xor.b32  	%r1870, %r1870, %r1147;
	ld.global.u32 	%r1148, [%rd11+112];
	xor.b32  	%r1869, %r1869, %r1148;
	ld.global.u32 	%r1149, [%rd11+116];
	xor.b32  	%r1868, %r1868, %r1149;
$L__BB1_19:
	and.b32  	%r1151, %r1106, 64;
	setp.eq.s32 	%p11, %r1151, 0;
	@%p11 bra 	$L__BB1_21;
	ld.global.u32 	%r1152, [%rd11+120];
	xor.b32  	%r1872, %r1872, %r1152;
	ld.global.u32 	%r1153, [%rd11+124];
	xor.b32  	%r1871, %r1871, %r1153;
	ld.global.u32 	%r1154, [%rd11+128];
	xor.b32  	%r1870, %r1870, %r1154;
	ld.global.u32 	%r1155, [%rd11+132];
	xor.b32  	%r1869, %r1869, %r1155;
	ld.global.u32 	%r1156, [%rd11+136];
	xor.b32  	%r1868, %r1868, %r1156;
$L__BB1_21:
	and.b32  	%r1158, %r1106, 128;
	setp.eq.s32 	%p12, %r1158, 0;
	@%p12 bra 	$L__BB1_23;
	ld.global.u32 	%r1159, [%rd11+140];
	xor.b32  	%r1872, %r1872, %r1159;
	ld.global.u32 	%r1160, [%rd11+144];
	xor.b32  	%r1871, %r1871, %r1160;
	ld.global.u32 	%r1161, [%rd11+148];
	xor.b32  	%r1870, %r1870, %r1161;
	ld.global.u32 	%r1162, [%rd11+152];
	xor.b32  	%r1869, %r1869, %r1162;
	ld.global.u32 	%r1163, [%rd11+156];
	xor.b32  	%r1868, %r1868, %r1163;
$L__BB1_23:
	and.b32  	%r1165, %r1106, 256;
	setp.eq.s32 	%p13, %r1165, 0;
	@%p13 bra 	$L__BB1_25;
	ld.global.u32 	%r1166, [%rd11+160];
	xor.b32  	%r1872, %r1872, %r1166;
	ld.global.u32 	%r1167, [%rd11+164];
	xor.b32  	%r1871, %r1871, %r1167;
	ld.global.u32 	%r1168, [%rd11+168];
	xor.b32  	%r1870, %r1870, %r1168;
	ld.global.u32 	%r1169, [%rd11+172];
	xor.b32  	%r1869, %r1869, %r1169;
	ld.global.u32 	%r1170, [%rd11+176];
	xor.b32  	%r1868, %r1868, %r1170;
$L__BB1_25:
	and.b32  	%r1172, %r1106, 512;
	setp.eq.s32 	%p14, %r1172, 0;
	@%p14 bra 	$L__BB1_27;
	ld.global.u32 	%r1173, [%rd11+180];
	xor.b32  	%r1872, %r1872, %r1173;
	ld.global.u32 	%r1174, [%rd11+184];
	xor.b32  	%r1871, %r1871, %r1174;
	ld.global.u32 	%r1175, [%rd11+188];
	xor.b32  	%r1870, %r1870, %r1175;
	ld.global.u32 	%r1176, [%rd11+192];
	xor.b32  	%r1869, %r1869, %r1176;
	ld.global.u32 	%r1177, [%rd11+196];
	xor.b32  	%r1868, %r1868, %r1177;
$L__BB1_27:
	and.b32  	%r1179, %r1106, 1024;
	setp.eq.s32 	%p15, %r1179, 0;
	@%p15 bra 	$L__BB1_29;
	ld.global.u32 	%r1180, [%rd11+200];
	xor.b32  	%r1872, %r1872, %r1180;
	ld.global.u32 	%r1181, [%rd11+204];
	xor.b32  	%r1871, %r1871, %r1181;
	ld.global.u32 	%r1182, [%rd11+208];
	xor.b32  	%r1870, %r1870, %r1182;
	ld.global.u32 	%r1183, [%rd11+212];
	xor.b32  	%r1869, %r1869, %r1183;
	ld.global.u32 	%r1184, [%rd11+216];
	xor.b32  	%r1868, %r1868, %r1184;
$L__BB1_29:
	and.b32  	%r1186, %r1106, 2048;
	setp.eq.s32 	%p16, %r1186, 0;
	@%p16 bra 	$L__BB1_31;
	ld.global.u32 	%r1187, [%rd11+220];
	xor.b32  	%r1872, %r1872, %r1187;
	ld.global.u32 	%r1188, [%rd11+224];
	xor.b32  	%r1871, %r1871, %r1188;
	ld.global.u32 	%r1189, [%rd11+228];
	xor.b32  	%r1870, %r1870, %r1189;
	ld.global.u32 	%r1190, [%rd11+232];
	xor.b32  	%r1869, %r1869, %r1190;
	ld.global.u32 	%r1191, [%rd11+236];
	xor.b32  	%r1868, %r1868, %r1191;
$L__BB1_31:
	and.b32  	%r1193, %r1106, 4096;
	setp.eq.s32 	%p17, %r1193, 0;
	@%p17 bra 	$L__BB1_33;
	ld.global.u32 	%r1194, [%rd11+240];
	xor.b32  	%r1872, %r1872, %r1194;
	ld.global.u32 	%r1195, [%rd11+244];
	xor.b32  	%r1871, %r1871, %r1195;
	ld.global.u32 	%r1196, [%rd11+248];
	xor.b32  	%r1870, %r1870, %r1196;
	ld.global.u32 	%r1197, [%rd11+252];
	xor.b32  	%r1869, %r1869, %r1197;
	ld.global.u32 	%r1198, [%rd11+256];
	xor.b32  	%r1868, %r1868, %r1198;
$L__BB1_33:
	and.b32  	%r1200, %r1106, 8192;
	setp.eq.s32 	%p18, %r1200, 0;
	@%p18 bra 	$L__BB1_35;
	ld.global.u32 	%r1201, [%rd11+260];
	xor.b32  	%r1872, %r1872, %r1201;
	ld.global.u32 	%r1202, [%rd11+264];
	xor.b32  	%r1871, %r1871, %r1202;
	ld.global.u32 	%r1203, [%rd11+268];
	xor.b32  	%r1870, %r1870, %r1203;
	ld.global.u32 	%r1204, [%rd11+272];
	xor.b32  	%r1869, %r1869, %r1204;
	ld.global.u32 	%r1205, [%rd11+276];
	xor.b32  	%r1868, %r1868, %r1205;
$L__BB1_35:
	and.b32  	%r1207, %r1106, 16384;
	setp.eq.s32 	%p19, %r1207, 0;
	@%p19 bra 	$L__BB1_37;
	ld.global.u32 	%r1208, [%rd11+280];
	xor.b32  	%r1872, %r1872, %r1208;
	ld.global.u32 	%r1209, [%rd11+284];
	xor.b32  	%r1871, %r1871, %r1209;
	ld.global.u32 	%r1210, [%rd11+288];
	xor.b32  	%r1870, %r1870, %r1210;
	ld.global.u32 	%r1211, [%rd11+292];
	xor.b32  	%r1869, %r1869, %r1211;
	ld.global.u32 	%r1212, [%rd11+296];
	xor.b32  	%r1868, %r1868, %r1212;
$L__BB1_37:
	and.b32  	%r1214, %r1106, 32768;
	setp.eq.s32 	%p20, %r1214, 0;
	@%p20 bra 	$L__BB1_39;
	ld.global.u32 	%r1215, [%rd11+300];
	xor.b32  	%r1872, %r1872, %r1215;
	ld.global.u32 	%r1216, [%rd11+304];
	xor.b32  	%r1871, %r1871, %r1216;
	ld.global.u32 	%r1217, [%rd11+308];
	xor.b32  	%r1870, %r1870, %r1217;
	ld.global.u32 	%r1218, [%rd11+312];
	xor.b32  	%r1869, %r1869, %r1218;
	ld.global.u32 	%r1219, [%rd11+316];
	xor.b32  	%r1868, %r1868, %r1219;
$L__BB1_39:
	add.s32 	%r1867, %r1867, 16;
	setp.ne.s32 	%p21, %r1867, 32;
	@%p21 bra 	$L__BB1_7;
	mad.lo.s32 	%r1220, %r1861, -31, %r19;
	add.s32 	%r1861, %r1220, 1;
	setp.ne.s32 	%p22, %r1861, 5;
	@%p22 bra 	$L__BB1_6;
	st.local.u32 	[%rd5+4], %r1872;
	st.local.v2.u32 	[%rd5+8], {%r1871, %r1870};
	st.local.v2.u32 	[%rd5+16], {%r1869, %r1868};
	setp.eq.s64 	%p23, %rd9, 1;
	@%p23 bra 	$L__BB1_116;
	mov.b32 	%r1868, 0;
	mov.u32 	%r1961, %r1868;
	mov.u32 	%r1962, %r1868;
	mov.u32 	%r1871, %r1868;
	mov.u32 	%r1872, %r1868;
	mov.u32 	%r1953, %r1868;
$L__BB1_43:
	mul.wide.u32 	%rd39, %r1953, 4;
	add.s64 	%rd40, %rd5, %rd39;
	ld.local.u32 	%r194, [%rd40+4];
	shl.b32 	%r195, %r1953, 5;
	mov.b32 	%r1959, 0;
$L__BB1_44:
	.pragma "nounroll";
	shr.u32 	%r1223, %r194, %r1959;
	and.b32  	%r1224, %r1223, 1;
	setp.eq.b32 	%p24, %r1224, 1;
	not.pred 	%p25, %p24;
	add.s32 	%r1225, %r195, %r1959;
	mul.lo.s32 	%r1226, %r1225, 5;
	mul.wide.u32 	%rd41, %r1226, 4;
	add.s64 	%rd12, %rd10, %rd41;
	@%p25 bra 	$L__BB1_46;
	ld.global.u32 	%r1227, [%rd12];
	xor.b32  	%r1872, %r1872, %r1227;
	ld.global.u32 	%r1228, [%rd12+4];
	xor.b32  	%r1871, %r1871, %r1228;
	ld.global.u32 	%r1229, [%rd12+8];
	xor.b32  	%r1962, %r1962, %r1229;
	ld.global.u32 	%r1230, [%rd12+12];
	xor.b32  	%r1961, %r1961, %r1230;
	ld.global.u32 	%r1231, [%rd12+16];
	xor.b32  	%r1868, %r1868, %r1231;
$L__BB1_46:
	and.b32  	%r1233, %r1223, 2;
	setp.eq.s32 	%p26, %r1233, 0;
	@%p26 bra 	$L__BB1_48;
	ld.global.u32 	%r1234, [%rd12+20];
	xor.b32  	%r1872, %r1872, %r1234;
	ld.global.u32 	%r1235, [%rd12+24];
	xor.b32  	%r1871, %r1871, %r1235;
	ld.global.u32 	%r1236, [%rd12+28];
	xor.b32  	%r1962, %r1962, %r1236;
	ld.global.u32 	%r1237, [%rd12+32];
	xor.b32  	%r1961, %r1961, %r1237;
	ld.global.u32 	%r1238, [%rd12+36];
	xor.b32  	%r1868, %r1868, %r1238;
$L__BB1_48:
	and.b32  	%r1240, %r1223, 4;
	setp.eq.s32 	%p27, %r1240, 0;
	@%p27 bra 	$L__BB1_50;
	ld.global.u32 	%r1241, [%rd12+40];
	xor.b32  	%r1872, %r1872, %r1241;
	ld.global.u32 	%r1242, [%rd12+44];
	xor.b32  	%r1871, %r1871, %r1242;
	ld.global.u32 	%r1243, [%rd12+48];
	xor.b32  	%r1962, %r1962, %r1243;
	ld.global.u32 	%r1244, [%rd12+52];
	xor.b32  	%r1961, %r1961, %r1244;
	ld.global.u32 	%r1245, [%rd12+56];
	xor.b32  	%r1868, %r1868, %r1245;
$L__BB1_50:
	and.b32  	%r1247, %r1223, 8;
	setp.eq.s32 	%p28, %r1247, 0;
	@%p28 bra 	$L__BB1_52;
	ld.global.u32 	%r1248, [%rd12+60];
	xor.b32  	%r1872, %r1872, %r1248;
	ld.global.u32 	%r1249, [%rd12+64];
	xor.b32  	%r1871, %r1871, %r1249;
	ld.global.u32 	%r1250, [%rd12+68];
	xor.b32  	%r1962, %r1962, %r1250;
	ld.global.u32 	%r1251, [%rd12+72];
	xor.b32  	%r1961, %r1961, %r1251;
	ld.global.u32 	%r1252, [%rd12+76];
	xor.b32  	%r1868, %r1868, %r1252;
$L__BB1_52:
	and.b32  	%r1254, %r1223, 16;
	setp.eq.s32 	%p29, %r1254, 0;
	@%p29 bra 	$L__BB1_54;
	ld.global.u32 	%r1255, [%rd12+80];
	xor.b32  	%r1872, %r1872, %r1255;
	ld.global.u32 	%r1256, [%rd12+84];
	xor.b32  	%r1871, %r1871, %r1256;
	ld.global.u32 	%r1257, [%rd12+88];
	xor.b32  	%r1962, %r1962, %r1257;
	ld.global.u32 	%r1258, [%rd12+92];
	xor.b32  	%r1961, %r1961, %r1258;
	ld.global.u32 	%r1259, [%rd12+96];
	xor.b32  	%r1868, %r1868, %r1259;
$L__BB1_54:
	and.b32  	%r1261, %r1223, 32;
	setp.eq.s32 	%p30, %r1261, 0;
	@%p30 bra 	$L__BB1_56;
	ld.global.u32 	%r1262, [%rd12+100];
	xor.b32  	%r1872, %r1872, %r1262;
	ld.global.u32 	%r1263, [%rd12+104];
	xor.b32  	%r1871, %r1871, %r1263;
	ld.global.u32 	%r1264, [%rd12+108];
	xor.b32  	%r1962, %r1962, %r1264;
	ld.global.u32 	%r1265, [%rd12+112];
	xor.b32  	%r1961, %r1961, %r1265;
	ld.global.u32 	%r1266, [%rd12+116];
	xor.b32  	%r1868, %r1868, %r1266;
$L__BB1_56:
	and.b32  	%r1268, %r1223, 64;
	setp.eq.s32 	%p31, %r1268, 0;
	@%p31 bra 	$L__BB1_58;
	ld.global.u32 	%r1269, [%rd12+120];
	xor.b32  	%r1872, %r1872, %r1269;
	ld.global.u32 	%r1270, [%rd12+124];
	xor.b32  	%r1871, %r1871, %r1270;
	ld.global.u32 	%r1271, [%rd12+128];
	xor.b32  	%r1962, %r1962, %r1271;
	ld.global.u32 	%r1272, [%rd12+132];
	xor.b32  	%r1961, %r1961, %r1272;
	ld.global.u32 	%r1273, [%rd12+136];
	xor.b32  	%r1868, %r1868, %r1273;
$L__BB1_58:
	and.b32  	%r1275, %r1223, 128;
	setp.eq.s32 	%p32, %r1275, 0;
	@%p32 bra 	$L__BB1_60;
	ld.global.u32 	%r1276, [%rd12+140];
	xor.b32  	%r1872, %r1872, %r1276;
	ld.global.u32 	%r1277, [%rd12+144];
	xor.b32  	%r1871, %r1871, %r1277;
	ld.global.u32 	%r1278, [%rd12+148];
	xor.b32  	%r1962, %r1962, %r1278;
	ld.global.u32 	%r1279, [%rd12+152];
	xor.b32  	%r1961, %r1961, %r1279;
	ld.global.u32 	%r1280, [%rd12+156];
	xor.b32  	%r1868, %r1868, %r1280;
$L__BB1_60:
	and.b32  	%r1282, %r1223, 256;
	setp.eq.s32 	%p33, %r1282, 0;
	@%p33 bra 	$L__BB1_62;
	ld.global.u32 	%r1283, [%rd12+160];
	xor.b32  	%r1872, %r1872, %r1283;
	ld.global.u32 	%r1284, [%rd12+164];
	xor.b32  	%r1871, %r1871, %r1284;
	ld.global.u32 	%r1285, [%rd12+168];
	xor.b32  	%r1962, %r1962, %r1285;
	ld.global.u32 	%r1286, [%rd12+172];
	xor.b32  	%r1961, %r1961, %r1286;
	ld.global.u32 	%r1287, [%rd12+176];
	xor.b32  	%r1868, %r1868, %r1287;
$L__BB1_62:
	and.b32  	%r1289, %r1223, 512;
	setp.eq.s32 	%p34, %r1289, 0;
	@%p34 bra 	$L__BB1_64;
	ld.global.u32 	%r1290, [%rd12+180];
	xor.b32  	%r1872, %r1872, %r1290;
	ld.global.u32 	%r1291, [%rd12+184];
	xor.b32  	%r1871, %r1871, %r1291;
	ld.global.u32 	%r1292, [%rd12+188];
	xor.b32  	%r1962, %r1962, %r1292;
	ld.global.u32 	%r1293, [%rd12+192];
	xor.b32  	%r1961, %r1961, %r1293;
	ld.global.u32 	%r1294, [%rd12+196];
	xor.b32  	%r1868, %r1868, %r1294;
$L__BB1_64:
	and.b32  	%r1296, %r1223, 1024;
	setp.eq.s32 	%p35, %r1296, 0;
	@%p35 bra 	$L__BB1_66;
	ld.global.u32 	%r1297, [%rd12+200];
	xor.b32  	%r1872, %r1872, %r1297;
	ld.global.u32 	%r1298, [%rd12+204];
	xor.b32  	%r1871, %r1871, %r1298;
	ld.global.u32 	%r1299, [%rd12+208];
	xor.b32  	%r1962, %r1962, %r1299;
	ld.global.u32 	%r1300, [%rd12+212];
	xor.b32  	%r1961, %r1961, %r1300;
	ld.global.u32 	%r1301, [%rd12+216];
	xor.b32  	%r1868, %r1868, %r1301;
$L__BB1_66:
	and.b32  	%r1303, %r1223, 2048;
	setp.eq.s32 	%p36, %r1303, 0;
	@%p36 bra 	$L__BB1_68;
	ld.global.u32 	%r1304, [%rd12+220];
	xor.b32  	%r1872, %r1872, %r1304;
	ld.global.u32 	%r1305, [%rd12+224];
	xor.b32  	%r1871, %r1871, %r1305;
	ld.global.u32 	%r1306, [%rd12+228];
	xor.b32  	%r1962, %r1962, %r1306;
	ld.global.u32 	%r1307, [%rd12+232];
	xor.b32  	%r1961, %r1961, %r1307;
	ld.global.u32 	%r1308, [%rd12+236];
	xor.b32  	%r1868, %r1868, %r1308;
$L__BB1_68:
	and.b32  	%r1310, %r1223, 4096;
	setp.eq.s32 	%p37, %r1310, 0;
	@%p37 bra 	$L__BB1_70;
	ld.global.u32 	%r1311, [%rd12+240];
	xor.b32  	%r1872, %r1872, %r1311;
	ld.global.u32 	%r1312, [%rd12+244];
	xor.b32  	%r1871, %r1871, %r1312;
	ld.global.u32 	%r1313, [%rd12+248];
	xor.b32  	%r1962, %r1962, %r1313;
	ld.global.u32 	%r1314, [%rd12+252];
	xor.b32  	%r1961, %r1961, %r1314;
	ld.global.u32 	%r1315, [%rd12+256];
	xor.b32  	%r1868, %r1868, %r1315;
$L__BB1_70:
	and.b32  	%r1317, %r1223, 8192;
	setp.eq.s32 	%p38, %r1317, 0;
	@%p38 bra 	$L__BB1_72;
	ld.global.u32 	%r1318, [%rd12+260];
	xor.b32  	%r1872, %r1872, %r1318;
	ld.global.u32 	%r1319, [%rd12+264];
	xor.b32  	%r1871, %r1871, %r1319;
	ld.global.u32 	%r1320, [%rd12+268];
	xor.b32  	%r1962, %r1962, %r1320;
	ld.global.u32 	%r1321, [%rd12+272];
	xor.b32  	%r1961, %r1961, %r1321;
	ld.global.u32 	%r1322, [%rd12+276];
	xor.b32  	%r1868, %r1868, %r1322;
$L__BB1_72:
	and.b32  	%r1324, %r1223, 16384;
	setp.eq.s32 	%p39, %r1324, 0;
	@%p39 bra 	$L__BB1_74;
	ld.global.u32 	%r1325, [%rd12+280];
	xor.b32  	%r1872, %r1872, %r1325;
	ld.global.u32 	%r1326, [%rd12+284];
	xor.b32  	%r1871, %r1871, %r1326;
	ld.global.u32 	%r1327, [%rd12+288];
	xor.b32  	%r1962, %r1962, %r1327;
	ld.global.u32 	%r1328, [%rd12+292];
	xor.b32  	%r1961, %r1961, %r1328;
	ld.global.u32 	%r1329, [%rd12+296];
	xor.b32  	%r1868, %r1868, %r1329;
$L__BB1_74:
	and.b32  	%r1331, %r1223, 32768;
	setp.eq.s32 	%p40, %r1331, 0;
	@%p40 bra 	$L__BB1_76;
	ld.global.u32 	%r1332, [%rd12+300];
	xor.b32  	%r1872, %r1872, %r1332;
	ld.global.u32 	%r1333, [%rd12+304];
	xor.b32  	%r1871, %r1871, %r1333;
	ld.global.u32 	%r1334, [%rd12+308];
	xor.b32  	%r1962, %r1962, %r1334;
	ld.global.u32 	%r1335, [%rd12+312];
	xor.b32  	%r1961, %r1961, %r1335;
	ld.global.u32 	%r1336, [%rd12+316];
	xor.b32  	%r1868, %r1868, %r1336;
$L__BB1_76:
	add.s32 	%r1959, %r1959, 16;
	setp.ne.s32 	%p41, %r1959, 32;
	@%p41 bra 	$L__BB1_44;
	mad.lo.s32 	%r1337, %r1953, -31, %r195;
	add.s32 	%r1953, %r1337, 1;
	setp.ne.s32 	%p42, %r1953, 5;
	@%p42 bra 	$L__BB1_43;
	st.local.u32 	[%rd5+4], %r1872;
	st.local.v2.u32 	[%rd5+8], {%r1871, %r1962};
	st.local.v2.u32 	[%rd5+16], {%r1961, %r1868};
	setp.ne.s64 	%p43, %rd9, 3;
	@%p43 bra 	$L__BB1_116;
	mov.b32 	%r1868, 0;
	mov.u32 	%r2053, %r1868;
	mov.u32 	%r2054, %r1868;
	mov.u32 	%r1871, %r1868;
	mov.u32 	%r1872, %r1868;
	mov.u32 	%r2045, %r1868;
$L__BB1_80:
	mul.wide.u32 	%rd42, %r2045, 4;
	add.s64 	%rd43, %rd5, %rd42;
	ld.local.u32 	%r370, [%rd43+4];
	shl.b32 	%r371, %r2045, 5;
	mov.b32 	%r2051, 0;
$L__BB1_81:
	.pragma "nounroll";
	shr.u32 	%r1340, %r370, %r2051;
	and.b32  	%r1341, %r1340, 1;
	setp.eq.b32 	%p44, %r1341, 1;
	not.pred 	%p45, %p44;
	add.s32 	%r1342, %r371, %r2051;
	mul.lo.s32 	%r1343, %r1342, 5;
	mul.wide.u32 	%rd44, %r1343, 4;
	add.s64 	%rd13, %rd10, %rd44;
	@%p45 bra 	$L__BB1_83;
	ld.global.u32 	%r1344, [%rd13];
	xor.b32  	%r1872, %r1872, %r1344;
	ld.global.u32 	%r1345, [%rd13+4];
	xor.b32  	%r1871, %r1871, %r1345;
	ld.global.u32 	%r1346, [%rd13+8];
	xor.b32  	%r2054, %r2054, %r1346;
	ld.global.u32 	%r1347, [%rd13+12];
	xor.b32  	%r2053, %r2053, %r1347;
	ld.global.u32 	%r1348, [%rd13+16];
	xor.b32  	%r1868, %r1868, %r1348;
$L__BB1_83:
	and.b32  	%r1350, %r1340, 2;
	setp.eq.s32 	%p46, %r1350, 0;
	@%p46 bra 	$L__BB1_85;
	ld.global.u32 	%r1351, [%rd13+20];
	xor.b32  	%r1872, %r1872, %r1351;
	ld.global.u32 	%r1352, [%rd13+24];
	xor.b32  	%r1871, %r1871, %r1352;
	ld.global.u32 	%r1353, [%rd13+28];
	xor.b32  	%r2054, %r2054, %r1353;
	ld.global.u32 	%r1354, [%rd13+32];
	xor.b32  	%r2053, %r2053, %r1354;
	ld.global.u32 	%r1355, [%rd13+36];
	xor.b32  	%r1868, %r1868, %r1355;
$L__BB1_85:
	and.b32  	%r1357, %r1340, 4;
	setp.eq.s32 	%p47, %r1357, 0;
	@%p47 bra 	$L__BB1_87;
	ld.global.u32 	%r1358, [%rd13+40];
	xor.b32  	%r1872, %r1872, %r1358;
	ld.global.u32 	%r1359, [%rd13+44];
	xor.b32  	%r1871, %r1871, %r1359;
	ld.global.u32 	%r1360, [%rd13+48];
	xor.b32  	%r2054, %r2054, %r1360;
	ld.global.u32 	%r1361, [%rd13+52];
	xor.b32  	%r2053, %r2053, %r1361;
	ld.global.u32 	%r1362, [%rd13+56];
	xor.b32  	%r1868, %r1868, %r1362;
$L__BB1_87:
	and.b32  	%r1364, %r1340, 8;
	setp.eq.s32 	%p48, %r1364, 0;
	@%p48 bra 	$L__BB1_89;
	ld.global.u32 	%r1365, [%rd13+60];
	xor.b32  	%r1872, %r1872, %r1365;
	ld.global.u32 	%r1366, [%rd13+64];
	xor.b32  	%r1871, %r1871, %r1366;
	ld.global.u32 	%r1367, [%rd13+68];
	xor.b32  	%r2054, %r2054, %r1367;
	ld.global.u32 	%r1368, [%rd13+72];
	xor.b32  	%r2053, %r2053, %r1368;
	ld.global.u32 	%r1369, [%rd13+76];
	xor.b32  	%r1868, %r1868, %r1369;
$L__BB1_89:
	and.b32  	%r1371, %r1340, 16;
	setp.eq.s32 	%p49, %r1371, 0;
	@%p49 bra 	$L__BB1_91;
	ld.global.u32 	%r1372, [%rd13+80];
	xor.b32  	%r1872, %r1872, %r1372;
	ld.global.u32 	%r1373, [%rd13+84];
	xor.b32  	%r1871, %r1871, %r1373;
	ld.global.u32 	%r1374, [%rd13+88];
	xor.b32  	%r2054, %r2054, %r1374;
	ld.global.u32 	%r1375, [%rd13+92];
	xor.b32  	%r2053, %r2053, %r1375;
	ld.global.u32 	%r1376, [%rd13+96];
	xor.b32  	%r1868, %r1868, %r1376;
$L__BB1_91:
	and.b32  	%r1378, %r1340, 32;
	setp.eq.s32 	%p50, %r1378, 0;
	@%p50 bra 	$L__BB1_93;
	ld.global.u32 	%r1379, [%rd13+100];
	xor.b32  	%r1872, %r1872, %r1379;
	ld.global.u32 	%r1380, [%rd13+104];
	xor.b32  	%r1871, %r1871, %r1380;
	ld.global.u32 	%r1381, [%rd13+108];
	xor.b32  	%r2054, %r2054, %r1381;
	ld.global.u32 	%r1382, [%rd13+112];
	xor.b32  	%r2053, %r2053, %r1382;
	ld.global.u32 	%r1383, [%rd13+116];
	xor.b32  	%r1868, %r1868, %r1383;
$L__BB1_93:
	and.b32  	%r1385, %r1340, 64;
	setp.eq.s32 	%p51, %r1385, 0;
	@%p51 bra 	$L__BB1_95;
	ld.global.u32 	%r1386, [%rd13+120];
	xor.b32  	%r1872, %r1872, %r1386;
	ld.global.u32 	%r1387, [%rd13+124];
	xor.b32  	%r1871, %r1871, %r1387;
	ld.global.u32 	%r1388, [%rd13+128];
	xor.b32  	%r2054, %r2054, %r1388;
	ld.global.u32 	%r1389, [%rd13+132];
	xor.b32  	%r2053, %r2053, %r1389;
	ld.global.u32 	%r1390, [%rd13+136];
	xor.b32  	%r1868, %r1868, %r1390;
$L__BB1_95:
	and.b32  	%r1392, %r1340, 128;
	setp.eq.s32 	%p52, %r1392, 0;
	@%p52 bra 	$L__BB1_97;
	ld.global.u32 	%r1393, [%rd13+140];
	xor.b32  	%r1872, %r1872, %r1393;
	ld.global.u32 	%r1394, [%rd13+144];
	xor.b32  	%r1871, %r1871, %r1394;
	ld.global.u32 	%r1395, [%rd13+148];
	xor.b32  	%r2054, %r2054, %r1395;
	ld.global.u32 	%r1396, [%rd13+152];
	xor.b32  	%r2053, %r2053, %r1396;
	ld.global.u32 	%r1397, [%rd13+156];
	xor.b32  	%r1868, %r1868, %r1397;
$L__BB1_97:
	and.b32  	%r1399, %r1340, 256;
	setp.eq.s32 	%p53, %r1399, 0;
	@%p53 bra 	$L__BB1_99;
	ld.global.u32 	%r1400, [%rd13+160];
	xor.b32  	%r1872, %r1872, %r1400;
	ld.global.u32 	%r1401, [%rd13+164];
	xor.b32  	%r1871, %r1871, %r1401;
	ld.global.u32 	%r1402, [%rd13+168];
	xor.b32  	%r2054, %r2054, %r1402;
	ld.global.u32 	%r1403, [%rd13+172];
	xor.b32  	%r2053, %r2053, %r1403;
	ld.global.u32 	%r1404, [%rd13+176];
	xor.b32  	%r1868, %r1868, %r1404;
$L__BB1_99:
	and.b32  	%r1406, %r1340, 512;
	setp.eq.s32 	%p54, %r1406, 0;
	@%p54 bra 	$L__BB1_101;
	ld.global.u32 	%r1407, [%rd13+180];
	xor.b32  	%r1872, %r1872, %r1407;
	ld.global.u32 	%r1408, [%rd13+184];
	xor.b32  	%r1871, %r1871, %r1408;
	ld.global.u32 	%r1409, [%rd13+188];
	xor.b32  	%r2054, %r2054, %r1409;
	ld.global.u32 	%r1410, [%rd13+192];
	xor.b32  	%r2053, %r2053, %r1410;
	ld.global.u32 	%r1411, [%rd13+196];
	xor.b32  	%r1868, %r1868, %r1411;
$L__BB1_101:
	and.b32  	%r1413, %r1340, 1024;
	setp.eq.s32 	%p55, %r1413, 0;
	@%p55 bra 	$L__BB1_103;
	ld.global.u32 	%r1414, [%rd13+200];
	xor.b32  	%r1872, %r1872, %r1414;
	ld.global.u32 	%r1415, [%rd13+204];
	xor.b32  	%r1871, %r1871, %r1415;
	ld.global.u32 	%r1416, [%rd13+208];
	xor.b32  	%r2054, %r2054, %r1416;
	ld.global.u32 	%r1417, [%rd13+212];
	xor.b32  	%r2053, %r2053, %r1417;
	ld.global.u32 	%r1418, [%rd13+216];
	xor.b32  	%r1868, %r1868, %r1418;
$L__BB1_103:
	and.b32  	%r1420, %r1340, 2048;
	setp.eq.s32 	%p56, %r1420, 0;
	@%p56 bra 	$L__BB1_105;
	ld.global.u32 	%r1421, [%rd13+220];
	xor.b32  	%r1872, %r1872, %r1421;
	ld.global.u32 	%r1422, [%rd13+224];
	xor.b32  	%r1871, %r1871, %r1422;
	ld.global.u32 	%r1423, [%rd13+228];
	xor.b32  	%r2054, %r2054, %r1423;
	ld.global.u32 	%r1424, [%rd13+232];
	xor.b32  	%r2053, %r2053, %r1424;
	ld.global.u32 	%r1425, [%rd13+236];
	xor.b32  	%r1868, %r1868, %r1425;
$L__BB1_105:
	and.b32  	%r1427, %r1340, 4096;
	setp.eq.s32 	%p57, %r1427, 0;
	@%p57 bra 	$L__BB1_107;
	ld.global.u32 	%r1428, [%rd13+240];
	xor.b32  	%r1872, %r1872, %r1428;
	ld.global.u32 	%r1429, [%rd13+244];
	xor.b32  	%r1871, %r1871, %r1429;
	ld.global.u32 	%r1430, [%rd13+248];
	xor.b32  	%r2054, %r2054, %r1430;
	ld.global.u32 	%r1431, [%rd13+252];
	xor.b32  	%r2053, %r2053, %r1431;
	ld.global.u32 	%r1432, [%rd13+256];
	xor.b32  	%r1868, %r1868, %r1432;
$L__BB1_107:
	and.b32  	%r1434, %r1340, 8192;
	setp.eq.s32 	%p58, %r1434, 0;
	@%p58 bra 	$L__BB1_109;
	ld.global.u32 	%r1435, [%rd13+260];
	xor.b32  	%r1872, %r1872, %r1435;
	ld.global.u32 	%r1436, [%rd13+264];
	xor.b32  	%r1871, %r1871, %r1436;
	ld.global.u32 	%r1437, [%rd13+268];
	xor.b32  	%r2054, %r2054, %r1437;
	ld.global.u32 	%r1438, [%rd13+272];
	xor.b32  	%r2053, %r2053, %r1438;
	ld.global.u32 	%r1439, [%rd13+276];
	xor.b32  	%r1868, %r1868, %r1439;
$L__BB1_109:
	and.b32  	%r1441, %r1340, 16384;
	setp.eq.s32 	%p59, %r1441, 0;
	@%p59 bra 	$L__BB1_111;
	ld.global.u32 	%r1442, [%rd13+280];
	xor.b32  	%r1872, %r1872, %r1442;
	ld.global.u32 	%r1443, [%rd13+284];
	xor.b32  	%r1871, %r1871, %r1443;
	ld.global.u32 	%r1444, [%rd13+288];
	xor.b32  	%r2054, %r2054, %r1444;
	ld.global.u32 	%r1445, [%rd13+292];
	xor.b32  	%r2053, %r2053, %r1445;
	ld.global.u32 	%r1446, [%rd13+296];
	xor.b32  	%r1868, %r1868, %r1446;
$L__BB1_111:
	and.b32  	%r1448, %r1340, 32768;
	setp.eq.s32 	%p60, %r1448, 0;
	@%p60 bra 	$L__BB1_113;
	ld.global.u32 	%r1449, [%rd13+300];
	xor.b32  	%r1872, %r1872, %r1449;
	ld.global.u32 	%r1450, [%rd13+304];
	xor.b32  	%r1871, %r1871, %r1450;
	ld.global.u32 	%r1451, [%rd13+308];
	xor.b32  	%r2054, %r2054, %r1451;
	ld.global.u32 	%r1452, [%rd13+312];
	xor.b32  	%r2053, %r2053, %r1452;
	ld.global.u32 	%r1453, [%rd13+316];
	xor.b32  	%r1868, %r1868, %r1453;
$L__BB1_113:
	add.s32 	%r2051, %r2051, 16;
	setp.ne.s32 	%p61, %r2051, 32;
	@%p61 bra 	$L__BB1_81;
	mad.lo.s32 	%r1454, %r2045, -31, %r371;
	add.s32 	%r2045, %r1454, 1;
	setp.ne.s32 	%p62, %r2045, 5;
	@%p62 bra 	$L__BB1_80;
	st.local.u32 	[%rd5+4], %r1872;
	st.local.v2.u32 	[%rd5+8], {%r1871, %r2054};
	st.local.v2.u32 	[%rd5+16], {%r2053, %r1868};
$L__BB1_116:
	shr.u64 	%rd76, %rd8, 2;
	add.s32 	%r1855, %r1855, 1;
	setp.gt.u64 	%p63, %rd8, 3;
	@%p63 bra 	$L__BB1_4;
$L__BB1_117:
	setp.eq.s32 	%p64, %r1, 0;
	shr.u32 	%r1455, %r1872, 2;
	xor.b32  	%r1456, %r1455, %r1872;
	shl.b32 	%r1457, %r1868, 4;
	shl.b32 	%r1458, %r1456, 1;
	xor.b32  	%r1459, %r1458, %r1457;
	xor.b32  	%r1460, %r1459, %r1456;
	xor.b32  	%r1461, %r1460, %r1868;
	add.s32 	%r1462, %r4, %r1461;
	add.s32 	%r1463, %r1462, -637770787;
	shr.u32 	%r1464, %r1871, 2;
	xor.b32  	%r1465, %r1464, %r1871;
	shl.b32 	%r1466, %r1461, 4;
	shl.b32 	%r1467, %r1465, 1;
	xor.b32  	%r1468, %r1467, %r1466;
	xor.b32  	%r1469, %r1468, %r1465;
	xor.b32  	%r1470, %r1469, %r1461;
	add.s32 	%r1471, %r4, %r1470;
	add.s32 	%r1472, %r1471, -637408350;
	cvt.u64.u32 	%rd45, %r1463;
	mul.wide.u32 	%rd46, %r1472, 2097152;
	xor.b64  	%rd47, %rd46, %rd45;
	cvt.rn.f64.u64 	%fd8, %rd47;
	fma.rn.f64 	%fd9, %fd8, 0d3CA0000000000000, 0d3C90000000000000;
	fma.rn.f64 	%fd3, %fd1, %fd9, %fd6;
	mul.lo.s32 	%r1473, %r1851, -1028477387;
	mul.lo.s32 	%r1474, %r1, 2135587861;
	xor.b32  	%r1475, %r1474, %r1473;
	xor.b32  	%r1476, %r1475, -1429052691;
	mul.lo.s32 	%r547, %r1476, 1099087573;
	add.s32 	%r1477, %r547, -638133224;
	add.s32 	%r2158, %r547, 123456789;
	st.local.v2.u32 	[%rd4], {%r1477, %r2158};
	xor.b32  	%r2157, %r547, 362436069;
	mov.b32 	%r1478, -123459836;
	st.local.v2.u32 	[%rd4+8], {%r2157, %r1478};
	add.s32 	%r2154, %r547, 5783321;
	mov.b32 	%r1479, -589760388;
	st.local.v2.u32 	[%rd4+16], {%r1479, %r2154};
	@%p64 bra 	$L__BB1_232;
	mov.b32 	%r2141, 0;
	mov.u64 	%rd77, %rd6;
$L__BB1_119:
	mov.u64 	%rd15, %rd77;
	and.b64  	%rd16, %rd15, 3;
	setp.eq.s64 	%p65, %rd16, 0;
	@%p65 bra 	$L__BB1_231;
	mul.wide.u32 	%rd48, %r2141, 3200;
	mov.u64 	%rd49, precalc_xorwow_matrix;
	add.s64 	%rd17, %rd49, %rd48;
	mov.b32 	%r2154, 0;
	mov.u32 	%r2155, %r2154;
	mov.u32 	%r2156, %r2154;
	mov.u32 	%r2157, %r2154;
	mov.u32 	%r2158, %r2154;
	mov.u32 	%r2147, %r2154;
$L__BB1_121:
	mul.wide.u32 	%rd50, %r2147, 4;
	add.s64 	%rd51, %rd4, %rd50;
	ld.local.u32 	%r561, [%rd51+4];
	shl.b32 	%r562, %r2147, 5;
	mov.b32 	%r2153, 0;
$L__BB1_122:
	.pragma "nounroll";
	shr.u32 	%r1483, %r561, %r2153;
	and.b32  	%r1484, %r1483, 1;
	setp.eq.b32 	%p66, %r1484, 1;
	not.pred 	%p67, %p66;
	add.s32 	%r1485, %r562, %r2153;
	mul.lo.s32 	%r1486, %r1485, 5;
	mul.wide.u32 	%rd52, %r1486, 4;
	add.s64 	%rd18, %rd17, %rd52;
	@%p67 bra 	$L__BB1_124;
	ld.global.u32 	%r1487, [%rd18];
	xor.b32  	%r2158, %r2158, %r1487;
	ld.global.u32 	%r1488, [%rd18+4];
	xor.b32  	%r2157, %r2157, %r1488;
	ld.global.u32 	%r1489, [%rd18+8];
	xor.b32  	%r2156, %r2156, %r1489;
	ld.global.u32 	%r1490, [%rd18+12];
	xor.b32  	%r2155, %r2155, %r1490;
	ld.global.u32 	%r1491, [%rd18+16];
	xor.b32  	%r2154, %r2154, %r1491;
$L__BB1_124:
	and.b32  	%r1493, %r1483, 2;
	setp.eq.s32 	%p68, %r1493, 0;
	@%p68 bra 	$L__BB1_126;
	ld.global.u32 	%r1494, [%rd18+20];
	xor.b32  	%r2158, %r2158, %r1494;
	ld.global.u32 	%r1495, [%rd18+24];
	xor.b32  	%r2157, %r2157, %r1495;
	ld.global.u32 	%r1496, [%rd18+28];
	xor.b32  	%r2156, %r2156, %r1496;
	ld.global.u32 	%r1497, [%rd18+32];
	xor.b32  	%r2155, %r2155, %r1497;
	ld.global.u32 	%r1498, [%rd18+36];
	xor.b32  	%r2154, %r2154, %r1498;
$L__BB1_126:
	and.b32  	%r1500, %r1483, 4;
	setp.eq.s32 	%p69, %r1500, 0;
	@%p69 bra 	$L__BB1_128;
	ld.global.u32 	%r1501, [%rd18+40];
	xor.b32  	%r2158, %r2158, %r1501;
	ld.global.u32 	%r1502, [%rd18+44];
	xor.b32  	%r2157, %r2157, %r1502;
	ld.global.u32 	%r1503, [%rd18+48];
	xor.b32  	%r2156, %r2156, %r1503;
	ld.global.u32 	%r1504, [%rd18+52];
	xor.b32  	%r2155, %r2155, %r1504;
	ld.global.u32 	%r1505, [%rd18+56];
	xor.b32  	%r2154, %r2154, %r1505;
$L__BB1_128:
	and.b32  	%r1507, %r1483, 8;
	setp.eq.s32 	%p70, %r1507, 0;
	@%p70 bra 	$L__BB1_130;
	ld.global.u32 	%r1508, [%rd18+60];
	xor.b32  	%r2158, %r2158, %r1508;
	ld.global.u32 	%r1509, [%rd18+64];
	xor.b32  	%r2157, %r2157, %r1509;
	ld.global.u32 	%r1510, [%rd18+68];
	xor.b32  	%r2156, %r2156, %r1510;
	ld.global.u32 	%r1511, [%rd18+72];
	xor.b32  	%r2155, %r2155, %r1511;
	ld.global.u32 	%r1512, [%rd18+76];
	xor.b32  	%r2154, %r2154, %r1512;
$L__BB1_130:
	and.b32  	%r1514, %r1483, 16;
	setp.eq.s32 	%p71, %r1514, 0;
	@%p71 bra 	$L__BB1_132;
	ld.global.u32 	%r1515, [%rd18+80];
	xor.b32  	%r2158, %r2158, %r1515;
	ld.global.u32 	%r1516, [%rd18+84];
	xor.b32  	%r2157, %r2157, %r1516;
	ld.global.u32 	%r1517, [%rd18+88];
	xor.b32  	%r2156, %r2156, %r1517;
	ld.global.u32 	%r1518, [%rd18+92];
	xor.b32  	%r2155, %r2155, %r1518;
	ld.global.u32 	%r1519, [%rd18+96];
	xor.b32  	%r2154, %r2154, %r1519;
$L__BB1_132:
	and.b32  	%r1521, %r1483, 32;
	setp.eq.s32 	%p72, %r1521, 0;
	@%p72 bra 	$L__BB1_134;
	ld.global.u32 	%r1522, [%rd18+100];
	xor.b32  	%r2158, %r2158, %r1522;
	ld.global.u32 	%r1523, [%rd18+104];
	xor.b32  	%r2157, %r2157, %r1523;
	ld.global.u32 	%r1524, [%rd18+108];
	xor.b32  	%r2156, %r2156, %r1524;
	ld.global.u32 	%r1525, [%rd18+112];
	xor.b32  	%r2155, %r2155, %r1525;
	ld.global.u32 	%r1526, [%rd18+116];
	xor.b32  	%r2154, %r2154, %r1526;
$L__BB1_134:
	and.b32  	%r1528, %r1483, 64;
	setp.eq.s32 	%p73, %r1528, 0;
	@%p73 bra 	$L__BB1_136;
	ld.global.u32 	%r1529, [%rd18+120];
	xor.b32  	%r2158, %r2158, %r1529;
	ld.global.u32 	%r1530, [%rd18+124];
	xor.b32  	%r2157, %r2157, %r1530;
	ld.global.u32 	%r1531, [%rd18+128];
	xor.b32  	%r2156, %r2156, %r1531;
	ld.global.u32 	%r1532, [%rd18+132];
	xor.b32  	%r2155, %r2155, %r1532;
	ld.global.u32 	%r1533, [%rd18+136];
	xor.b32  	%r2154, %r2154, %r1533;
$L__BB1_136:
	and.b32  	%r1535, %r1483, 128;
	setp.eq.s32 	%p74, %r1535, 0;
	@%p74 bra 	$L__BB1_138;
	ld.global.u32 	%r1536, [%rd18+140];
	xor.b32  	%r2158, %r2158, %r1536;
	ld.global.u32 	%r1537, [%rd18+144];
	xor.b32  	%r2157, %r2157, %r1537;
	ld.global.u32 	%r1538, [%rd18+148];
	xor.b32  	%r2156, %r2156, %r1538;
	ld.global.u32 	%r1539, [%rd18+152];
	xor.b32  	%r2155, %r2155, %r1539;
	ld.global.u32 	%r1540, [%rd18+156];
	xor.b32  	%r2154, %r2154, %r1540;
$L__BB1_138:
	and.b32  	%r1542, %r1483, 256;
	setp.eq.s32 	%p75, %r1542, 0;
	@%p75 bra 	$L__BB1_140;
	ld.global.u32 	%r1543, [%rd18+160];
	xor.b32  	%r2158, %r2158, %r1543;
	ld.global.u32 	%r1544, [%rd18+164];
	xor.b32  	%r2157, %r2157, %r1544;
	ld.global.u32 	%r1545, [%rd18+168];
	xor.b32  	%r2156, %r2156, %r1545;
	ld.global.u32 	%r1546, [%rd18+172];
	xor.b32  	%r2155, %r2155, %r1546;
	ld.global.u32 	%r1547, [%rd18+176];
	xor.b32  	%r2154, %r2154, %r1547;
$L__BB1_140:
	and.b32  	%r1549, %r1483, 512;
	setp.eq.s32 	%p76, %r1549, 0;
	@%p76 bra 	$L__BB1_142;
	ld.global.u32 	%r1550, [%rd18+180];
	xor.b32  	%r2158, %r2158, %r1550;
	ld.global.u32 	%r1551, [%rd18+184];
	xor.b32  	%r2157, %r2157, %r1551;
	ld.global.u32 	%r1552, [%rd18+188];
	xor.b32  	%r2156, %r2156, %r1552;
	ld.global.u32 	%r1553, [%rd18+192];
	xor.b32  	%r2155, %r2155, %r1553;
	ld.global.u32 	%r1554, [%rd18+196];
	xor.b32  	%r2154, %r2154, %r1554;
$L__BB1_142:
	and.b32  	%r1556, %r1483, 1024;
	setp.eq.s32 	%p77, %r1556, 0;
	@%p77 bra 	$L__BB1_144;
	ld.global.u32 	%r1557, [%rd18+200];
	xor.b32  	%r2158, %r2158, %r1557;
	ld.global.u32 	%r1558, [%rd18+204];
	xor.b32  	%r2157, %r2157, %r1558;
	ld.global.u32 	%r1559, [%rd18+208];
	xor.b32  	%r2156, %r2156, %r1559;
	ld.global.u32 	%r1560, [%rd18+212];
	xor.b32  	%r2155, %r2155, %r1560;
	ld.global.u32 	%r1561, [%rd18+216];
	xor.b32  	%r2154, %r2154, %r1561;
$L__BB1_144:
	and.b32  	%r1563, %r1483, 2048;
	setp.eq.s32 	%p78, %r1563, 0;
	@%p78 bra 	$L__BB1_146;
	ld.global.u32 	%r1564, [%rd18+220];
	xor.b32  	%r2158, %r2158, %r1564;
	ld.global.u32 	%r1565, [%rd18+224];
	xor.b32  	%r2157, %r2157, %r1565;
	ld.global.u32 	%r1566, [%rd18+228];
	xor.b32  	%r2156, %r2156, %r1566;
	ld.global.u32 	%r1567, [%rd18+232];
	xor.b32  	%r2155, %r2155, %r1567;
	ld.global.u32 	%r1568, [%rd18+236];
	xor.b32  	%r2154, %r2154, %r1568;
$L__BB1_146:
	and.b32  	%r1570, %r1483, 4096;
	setp.eq.s32 	%p79, %r1570, 0;
	@%p79 bra 	$L__BB1_148;
	ld.global.u32 	%r1571, [%rd18+240];
	xor.b32  	%r2158, %r2158, %r1571;
	ld.global.u32 	%r1572, [%rd18+244];
	xor.b32  	%r2157, %r2157, %r1572;
	ld.global.u32 	%r1573, [%rd18+248];
	xor.b32  	%r2156, %r2156, %r1573;
	ld.global.u32 	%r1574, [%rd18+252];
	xor.b32  	%r2155, %r2155, %r1574;
	ld.global.u32 	%r1575, [%rd18+256];
	xor.b32  	%r2154, %r2154, %r1575;
$L__BB1_148:
	and.b32  	%r1577, %r1483, 8192;
	setp.eq.s32 	%p80, %r1577, 0;
	@%p80 bra 	$L__BB1_150;
	ld.global.u32 	%r1578, [%rd18+260];
	xor.b32  	%r2158, %r2158, %r1578;
	ld.global.u32 	%r1579, [%rd18+264];
	xor.b32  	%r2157, %r2157, %r1579;
	ld.global.u32 	%r1580, [%rd18+268];
	xor.b32  	%r2156, %r2156, %r1580;
	ld.global.u32 	%r1581, [%rd18+272];
	xor.b32  	%r2155, %r2155, %r1581;
	ld.global.u32 	%r1582, [%rd18+276];
	xor.b32  	%r2154, %r2154, %r1582;
$L__BB1_150:
	and.b32  	%r1584, %r1483, 16384;
	setp.eq.s32 	%p81, %r1584, 0;
	@%p81 bra 	$L__BB1_152;
	ld.global.u32 	%r1585, [%rd18+280];
	xor.b32  	%r2158, %r2158, %r1585;
	ld.global.u32 	%r1586, [%rd18+284];
	xor.b32  	%r2157, %r2157, %r1586;
	ld.global.u32 	%r1587, [%rd18+288];
	xor.b32  	%r2156, %r2156, %r1587;
	ld.global.u32 	%r1588, [%rd18+292];
	xor.b32  	%r2155, %r2155, %r1588;
	ld.global.u32 	%r1589, [%rd18+296];
	xor.b32  	%r2154, %r2154, %r1589;
$L__BB1_152:
	and.b32  	%r1591, %r1483, 32768;
	setp.eq.s32 	%p82, %r1591, 0;
	@%p82 bra 	$L__BB1_154;
	ld.global.u32 	%r1592, [%rd18+300];
	xor.b32  	%r2158, %r2158, %r1592;
	ld.global.u32 	%r1593, [%rd18+304];
	xor.b32  	%r2157, %r2157, %r1593;
	ld.global.u32 	%r1594, [%rd18+308];
	xor.b32  	%r2156, %r2156, %r1594;
	ld.global.u32 	%r1595, [%rd18+312];
	xor.b32  	%r2155, %r2155, %r1595;
	ld.global.u32 	%r1596, [%rd18+316];
	xor.b32  	%r2154, %r2154, %r1596;
$L__BB1_154:
	add.s32 	%r2153, %r2153, 16;
	setp.ne.s32 	%p83, %r2153, 32;
	@%p83 bra 	$L__BB1_122;
	mad.lo.s32 	%r1597, %r2147, -31, %r562;
	add.s32 	%r2147, %r1597, 1;
	setp.ne.s32 	%p84, %r2147, 5;
	@%p84 bra 	$L__BB1_121;
	st.local.u32 	[%rd4+4], %r2158;
	st.local.v2.u32 	[%rd4+8], {%r2157, %r2156};
	st.local.v2.u32 	[%rd4+16], {%r2155, %r2154};
	setp.eq.s64 	%p85, %rd16, 1;
	@%p85 bra 	$L__BB1_231;
	mov.b32 	%r2154, 0;
	mov.u32 	%r2247, %r2154;
	mov.u32 	%r2248, %r2154;
	mov.u32 	%r2157, %r2154;
	mov.u32 	%r2158, %r2154;
	mov.u32 	%r2239, %r2154;
$L__BB1_158:
	mul.wide.u32 	%rd53, %r2239, 4;
	add.s64 	%rd54, %rd4, %rd53;
	ld.local.u32 	%r737, [%rd54+4];
	shl.b32 	%r738, %r2239, 5;
	mov.b32 	%r2245, 0;
$L__BB1_159:
	.pragma "nounroll";
	shr.u32 	%r1600, %r737, %r2245;
	and.b32  	%r1601, %r1600, 1;
	setp.eq.b32 	%p86, %r1601, 1;
	not.pred 	%p87, %p86;
	add.s32 	%r1602, %r738, %r2245;
	mul.lo.s32 	%r1603, %r1602, 5;
	mul.wide.u32 	%rd55, %r1603, 4;
	add.s64 	%rd19, %rd17, %rd55;
	@%p87 bra 	$L__BB1_161;
	ld.global.u32 	%r1604, [%rd19];
	xor.b32  	%r2158, %r2158, %r1604;
	ld.global.u32 	%r1605, [%rd19+4];
	xor.b32  	%r2157, %r2157, %r1605;
	ld.global.u32 	%r1606, [%rd19+8];
	xor.b32  	%r2248, %r2248, %r1606;
	ld.global.u32 	%r1607, [%rd19+12];
	xor.b32  	%r2247, %r2247, %r1607;
	ld.global.u32 	%r1608, [%rd19+16];
	xor.b32  	%r2154, %r2154, %r1608;
$L__BB1_161:
	and.b32  	%r1610, %r1600, 2;
	setp.eq.s32 	%p88, %r1610, 0;
	@%p88 bra 	$L__BB1_163;
	ld.global.u32 	%r1611, [%rd19+20];
	xor.b32  	%r2158, %r2158, %r1611;
	ld.global.u32 	%r1612, [%rd19+24];
	xor.b32  	%r2157, %r2157, %r1612;
	ld.global.u32 	%r1613, [%rd19+28];
	xor.b32  	%r2248, %r2248, %r1613;
	ld.global.u32 	%r1614, [%rd19+32];
	xor.b32  	%r2247, %r2247, %r1614;
	ld.global.u32 	%r1615, [%rd19+36];
	xor.b32  	%r2154, %r2154, %r1615;
$L__BB1_163:
	and.b32  	%r1617, %r1600, 4;
	setp.eq.s32 	%p89, %r1617, 0;
	@%p89 bra 	$L__BB1_165;
	ld.global.u32 	%r1618, [%rd19+40];
	xor.b32  	%r2158, %r2158, %r1618;
	ld.global.u32 	%r1619, [%rd19+44];
	xor.b32  	%r2157, %r2157, %r1619;
	ld.global.u32 	%r1620, [%rd19+48];
	xor.b32  	%r2248, %r2248, %r1620;
	ld.global.u32 	%r1621, [%rd19+52];
	xor.b32  	%r2247, %r2247, %r1621;
	ld.global.u32 	%r1622, [%rd19+56];
	xor.b32  	%r2154, %r2154, %r1622;
$L__BB1_165:
	and.b32  	%r1624, %r1600, 8;
	setp.eq.s32 	%p90, %r1624, 0;
	@%p90 bra 	$L__BB1_167;
	ld.global.u32 	%r1625, [%rd19+60];
	xor.b32  	%r2158, %r2158, %r1625;
	ld.global.u32 	%r1626, [%rd19+64];
	xor.b32  	%r2157, %r2157, %r1626;
	ld.global.u32 	%r1627, [%rd19+68];
	xor.b32  	%r2248, %r2248, %r1627;
	ld.global.u32 	%r1628, [%rd19+72];
	xor.b32  	%r2247, %r2247, %r1628;
	ld.global.u32 	%r1629, [%rd19+76];
	xor.b32  	%r2154, %r2154, %r1629;
$L__BB1_167:
	and.b32  	%r1631, %r1600, 16;
	setp.eq.s32 	%p91, %r1631, 0;
	@%p91 bra 	$L__BB1_169;
	ld.global.u32 	%r1632, [%rd19+80];
	xor.b32  	%r2158, %r2158, %r1632;
	ld.global.u32 	%r1633, [%rd19+84];
	xor.b32  	%r2157, %r2157, %r1633;
	ld.global.u32 	%r1634, [%rd19+88];
	xor.b32  	%r2248, %r2248, %r1634;
	ld.global.u32 	%r1635, [%rd19+92];
	xor.b32  	%r2247, %r2247, %r1635;
	ld.global.u32 	%r1636, [%rd19+96];
	xor.b32  	%r2154, %r2154, %r1636;
$L__BB1_169:
	and.b32  	%r1638, %r1600, 32;
	setp.eq.s32 	%p92, %r1638, 0;
	@%p92 bra 	$L__BB1_171;
	ld.global.u32 	%r1639, [%rd19+100];
	xor.b32  	%r2158, %r2158, %r1639;
	ld.global.u32 	%r1640, [%rd19+104];
	xor.b32  	%r2157, %r2157, %r1640;
	ld.global.u32 	%r1641, [%rd19+108];
	xor.b32  	%r2248, %r2248, %r1641;
	ld.global.u32 	%r1642, [%rd19+112];
	xor.b32  	%r2247, %r2247, %r1642;
	ld.global.u32 	%r1643, [%rd19+116];
	xor.b32  	%r2154, %r2154, %r1643;
$L__BB1_171:
	and.b32  	%r1645, %r1600, 64;
	setp.eq.s32 	%p93, %r1645, 0;
	@%p93 bra 	$L__BB1_173;
	ld.global.u32 	%r1646, [%rd19+120];
	xor.b32  	%r2158, %r2158, %r1646;
	ld.global.u32 	%r1647, [%rd19+124];
	xor.b32  	%r2157, %r2157, %r1647;
	ld.global.u32 	%r1648, [%rd19+128];
	xor.b32  	%r2248, %r2248, %r1648;
	ld.global.u32 	%r1649, [%rd19+132];
	xor.b32  	%r2247, %r2247, %r1649;
	ld.global.u32 	%r1650, [%rd19+136];
	xor.b32  	%r2154, %r2154, %r1650;
$L__BB1_173:
	and.b32  	%r1652, %r1600, 128;
	setp.eq.s32 	%p94, %r1652, 0;
	@%p94 bra 	$L__BB1_175;
	ld.global.u32 	%r1653, [%rd19+140];
	xor.b32  	%r2158, %r2158, %r1653;
	ld.global.u32 	%r1654, [%rd19+144];
	xor.b32  	%r2157, %r2157, %r1654;
	ld.global.u32 	%r1655, [%rd19+148];
	xor.b32  	%r2248, %r2248, %r1655;
	ld.global.u32 	%r1656, [%rd19+152];
	xor.b32  	%r2247, %r2247, %r1656;
	ld.global.u32 	%r1657, [%rd19+156];
	xor.b32  	%r2154, %r2154, %r1657;
$L__BB1_175:
	and.b32  	%r1659, %r1600, 256;
	setp.eq.s32 	%p95, %r1659, 0;
	@%p95 bra 	$L__BB1_177;
	ld.global.u32 	%r1660, [%rd19+160];
	xor.b32  	%r2158, %r2158, %r1660;
	ld.global.u32 	%r1661, [%rd19+164];
	xor.b32  	%r2157, %r2157, %r1661;
	ld.global.u32 	%r1662, [%rd19+168];
	xor.b32  	%r2248, %r2248, %r1662;
	ld.global.u32 	%r1663, [%rd19+172];
	xor.b32  	%r2247, %r2247, %r1663;
	ld.global.u32 	%r1664, [%rd19+176];
	xor.b32  	%r2154, %r2154, %r1664;
$L__BB1_177:
	and.b32  	%r1666, %r1600, 512;
	setp.eq.s32 	%p96, %r1666, 0;
	@%p96 bra 	$L__BB1_179;
	ld.global.u32 	%r1667, [%rd19+180];
	xor.b32  	%r2158, %r2158, %r1667;
	ld.global.u32 	%r1668, [%rd19+184];
	xor.b32  	%r2157, %r2157, %r1668;
	ld.global.u32 	%r1669, [%rd19+188];
	xor.b32  	%r2248, %r2248, %r1669;
	ld.global.u32 	%r1670, [%rd19+192];
	xor.b32  	%r2247, %r2247, %r1670;
	ld.global.u32 	%r1671, [%rd19+196];
	xor.b32  	%r2154, %r2154, %r1671;
$L__BB1_179:
	and.b32  	%r1673, %r1600, 1024;
	setp.eq.s32 	%p97, %r1673, 0;
	@%p97 bra 	$L__BB1_181;
	ld.global.u32 	%r1674, [%rd19+200];
	xor.b32  	%r2158, %r2158, %r1674;
	ld.global.u32 	%r1675, [%rd19+204];
	xor.b32  	%r2157, %r2157, %r1675;
	ld.global.u32 	%r1676, [%rd19+208];
	xor.b32  	%r2248, %r2248, %r1676;
	ld.global.u32 	%r1677, [%rd19+212];
	xor.b32  	%r2247, %r2247, %r1677;
	ld.global.u32 	%r1678, [%rd19+216];
	xor.b32  	%r2154, %r2154, %r1678;
$L__BB1_181:
	and.b32  	%r1680, %r1600, 2048;
	setp.eq.s32 	%p98, %r1680, 0;
	@%p98 bra 	$L__BB1_183;
	ld.global.u32 	%r1681, [%rd19+220];
	xor.b32  	%r2158, %r2158, %r1681;
	ld.global.u32 	%r1682, [%rd19+224];
	xor.b32  	%r2157, %r2157, %r1682;
	ld.global.u32 	%r1683, [%rd19+228];
	xor.b32  	%r2248, %r2248, %r1683;
	ld.global.u32 	%r1684, [%rd19+232];
	xor.b32  	%r2247, %r2247, %r1684;
	ld.global.u32 	%r1685, [%rd19+236];
	xor.b32  	%r2154, %r2154, %r1685;
$L__BB1_183:
	and.b32  	%r1687, %r1600, 4096;
	setp.eq.s32 	%p99, %r1687, 0;
	@%p99 bra 	$L__BB1_185;
	ld.global.u32 	%r1688, [%rd19+240];
	xor.b32  	%r2158, %r2158, %r1688;
	ld.global.u32 	%r1689, [%rd19+244];
	xor.b32  	%r2157, %r2157, %r1689;
	ld.global.u32 	%r1690, [%rd19+248];
	xor.b32  	%r2248, %r2248, %r1690;
	ld.global.u32 	%r1691, [%rd19+252];
	xor.b32  	%r2247, %r2247, %r1691;
	ld.global.u32 	%r1692, [%rd19+256];
	xor.b32  	%r2154, %r2154, %r1692;
$L__BB1_185:
	and.b32  	%r1694, %r1600, 8192;
	setp.eq.s32 	%p100, %r1694, 0;
	@%p100 bra 	$L__BB1_187;
	ld.global.u32 	%r1695, [%rd19+260];
	xor.b32  	%r2158, %r2158, %r1695;
	ld.global.u32 	%r1696, [%rd19+264];
	xor.b32  	%r2157, %r2157, %r1696;
	ld.global.u32 	%r1697, [%rd19+268];
	xor.b32  	%r2248, %r2248, %r1697;
	ld.global.u32 	%r1698, [%rd19+272];
	xor.b32  	%r2247, %r2247, %r1698;
	ld.global.u32 	%r1699, [%rd19+276];
	xor.b32  	%r2154, %r2154, %r1699;
$L__BB1_187:
	and.b32  	%r1701, %r1600, 16384;
	setp.eq.s32 	%p101, %r1701, 0;
	@%p101 bra 	$L__BB1_189;
	ld.global.u32 	%r1702, [%rd19+280];
	xor.b32  	%r2158, %r2158, %r1702;
	ld.global.u32 	%r1703, [%rd19+284];
	xor.b32  	%r2157, %r2157, %r1703;
	ld.global.u32 	%r1704, [%rd19+288];
	xor.b32  	%r2248, %r2248, %r1704;
	ld.global.u32 	%r1705, [%rd19+292];
	xor.b32  	%r2247, %r2247, %r1705;
	ld.global.u32 	%r1706, [%rd19+296];
	xor.b32  	%r2154, %r2154, %r1706;
$L__BB1_189:
	and.b32  	%r1708, %r1600, 32768;
	setp.eq.s32 	%p102, %r1708, 0;
	@%p102 bra 	$L__BB1_191;
	ld.global.u32 	%r1709, [%rd19+300];
	xor.b32  	%r2158, %r2158, %r1709;
	ld.global.u32 	%r1710, [%rd19+304];
	xor.b32  	%r2157, %r2157, %r1710;
	ld.global.u32 	%r1711, [%rd19+308];
	xor.b32  	%r2248, %r2248, %r1711;
	ld.global.u32 	%r1712, [%rd19+312];
	xor.b32  	%r2247, %r2247, %r1712;
	ld.global.u32 	%r1713, [%rd19+316];
	xor.b32  	%r2154, %r2154, %r1713;
$L__BB1_191:
	add.s32 	%r2245, %r2245, 16;
	setp.ne.s32 	%p103, %r2245, 32;
	@%p103 bra 	$L__BB1_159;
	mad.lo.s32 	%r1714, %r2239, -31, %r738;
	add.s32 	%r2239, %r1714, 1;
	setp.ne.s32 	%p104, %r2239, 5;
	@%p104 bra 	$L__BB1_158;
	st.local.u32 	[%rd4+4], %r2158;
	st.local.v2.u32 	[%rd4+8], {%r2157, %r2248};
	st.local.v2.u32 	[%rd4+16], {%r2247, %r2154};
	setp.ne.s64 	%p105, %rd16, 3;
	@%p105 bra 	$L__BB1_231;
	mov.b32 	%r2154, 0;
	mov.u32 	%r2339, %r2154;
	mov.u32 	%r2340, %r2154;
	mov.u32 	%r2157, %r2154;
	mov.u32 	%r2158, %r2154;
	mov.u32 	%r2331, %r2154;
$L__BB1_195:
	mul.wide.u32 	%rd56, %r2331, 4;
	add.s64 	%rd57, %rd4, %rd56;
	ld.local.u32 	%r913, [%rd57+4];
	shl.b32 	%r914, %r2331, 5;
	mov.b32 	%r2337, 0;
$L__BB1_196:
	.pragma "nounroll";
	shr.u32 	%r1717, %r913, %r2337;
	and.b32  	%r1718, %r1717, 1;
	setp.eq.b32 	%p106, %r1718, 1;
	not.pred 	%p107, %p106;
	add.s32 	%r1719, %r914, %r2337;
	mul.lo.s32 	%r1720, %r1719, 5;
	mul.wide.u32 	%rd58, %r1720, 4;
	add.s64 	%rd20, %rd17, %rd58;
	@%p107 bra 	$L__BB1_198;
	ld.global.u32 	%r1721, [%rd20];
	xor.b32  	%r2158, %r2158, %r1721;
	ld.global.u32 	%r1722, [%rd20+4];
	xor.b32  	%r2157, %r2157, %r1722;
	ld.global.u32 	%r1723, [%rd20+8];
	xor.b32  	%r2340, %r2340, %r1723;
	ld.global.u32 	%r1724, [%rd20+12];
	xor.b32  	%r2339, %r2339, %r1724;
	ld.global.u32 	%r1725, [%rd20+16];
	xor.b32  	%r2154, %r2154, %r1725;
$L__BB1_198:
	and.b32  	%r1727, %r1717, 2;
	setp.eq.s32 	%p108, %r1727, 0;
	@%p108 bra 	$L__BB1_200;
	ld.global.u32 	%r1728, [%rd20+20];
	xor.b32  	%r2158, %r2158, %r1728;
	ld.global.u32 	%r1729, [%rd20+24];
	xor.b32  	%r2157, %r2157, %r1729;
	ld.global.u32 	%r1730, [%rd20+28];
	xor.b32  	%r2340, %r2340, %r1730;
	ld.global.u32 	%r1731, [%rd20+32];
	xor.b32  	%r2339, %r2339, %r1731;
	ld.global.u32 	%r1732, [%rd20+36];
	xor.b32  	%r2154, %r2154, %r1732;
$L__BB1_200:
	and.b32  	%r1734, %r1717, 4;
	setp.eq.s32 	%p109, %r1734, 0;
	@%p109 bra 	$L__BB1_202;
	ld.global.u32 	%r1735, [%rd20+40];
	xor.b32  	%r2158, %r2158, %r1735;
	ld.global.u32 	%r1736, [%rd20+44];
	xor.b32  	%r2157, %r2157, %r1736;
	ld.global.u32 	%r1737, [%rd20+48];
	xor.b32  	%r2340, %r2340, %r1737;
	ld.global.u32 	%r1738, [%rd20+52];
	xor.b32  	%r2339, %r2339, %r1738;
	ld.global.u32 	%r1739, [%rd20+56];
	xor.b32  	%r2154, %r2154, %r1739;
$L__BB1_202:
	and.b32  	%r1741, %r1717, 8;
	setp.eq.s32 	%p110, %r1741, 0;
	@%p110 bra 	$L__BB1_204;
	ld.global.u32 	%r1742, [%rd20+60];
	xor.b32  	%r2158, %r2158, %r1742;
	ld.global.u32 	%r1743, [%rd20+64];
	xor.b32  	%r2157, %r2157, %r1743;
	ld.global.u32 	%r1744, [%rd20+68];
	xor.b32  	%r2340, %r2340, %r1744;
	ld.global.u32 	%r1745, [%rd20+72];
	xor.b32  	%r2339, %r2339, %r1745;
	ld.global.u32 	%r1746, [%rd20+76];
	xor.b32  	%r2154, %r2154, %r1746;
$L__BB1_204:
	and.b32  	%r1748, %r1717, 16;
	setp.eq.s32 	%p111, %r1748, 0;
	@%p111 bra 	$L__BB1_206;
	ld.global.u32 	%r1749, [%rd20+80];
	xor.b32  	%r2158, %r2158, %r1749;
	ld.global.u32 	%r1750, [%rd20+84];
	xor.b32  	%r2157, %r2157, %r1750;
	ld.global.u32 	%r1751, [%rd20+88];
	xor.b32  	%r2340, %r2340, %r1751;
	ld.global.u32 	%r1752, [%rd20+92];
	xor.b32  	%r2339, %r2339, %r1752;
	ld.global.u32 	%r1753, [%rd20+96];
	xor.b32  	%r2154, %r2154, %r1753;
$L__BB1_206:
	and.b32  	%r1755, %r1717, 32;
	setp.eq.s32 	%p112, %r1755, 0;
	@%p112 bra 	$L__BB1_208;
	ld.global.u32 	%r1756, [%rd20+100];
	xor.b32  	%r2158, %r2158, %r1756;
	ld.global.u32 	%r1757, [%rd20+104];
	xor.b32  	%r2157, %r2157, %r1757;
	ld.global.u32 	%r1758, [%rd20+108];
	xor.b32  	%r2340, %r2340, %r1758;
	ld.global.u32 	%r1759, [%rd20+112];
	xor.b32  	%r2339, %r2339, %r1759;
	ld.global.u32 	%r1760, [%rd20+116];
	xor.b32  	%r2154, %r2154, %r1760;
$L__BB1_208:
	and.b32  	%r1762, %r1717, 64;
	setp.eq.s32 	%p113, %r1762, 0;
	@%p113 bra 	$L__BB1_210;
	ld.global.u32 	%r1763, [%rd20+120];
	xor.b32  	%r2158, %r2158, %r1763;
	ld.global.u32 	%r1764, [%rd20+124];
	xor.b32  	%r2157, %r2157, %r1764;
	ld.global.u32 	%r1765, [%rd20+128];
	xor.b32  	%r2340, %r2340, %r1765;
	ld.global.u32 	%r1766, [%rd20+132];
	xor.b32  	%r2339, %r2339, %r1766;
	ld.global.u32 	%r1767, [%rd20+136];
	xor.b32  	%r2154, %r2154, %r1767;
$L__BB1_210:
	and.b32  	%r1769, %r1717, 128;
	setp.eq.s32 	%p114, %r1769, 0;
	@%p114 bra 	$L__BB1_212;
	ld.global.u32 	%r1770, [%rd20+140];
	xor.b32  	%r2158, %r2158, %r1770;
	ld.global.u32 	%r1771, [%rd20+144];
	xor.b32  	%r2157, %r2157, %r1771;
	ld.global.u32 	%r1772, [%rd20+148];
	xor.b32  	%r2340, %r2340, %r1772;
	ld.global.u32 	%r1773, [%rd20+152];
	xor.b32  	%r2339, %r2339, %r1773;
	ld.global.u32 	%r1774, [%rd20+156];
	xor.b32  	%r2154, %r2154, %r1774;
$L__BB1_212:
	and.b32  	%r1776, %r1717, 256;
	setp.eq.s32 	%p115, %r1776, 0;
	@%p115 bra 	$L__BB1_214;
	ld.global.u32 	%r1777, [%rd20+160];
	xor.b32  	%r2158, %r2158, %r1777;
	ld.global.u32 	%r1778, [%rd20+164];
	xor.b32  	%r2157, %r2157, %r1778;
	ld.global.u32 	%r1779, [%rd20+168];
	xor.b32  	%r2340, %r2340, %r1779;
	ld.global.u32 	%r1780, [%rd20+172];
	xor.b32  	%r2339, %r2339, %r1780;
	ld.global.u32 	%r1781, [%rd20+176];
	xor.b32  	%r2154, %r2154, %r1781;
$L__BB1_214:
	and.b32  	%r1783, %r1717, 512;
	setp.eq.s32 	%p116, %r1783, 0;
	@%p116 bra 	$L__BB1_216;
	ld.global.u32 	%r1784, [%rd20+180];
	xor.b32  	%r2158, %r2158, %r1784;
	ld.global.u32 	%r1785, [%rd20+184];
	xor.b32  	%r2157, %r2157, %r1785;
	ld.global.u32 	%r1786, [%rd20+188];
	xor.b32  	%r2340, %r2340, %r1786;
	ld.global.u32 	%r1787, [%rd20+192];
	xor.b32  	%r2339, %r2339, %r1787;
	ld.global.u32 	%r1788, [%rd20+196];
	xor.b32  	%r2154, %r2154, %r1788;
$L__BB1_216:
	and.b32  	%r1790, %r1717, 1024;
	setp.eq.s32 	%p117, %r1790, 0;
	@%p117 bra 	$L__BB1_218;
	ld.global.u32 	%r1791, [%rd20+200];
	xor.b32  	%r2158, %r2158, %r1791;
	ld.global.u32 	%r1792, [%rd20+204];
	xor.b32  	%r2157, %r2157, %r1792;
	ld.global.u32 	%r1793, [%rd20+208];
	xor.b32  	%r2340, %r2340, %r1793;
	ld.global.u32 	%r1794, [%rd20+212];
	xor.b32  	%r2339, %r2339, %r1794;
	ld.global.u32 	%r1795, [%rd20+216];
	xor.b32  	%r2154, %r2154, %r1795;
$L__BB1_218:
	and.b32  	%r1797, %r1717, 2048;
	setp.eq.s32 	%p118, %r1797, 0;
	@%p118 bra 	$L__BB1_220;
	ld.global.u32 	%r1798, [%rd20+220];
	xor.b32  	%r2158, %r2158, %r1798;
	ld.global.u32 	%r1799, [%rd20+224];
	xor.b32  	%r2157, %r2157, %r1799;
	ld.global.u32 	%r1800, [%rd20+228];
	xor.b32  	%r2340, %r2340, %r1800;
	ld.global.u32 	%r1801, [%rd20+232];
	xor.b32  	%r2339, %r2339, %r1801;
	ld.global.u32 	%r1802, [%rd20+236];
	xor.b32  	%r2154, %r2154, %r1802;
$L__BB1_220:
	and.b32  	%r1804, %r1717, 4096;
	setp.eq.s32 	%p119, %r1804, 0;
	@%p119 bra 	$L__BB1_222;
	ld.global.u32 	%r1805, [%rd20+240];
	xor.b32  	%r2158, %r2158, %r1805;
	ld.global.u32 	%r1806, [%rd20+244];
	xor.b32  	%r2157, %r2157, %r1806;
	ld.global.u32 	%r1807, [%rd20+248];
	xor.b32  	%r2340, %r2340, %r1807;
	ld.global.u32 	%r1808, [%rd20+252];
	xor.b32  	%r2339, %r2339, %r1808;
	ld.global.u32 	%r1809, [%rd20+256];
	xor.b32  	%r2154, %r2154, %r1809;
$L__BB1_222:
	and.b32  	%r1811, %r1717, 8192;
	setp.eq.s32 	%p120, %r1811, 0;
	@%p120 bra 	$L__BB1_224;
	ld.global.u32 	%r1812, [%rd20+260];
	xor.b32  	%r2158, %r2158, %r1812;
	ld.global.u32 	%r1813, [%rd20+264];
	xor.b32  	%r2157, %r2157, %r1813;
	ld.global.u32 	%r1814, [%rd20+268];
	xor.b32  	%r2340, %r2340, %r1814;
	ld.global.u32 	%r1815, [%rd20+272];
	xor.b32  	%r2339, %r2339, %r1815;
	ld.global.u32 	%r1816, [%rd20+276];
	xor.b32  	%r2154, %r2154, %r1816;
$L__BB1_224:
	and.b32  	%r1818, %r1717, 16384;
	setp.eq.s32 	%p121, %r1818, 0;
	@%p121 bra 	$L__BB1_226;
	ld.global.u32 	%r1819, [%rd20+280];
	xor.b32  	%r2158, %r2158, %r1819;
	ld.global.u32 	%r1820, [%rd20+284];
	xor.b32  	%r2157, %r2157, %r1820;
	ld.global.u32 	%r1821, [%rd20+288];
	xor.b32  	%r2340, %r2340, %r1821;
	ld.global.u32 	%r1822, [%rd20+292];
	xor.b32  	%r2339, %r2339, %r1822;
	ld.global.u32 	%r1823, [%rd20+296];
	xor.b32  	%r2154, %r2154, %r1823;
$L__BB1_226:
	and.b32  	%r1825, %r1717, 32768;
	setp.eq.s32 	%p122, %r1825, 0;
	@%p122 bra 	$L__BB1_228;
	ld.global.u32 	%r1826, [%rd20+300];
	xor.b32  	%r2158, %r2158, %r1826;
	ld.global.u32 	%r1827, [%rd20+304];
	xor.b32  	%r2157, %r2157, %r1827;
	ld.global.u32 	%r1828, [%rd20+308];
	xor.b32  	%r2340, %r2340, %r1828;
	ld.global.u32 	%r1829, [%rd20+312];
	xor.b32  	%r2339, %r2339, %r1829;
	ld.global.u32 	%r1830, [%rd20+316];
	xor.b32  	%r2154, %r2154, %r1830;
$L__BB1_228:
	add.s32 	%r2337, %r2337, 16;
	setp.ne.s32 	%p123, %r2337, 32;
	@%p123 bra 	$L__BB1_196;
	mad.lo.s32 	%r1831, %r2331, -31, %r914;
	add.s32 	%r2331, %r1831, 1;
	setp.ne.s32 	%p124, %r2331, 5;
	@%p124 bra 	$L__BB1_195;
	st.local.u32 	[%rd4+4], %r2158;
	st.local.v2.u32 	[%rd4+8], {%r2157, %r2340};
	st.local.v2.u32 	[%rd4+16], {%r2339, %r2154};
$L__BB1_231:
	shr.u64 	%rd77, %rd15, 2;
	add.s32 	%r2141, %r2141, 1;
	setp.gt.u64 	%p125, %rd15, 3;
	@%p125 bra 	$L__BB1_119;
$L__BB1_232:
	shr.u32 	%r1832, %r2158, 2;
	xor.b32  	%r1833, %r1832, %r2158;
	shl.b32 	%r1834, %r2154, 4;
	shl.b32 	%r1835, %r1833, 1;
	xor.b32  	%r1836, %r1835, %r1834;
	xor.b32  	%r1837, %r1836, %r1833;
	xor.b32  	%r1838, %r1837, %r2154;
	add.s32 	%r1839, %r547, %r1838;
	add.s32 	%r1840, %r1839, -637770787;
	shr.u32 	%r1841, %r2157, 2;
	xor.b32  	%r1842, %r1841, %r2157;
	shl.b32 	%r1843, %r1838, 4;
	shl.b32 	%r1844, %r1842, 1;
	xor.b32  	%r1845, %r1844, %r1843;
	xor.b32  	%r1846, %r1845, %r1842;
	xor.b32  	%r1847, %r1846, %r1838;
	add.s32 	%r1848, %r547, %r1847;
	add.s32 	%r1849, %r1848, -637408350;
	cvt.u64.u32 	%rd59, %r1840;
	mul.wide.u32 	%rd60, %r1849, 2097152;
	xor.b64  	%rd61, %rd60, %rd59;
	cvt.rn.f64.u64 	%fd10, %rd61;
	fma.rn.f64 	%fd11, %fd10, 0d3CA0000000000000, 0d3C90000000000000;
	add.f64 	%fd12, %fd2, %fd2;
	mul.f64 	%fd13, %fd12, %fd11;
	sub.f64 	%fd14, %fd13, %fd2;
	add.s32 	%r1850, %r1851, %r2;
	mul.wide.s32 	%rd62, %r1850, 8;
	add.s64 	%rd63, %rd1, %rd62;
	st.global.f64 	[%rd63], %fd3;
	add.s64 	%rd64, %rd7, %rd62;
	st.global.f64 	[%rd64], %fd14;
	add.s64 	%rd65, %rd2, %rd62;
	st.global.f64 	[%rd65], %fd3;
	add.s32 	%r1851, %r1851, 1;
	setp.ne.s32 	%p126, %r1851, 5;
	@%p126 bra 	$L__BB1_2;
	ld.param.u64 	%rd74, [_Z13psoInitKernelIN4util10RosenbrockILi5EEELi5EEvT_ddPdS4_S4_S4_S4_S4_im_param_6];
	mul.wide.s32 	%rd66, %r2, 8;
	add.s64 	%rd67, %rd1, %rd66;
	ld.global.f64 	%fd15, [%rd67+8];
	ld.global.f64 	%fd16, [%rd67];
	mul.f64 	%fd17, %fd16, %fd16;
	sub.f64 	%fd18, %fd15, %fd17;
	mul.f64 	%fd19, %fd18, 0d4059000000000000;
	mov.f64 	%fd20, 0d3FF0000000000000;
	sub.f64 	%fd21, %fd20, %fd16;
	mul.f64 	%fd22, %fd21, %fd21;
	fma.rn.f64 	%fd23, %fd18, %fd19, %fd22;
	ld.global.f64 	%fd24, [%rd67+16];
	mul.f64 	%fd25, %fd15, %fd15;
	sub.f64 	%fd26, %fd24, %fd25;
	mul.f64 	%fd27, %fd26, 0d4059000000000000;
	sub.f64 	%fd28, %fd20, %fd15;
	mul.f64 	%fd29, %fd28, %fd28;
	fma.rn.f64 	%fd30, %fd26, %fd27, %fd29;
	add.f64 	%fd31, %fd23, %fd30;
	ld.global.f64 	%fd32, [%rd67+24];
	mul.f64 	%fd33, %fd24, %fd24;
	sub.f64 	%fd34, %fd32, %fd33;
	mul.f64 	%fd35, %fd34, 0d4059000000000000;
	sub.f64 	%fd36, %fd20, %fd24;
	mul.f64 	%fd37, %fd36, %fd36;
	fma.rn.f64 	%fd38, %fd34, %fd35, %fd37;
	add.f64 	%fd39, %fd31, %fd38;
	ld.global.f64 	%fd40, [%rd67+32];
	mul.f64 	%fd41, %fd32, %fd32;
	sub.f64 	%fd42, %fd40, %fd41;
	mul.f64 	%fd43, %fd42, 0d4059000000000000;
	sub.f64 	%fd44, %fd20, %fd32;
	mul.f64 	%fd45, %fd44, %fd44;
	fma.rn.f64 	%fd46, %fd42, %fd43, %fd45;
	add.f64 	%fd4, %fd39, %fd46;
	cvta.to.global.u64 	%rd68, %rd74;
	shl.b64 	%rd69, %rd6, 3;
	add.s64 	%rd70, %rd68, %rd69;
	st.global.f64 	[%rd70], %fd4;
	ld.global.u64 	%rd78, [%rd3];
	mov.b64 	%rd23, %fd4;
$L__BB1_234:
	mov.b64 	%fd5, %rd78;
	setp.ge.f64 	%p127, %fd4, %fd5;
	@%p127 bra 	$L__BB1_236;
	atom.relaxed.global.cas.b64 	%rd25, [%rd3], %rd78, %rd23;
	setp.ne.s64 	%p128, %rd78, %rd25;
	mov.u64 	%rd78, %rd25;
	@%p128 bra 	$L__BB1_234;
$L__BB1_236:
	setp.geu.f64 	%p129, %fd4, %fd5;
	@%p129 bra 	$L__BB1_238;
	ld.param.u64 	%rd75, [_Z13psoInitKernelIN4util10RosenbrockILi5EEELi5EEvT_ddPdS4_S4_S4_S4_S4_im_param_7];
	cvta.to.global.u64 	%rd71, %rd75;
	add.s64 	%rd73, %rd2, %rd66;
	ld.global.f64 	%fd47, [%rd73];
	st.global.f64 	[%rd71], %fd47;
	ld.global.f64 	%fd48, [%rd73+8];
	st.global.f64 	[%rd71+8], %fd48;
	ld.global.f64 	%fd49, [%rd73+16];
	st.global.f64 	[%rd71+16], %fd49;
	ld.global.f64 	%fd50, [%rd73+24];
	st.global.f64 	[%rd71+24], %fd50;
	ld.global.f64 	%fd51, [%rd73+32];
	st.global.f64 	[%rd71+32], %fd51;
$L__BB1_238:
	ret;

}
	// .globl	_Z13psoIterKernelIN4util10RosenbrockILi5EEELi5EEvT_dddddPdS4_S4_S4_S4_S4_S4_biim
.visible .entry _Z13psoIterKernelIN4util10RosenbrockILi5EEELi5EEvT_dddddPdS4_S4_S4_S4_S4_S4_biim(
	.param .align 1 .b8 _Z13psoIterKernelIN4util10RosenbrockILi5EEELi5EEvT_dddddPdS4_S4_S4_S4_S4_S4_biim_param_0[1],
	.param .f64 _Z13psoIterKernelIN4util10RosenbrockILi5EEELi5EEvT_dddddPdS4_S4_S4_S4_S4_S4_biim_param_1,
	.param .f64 _Z13psoIterKernelIN4util10RosenbrockILi5EEELi5EEvT_dddddPdS4_S4_S4_S4_S4_S4_biim_param_2,
	.param .f64 _Z13psoIterKernelIN4util10RosenbrockILi5EEELi5EEvT_dddddPdS4_S4_S4_S4_S4_S4_biim_param_3,
	.param .f64 _Z13psoIterKernelIN4util10RosenbrockILi5EEELi5EEvT_dddddPdS4_S4_S4_S4_S4_S4_biim_param_4,
	.param .f64 _Z13psoIterKernelIN4util10RosenbrockILi5EEELi5EEvT_dddddPdS4_S4_S4_S4_S4_S4_biim_param_5,
	.param .u64 .ptr .align 1 _Z13psoIterKernelIN4util10RosenbrockILi5EEELi5EEvT_dddddPdS4_S4_S4_S4_S4_S4_biim_param_6,
	.param .u64 .ptr .align 1 _Z13psoIterKernelIN4util10RosenbrockILi5EEELi5EEvT_dddddPdS4_S4_S4_S4_S4_S4_biim_param_7,
	.param .u64 .ptr .align 1 _Z13psoIterKernelIN4util10RosenbrockILi5EEELi5EEvT_dddddPdS4_S4_S4_S4_S4_S4_biim_param_8,
	.param .u64 .ptr .align 1 _Z13psoIterKernelIN4util10RosenbrockILi5EEELi5EEvT_dddddPdS4_S4_S4_S4_S4_S4_biim_param_9,
	.param .u64 .ptr .align 1 _Z13psoIterKernelIN4util10RosenbrockILi5EEELi5EEvT_dddddPdS4_S4_S4_S4_S4_S4_biim_param_10,
	.param .u64 .ptr .align 1 _Z13psoIterKernelIN4util10RosenbrockILi5EEELi5EEvT_dddddPdS4_S4_S4_S4_S4_S4_biim_param_11,
	.param .u64 .ptr .align 1 _Z13psoIterKernelIN4util10RosenbrockILi5EEELi5EEvT_dddddPdS4_S4_S4_S4_S4_S4_biim_param_12,
	.param .u8 _Z13psoIterKernelIN4util10RosenbrockILi5EEELi5EEvT_dddddPdS4_S4_S4_S4_S4_S4_biim_param_13,
	.param .u32 _Z13psoIterKernelIN4util10RosenbrockILi5EEELi5EEvT_dddddPdS4_S4_S4_S4_S4_S4_biim_param_14,
	.param .u32 _Z13psoIterKernelIN4util10RosenbrockILi5EEELi5EEvT_dddddPdS4_S4_S4_S4_S4_S4_biim_param_15,
	.param .u64 _Z13psoIterKernelIN4util10RosenbrockILi5EEELi5EEvT_dddddPdS4_S4_S4_S4_S4_S4_biim_param_16
)
{
	.local .align 8 .b8 	__local_depot2[48];
	.reg .b64 	%SP;
	.reg .b64 	%SPL;
	.reg .pred 	%p<132>;
	.reg .b16 	%rs<3>;
	.reg .b32 	%r<2425>;
	.reg .b64 	%rd<90>;
	.reg .b64 	%fd<68>;

	mov.u64 	%SPL, __local_depot2;
	ld.param.u64 	%rd35, [_Z13psoIterKernelIN4util10RosenbrockILi5EEELi5EEvT_dddddPdS4_S4_S4_S4_S4_S4_biim_param_6];
	ld.param.u64 	%rd32, [_Z13psoIterKernelIN4util10RosenbrockILi5EEELi5EEvT_dddddPdS4_S4_S4_S4_S4_S4_biim_param_7];
	ld.param.u64 	%rd36, [_Z13psoIterKernelIN4util10RosenbrockILi5EEELi5EEvT_dddddPdS4_S4_S4_S4_S4_S4_biim_param_8];
	ld.param.u64 	%rd37, [_Z13psoIterKernelIN4util10RosenbrockILi5EEELi5EEvT_dddddPdS4_S4_S4_S4_S4_S4_biim_param_10];
	ld.param.u64 	%rd38, [_Z13psoIterKernelIN4util10RosenbrockILi5EEELi5EEvT_dddddPdS4_S4_S4_S4_S4_S4_biim_param_11];
	ld.param.u32 	%r1092, [_Z13psoIterKernelIN4util10RosenbrockILi5EEELi5EEvT_dddddPdS4_S4_S4_S4_S4_S4_biim_param_14];
	ld.param.u32 	%r1093, [_Z13psoIterKernelIN4util10RosenbrockILi5EEELi5EEvT_dddddPdS4_S4_S4_S4_S4_S4_biim_param_15];
	cvta.to.global.u64 	%rd1, %rd36;
	cvta.to.global.u64 	%rd2, %rd37;
	cvta.to.global.u64 	%rd3, %rd35;
	cvta.to.global.u64 	%rd4, %rd38;
	add.u64 	%rd5, %SPL, 0;
	add.u64 	%rd6, %SPL, 0;
	mov.u32 	%r1094, %ctaid.x;
	mov.u32 	%r1095, %ntid.x;
	mov.u32 	%r1096, %tid.x;
	mad.lo.s32 	%r1, %r1094, %r1095, %r1096;
	setp.ge.s32 	%p1, %r1, %r1092;
	@%p1 bra 	$L__BB2_242;
	mad.lo.s32 	%r2, %r1093, 1315423911, 5678;
	cvt.s64.s32 	%rd7, %r1;
	mul.lo.s32 	%r1098, %r1, 5;
	mul.wide.s32 	%rd41, %r1092, %r1093;
	cvt.s64.s32 	%rd8, %r1098;
	mad.lo.s64 	%rd9, %rd41, 5, %rd8;
	cvta.to.global.u64 	%rd10, %rd32;
	mov.b32 	%r1852, 0;
$L__BB2_2:
	setp.eq.s32 	%p2, %r1, 0;
	mul.lo.s32 	%r4, %r1852, %r1;
	xor.b32  	%r1099, %r2, %r4;
	xor.b32  	%r1100, %r1099, -1429050551;
	mul.lo.s32 	%r5, %r1100, 1099087573;
	add.s32 	%r1101, %r5, -638133224;
	add.s32 	%r1873, %r5, 123456789;
	st.local.v2.u32 	[%rd6], {%r1101, %r1873};
	xor.b32  	%r1872, %r5, 362436069;
	mov.b32 	%r1102, -123459836;
	st.local.v2.u32 	[%rd6+8], {%r1872, %r1102};
	add.s32 	%r1869, %r5, 5783321;
	mov.b32 	%r1103, -589760388;
	st.local.v2.u32 	[%rd6+16], {%r1103, %r1869};
	@%p2 bra 	$L__BB2_117;
	mov.b32 	%r1856, 0;
	mov.u64 	%rd87, %rd7;
$L__BB2_4:
	mov.u64 	%rd11, %rd87;
	and.b64  	%rd12, %rd11, 3;
	setp.eq.s64 	%p3, %rd12, 0;
	@%p3 bra 	$L__BB2_116;
	mul.wide.u32 	%rd42, %r1856, 3200;
	mov.u64 	%rd43, precalc_xorwow_matrix;
	add.s64 	%rd13, %rd43, %rd42;
	mov.b32 	%r1869, 0;
	mov.u32 	%r1870, %r1869;
	mov.u32 	%r1871, %r1869;
	mov.u32 	%r1872, %r1869;
	mov.u32 	%r1873, %r1869;
	mov.u32 	%r1862, %r1869;
$L__BB2_6:
	mul.wide.u32 	%rd44, %r1862, 4;
	add.s64 	%rd45, %rd6, %rd44;
	ld.local.u32 	%r19, [%rd45+4];
	shl.b32 	%r20, %r1862, 5;
	mov.b32 	%r1868, 0;
$L__BB2_7:
	.pragma "nounroll";
	shr.u32 	%r1107, %r19, %r1868;
	and.b32  	%r1108, %r1107, 1;
	setp.eq.b32 	%p4, %r1108, 1;
	not.pred 	%p5, %p4;
	add.s32 	%r1109, %r20, %r1868;
	mul.lo.s32 	%r1110, %r1109, 5;
	mul.wide.u32 	%rd46, %r1110, 4;
	add.s64 	%rd14, %rd13, %rd46;
	@%p5 bra 	$L__BB2_9;
	ld.global.u32 	%r1111, [%rd14];
	xor.b32  	%r1873, %r1873, %r1111;
	ld.global.u32 	%r1112, [%rd14+4];
	xor.b32  	%r1872, %r1872, %r1112;
	ld.global.u32 	%r1113, [%rd14+8];
	xor.b32  	%r1871, %r1871, %r1113;
	ld.global.u32 	%r1114, [%rd14+12];
	xor.b32  	%r1870, %r1870, %r1114;
	ld.global.u32 	%r1115, [%rd14+16];
	xor.b32  	%r1869, %r1869, %r1115;
$L__BB2_9:
	and.b32  	%r1117, %r1107, 2;
	setp.eq.s32 	%p6, %r1117, 0;
	@%p6 bra 	$L__BB2_11;
	ld.global.u32 	%r1118, [%rd14+20];
	xor.b32  	%r1873, %r1873, %r1118;
	ld.global.u32 	%r1119, [%rd14+24];
	xor.b32  	%r1872, %r1872, %r1119;
	ld.global.u32 	%r1120, [%rd14+28];
	xor.b32  	%r1871, %r1871, %r1120;
	ld.global.u32 	%r1121, [%rd14+32];
	xor.b32  	%r1870, %r1870, %r1121;
	ld.global.u32 	%r1122, [%rd14+36];
	xor.b32  	%r1869, %r1869, %r1122;
$L__BB2_11:
	and.b32  	%r1124, %r1107, 4;
	setp.eq.s32 	%p7, %r1124, 0;
	@%p7 bra 	$L__BB2_13;
	ld.global.u32 	%r1125, [%rd14+40];
	xor.b32  	%r1873, %r1873, %r1125;
	ld.global.u32 	%r1126, [%rd14+44];
	xor.b32  	%r1872, %r1872, %r1126;
	ld.global.u32 	%r1127, [%rd14+48];
	xor.b32  	%r1871, %r1871, %r1127;
	ld.global.u32 	%r1128, [%rd14+52];
	xor.b32  	%r1870, %r1870, %r1128;
	ld.global.u32 	%r1129, [%rd14+56];
	xor.b32  	%r1869, %r1869, %r1129;
$L__BB2_13:
	and.b32  	%r1131, %r1107, 8;
	setp.eq.s32 	%p8, %r1131, 0;
	@%p8 bra 	$L__BB2_15;
	ld.global.u32 	%r1132, [%rd14+60];
	xor.b32  	%r1873, %r1873, %r1132;
	ld.global.u32 	%r1133, [%rd14+64];
	xor.b32  	%r1872, %r1872, %r1133;
	ld.global.u32 	%r1134, [%rd14+68];
	xor.b32  	%r1871, %r1871, %r1134;
	ld.global.u32 	%r1135, [%rd14+72];
	xor.b32  	%r1870, %r1870, %r1135;
	ld.global.u32 	%r1136, [%rd14+76];
	xor.b32  	%r1869, %r1869, %r1136;
$L__BB2_15:
	and.b32  	%r1138, %r1107, 16;
	setp.eq.s32 	%p9, %r1138, 0;
	@%p9 bra 	$L__BB2_17;
	ld.global.u32 	%r1139, [%rd14+80];
	xor.b32  	%r1873, %r1873, %r1139;
	ld.global.u32 	%r1140, [%rd14+84];
	xor.b32  	%r1872, %r1872, %r1140;
	ld.global.u32 	%r1141, [%rd14+88];
	xor.b32  	%r1871, %r1871, %r1141;
	ld.global.u32 	%r1142, [%rd14+92];
	xor.b32  	%r1870, %r1870, %r1142;
	ld.global.u32 	%r1143, [%rd14+96];
	xor.b32  	%r1869, %r1869, %r1143;
$L__BB2_17:
	and.b32  	%r1145, %r1107, 32;
	setp.eq.s32 	%p10, %r1145, 0;
	@%p10 bra 	$L__BB2_19;
	ld.global.u32 	%r1146, [%rd14+100];
	xor.b32  	%r1873, %r1873, %r1146;
	ld.global.u32 	%r1147, [%rd14+104];
	xor.b32  	%r1872, %r1872, %r1147;
	ld.global.u32 	%r1148, [%rd14+108];
	xor.b32  	%r1871, %r1871, %r1148;
	ld.global.u32 	%r1149, [%rd14+112];
	xor.b32  	%r1870, %r1870, %r1149;
	ld.global.u32 	%r1150, [%rd14+116];
	xor.b32  	%r1869, %r1869, %r1150;
$L__BB2_19:
	and.b32  	%r1152, %r1107, 64;
	setp.eq.s32 	%p11, %r1152, 0;
	@%p11 bra 	$L__BB2_21;
	ld.global.u32 	%r1153, [%rd14+120];
	xor.b32  	%r1873, %r1873, %r1153;
	ld.global.u32 	%r1154, [%rd14+124];
	xor.b32  	%r1872, %r1872, %r1154;
	ld.global.u32 	%r1155, [%rd14+128];
	xor.b32  	%r1871, %r1871, %r1155;
	ld.global.u32 	%r1156, [%rd14+132];
	xor.b32  	%r1870, %r1870, %r1156;
	ld.global.u32 	%r1157, [%rd14+136];
	xor.b32  	%r1869, %r1869, %r1157;
$L__BB2_21:
	and.b32  	%r1159, %r1107, 128;
	setp.eq.s32 	%p12, %r1159, 0;
	@%p12 bra 	$L__BB2_23;
	ld.global.u32 	%r1160, [%rd14+140];
	xor.b32  	%r1873, %r1873, %r1160;
	ld.global.u32 	%r1161, [%rd14+144];
	xor.b32  	%r1872, %r1872, %r1161;
	ld.global.u32 	%r1162, [%rd14+148];
	xor.b32  	%r1871, %r1871, %r1162;
	ld.global.u32 	%r1163, [%rd14+152];
	xor.b32  	%r1870, %r1870, %r1163;
	ld.global.u32 	%r1164, [%rd14+156];
	xor.b32  	%r1869, %r1869, %r1164;
$L__BB2_23:
	and.b32  	%r1166, %r1107, 256;
	setp.eq.s32 	%p13, %r1166, 0;
	@%p13 bra 	$L__BB2_25;
	ld.global.u32 	%r1167, [%rd14+160];
	xor.b32  	%r1873, %r1873, %r1167;
	ld.global.u32 	%r1168, [%rd14+164];
	xor.b32  	%r1872, %r1872, %r1168;
	ld.global.u32 	%r1169, [%rd14+168];
	xor.b32  	%r1871, %r1871, %r1169;
	ld.global.u32 	%r1170, [%rd14+172];
	xor.b32  	%r1870, %r1870, %r1170;
	ld.global.u32 	%r1171, [%rd14+176];
	xor.b32  	%r1869, %r1869, %r1171;
$L__BB2_25:
	and.b32  	%r1173, %r1107, 512;
	setp.eq.s32 	%p14, %r1173, 0;
	@%p14 bra 	$L__BB2_27;
	ld.global.u32 	%r1174, [%rd14+180];
	xor.b32  	%r1873, %r1873, %r1174;
	ld.global.u32 	%r1175, [%rd14+184];
	xor.b32  	%r1872, %r1872, %r1175;
	ld.global.u32 	%r1176, [%rd14+188];
	xor.b32  	%r1871, %r1871, %r1176;
	ld.global.u32 	%r1177, [%rd14+192];
	xor.b32  	%r1870, %r1870, %r1177;
	ld.global.u32 	%r1178, [%rd14+196];
	xor.b32  	%r1869, %r1869, %r1178;
$L__BB2_27:
	and.b32  	%r1180, %r1107, 1024;
	setp.eq.s32 	%p15, %r1180, 0;
	@%p15 bra 	$L__BB2_29;
	ld.global.u32 	%r1181, [%rd14+200];
	xor.b32  	%r1873, %r1873, %r1181;
	ld.global.u32 	%r1182, [%rd14+204];
	xor.b32  	%r1872, %r1872, %r1182;
	ld.global.u32 	%r1183, [%rd14+208];
	xor.b32  	%r1871, %r1871, %r1183;
	ld.global.u32 	%r1184, [%rd14+212];
	xor.b32  	%r1870, %r1870, %r1184;
	ld.global.u32 	%r1185, [%rd14+216];
	xor.b32  	%r1869, %r1869, %r1185;
$L__BB2_29:
	and.b32  	%r1187, %r1107, 2048;
	setp.eq.s32 	%p16, %r1187, 0;
	@%p16 bra 	$L__BB2_31;
	ld.global.u32 	%r1188, [%rd14+220];
	xor.b32  	%r1873, %r1873, %r1188;
	ld.global.u32 	%r1189, [%rd14+224];
	xor.b32  	%r1872, %r1872, %r1189;
	ld.global.u32 	%r1190, [%rd14+228];
	xor.b32  	%r1871, %r1871, %r1190;
	ld.global.u32 	%r1191, [%rd14+232];
	xor.b32  	%r1870, %r1870, %r1191;
	ld.global.u32 	%r1192, [%rd14+236];
	xor.b32  	%r1869, %r1869, %r1192;
$L__BB2_31:
	and.b32  	%r1194, %r1107, 4096;
	setp.eq.s32 	%p17, %r1194, 0;
	@%p17 bra 	$L__BB2_33;
	ld.global.u32 	%r1195, [%rd14+240];
	xor.b32  	%r1873, %r1873, %r1195;
	ld.global.u32 	%r1196, [%rd14+244];
	xor.b32  	%r1872, %r1872, %r1196;
	ld.global.u32 	%r1197, [%rd14+248];
	xor.b32  	%r1871, %r1871, %r1197;
	ld.global.u32 	%r1198, [%rd14+252];
	xor.b32  	%r1870, %r1870, %r1198;
	ld.global.u32 	%r1199, [%rd14+256];
	xor.b32  	%r1869, %r1869, %r1199;
$L__BB2_33:
	and.b32  	%r1201, %r1107, 8192;
	setp.eq.s32 	%p18, %r1201, 0;
	@%p18 bra 	$L__BB2_35;
	ld.global.u32 	%r1202, [%rd14+260];
	xor.b32  	%r1873, %r1873, %r1202;
	ld.global.u32 	%r1203, [%rd14+264];
	xor.b32  	%r1872, %r1872, %r1203;
	ld.global.u32 	%r1204, [%rd14+268];
	xor.b32  	%r1871, %r1871, %r1204;
	ld.global.u32 	%r1205, [%rd14+272];
	xor.b32  	%r1870, %r1870, %r1205;
	ld.global.u32 	%r1206, [%rd14+276];
	xor.b32  	%r1869, %r1869, %r1206;
$L__BB2_35:
	and.b32  	%r1208, %r1107, 16384;
	setp.eq.s32 	%p19, %r1208, 0;
	@%p19 bra 	$L__BB2_37;
	ld.global.u32 	%r1209, [%rd14+280];
	xor.b32  	%r1873, %r1873, %r1209;
	ld.global.u32 	%r1210, [%rd14+284];
	xor.b32  	%r1872, %r1872, %r1210;
	ld.global.u32 	%r1211, [%rd14+288];
	xor.b32  	%r1871, %r1871, %r1211;
	ld.global.u32 	%r1212, [%rd14+292];
	xor.b32  	%r1870, %r1870, %r1212;
	ld.global.u32 	%r1213, [%rd14+296];
	xor.b32  	%r1869, %r1869, %r1213;
$L__BB2_37:
	and.b32  	%r1215, %r1107, 32768;
	setp.eq.s32 	%p20, %r1215, 0;
	@%p20 bra 	$L__BB2_39;
	ld.global.u32 	%r1216, [%rd14+300];
	xor.b32  	%r1873, %r1873, %r1216;
	ld.global.u32 	%r1217, [%rd14+304];
	xor.b32  	%r1872, %r1872, %r1217;
	ld.global.u32 	%r1218, [%rd14+308];
	xor.b32  	%r1871, %r1871, %r1218;
	ld.global.u32 	%r1219, [%rd14+312];
	xor.b32  	%r1870, %r1870, %r1219;
	ld.global.u32 	%r1220, [%rd14+316];
	xor.b32  	%r1869, %r1869, %r1220;
$L__BB2_39:
	add.s32 	%r1868, %r1868, 16;
	setp.ne.s32 	%p21, %r1868, 32;
	@%p21 bra 	$L__BB2_7;
	mad.lo.s32 	%r1221, %r1862, -31, %r20;
	add.s32 	%r1862, %r1221, 1;
	setp.ne.s32 	%p22, %r1862, 5;
	@%p22 bra 	$L__BB2_6;
	st.local.u32 	[%rd6+4], %r1873;
	st.local.v2.u32 	[%rd6+8], {%r1872, %r1871};
	st.local.v2.u32 	[%rd6+16], {%r1870, %r1869};
	setp.eq.s64 	%p23, %rd12, 1;
	@%p23 bra 	$L__BB2_116;
	mov.b32 	%r1869, 0;
	mov.u32 	%r1962, %r1869;
	mov.u32 	%r1963, %r1869;
	mov.u32 	%r1872, %r1869;
	mov.u32 	%r1873, %r1869;
	mov.u32 	%r1954, %r1869;
$L__BB2_43:
	mul.wide.u32 	%rd47, %r1954, 4;
	add.s64 	%rd48, %rd6, %rd47;
	ld.local.u32 	%r195, [%rd48+4];
	shl.b32 	%r196, %r1954, 5;
	mov.b32 	%r1960, 0;
$L__BB2_44:
	.pragma "nounroll";
	shr.u32 	%r1224, %r195, %r1960;
	and.b32  	%r1225, %r1224, 1;
	setp.eq.b32 	%p24, %r1225, 1;
	not.pred 	%p25, %p24;
	add.s32 	%r1226, %r196, %r1960;
	mul.lo.s32 	%r1227, %r1226, 5;
	mul.wide.u32 	%rd49, %r1227, 4;
	add.s64 	%rd15, %rd13, %rd49;
	@%p25 bra 	$L__BB2_46;
	ld.global.u32 	%r1228, [%rd15];
	xor.b32  	%r1873, %r1873, %r1228;
	ld.global.u32 	%r1229, [%rd15+4];
	xor.b32  	%r1872, %r1872, %r1229;
	ld.global.u32 	%r1230, [%rd15+8];
	xor.b32  	%r1963, %r1963, %r1230;
	ld.global.u32 	%r1231, [%rd15+12];
	xor.b32  	%r1962, %r1962, %r1231;
	ld.global.u32 	%r1232, [%rd15+16];
	xor.b32  	%r1869, %r1869, %r1232;
$L__BB2_46:
	and.b32  	%r1234, %r1224, 2;
	setp.eq.s32 	%p26, %r1234, 0;
	@%p26 bra 	$L__BB2_48;
	ld.global.u32 	%r1235, [%rd15+20];
	xor.b32  	%r1873, %r1873, %r1235;
	ld.global.u32 	%r1236, [%rd15+24];
	xor.b32  	%r1872, %r1872, %r1236;
	ld.global.u32 	%r1237, [%rd15+28];
	xor.b32  	%r1963, %r1963, %r1237;
	ld.global.u32 	%r1238, [%rd15+32];
	xor.b32  	%r1962, %r1962, %r1238;
	ld.global.u32 	%r1239, [%rd15+36];
	xor.b32  	%r1869, %r1869, %r1239;
$L__BB2_48:
	and.b32  	%r1241, %r1224, 4;
	setp.eq.s32 	%p27, %r1241, 0;
	@%p27 bra 	$L__BB2_50;
	ld.global.u32 	%r1242, [%rd15+40];
	xor.b32  	%r1873, %r1873, %r1242;
	ld.global.u32 	%r1243, [%rd15+44];
	xor.b32  	%r1872, %r1872, %r1243;
	ld.global.u32 	%r1244, [%rd15+48];
	xor.b32  	%r1963, %r1963, %r1244;
	ld.global.u32 	%r1245, [%rd15+52];
	xor.b32  	%r1962, %r1962, %r1245;
	ld.global.u32 	%r1246, [%rd15+56];
	xor.b32  	%r1869, %r1869, %r1246;
$L__BB2_50:
	and.b32  	%r1248, %r1224, 8;
	setp.eq.s32 	%p28, %r1248, 0;
	@%p28 bra 	$L__BB2_52;
	ld.global.u32 	%r1249, [%rd15+60];
	xor.b32  	%r1873, %r1873, %r1249;
	ld.global.u32 	%r1250, [%rd15+64];
	xor.b32  	%r1872, %r1872, %r1250;
	ld.global.u32 	%r1251, [%rd15+68];
	xor.b32  	%r1963, %r1963, %r1251;
	ld.global.u32 	%r1252, [%rd15+72];
	xor.b32  	%r1962, %r1962, %r1252;
	ld.global.u32 	%r1253, [%rd15+76];
	xor.b32  	%r1869, %r1869, %r1253;
$L__BB2_52:
	and.b32  	%r1255, %r1224, 16;
	setp.eq.s32 	%p29, %r1255, 0;
	@%p29 bra 	$L__BB2_54;
	ld.global.u32 	%r1256, [%rd15+80];
	xor.b32  	%r1873, %r1873, %r1256;
	ld.global.u32 	%r1257, [%rd15+84];
	xor.b32  	%r1872, %r1872, %r1257;
	ld.global.u32 	%r1258, [%rd15+88];
	xor.b32  	%r1963, %r1963, %r1258;
	ld.global.u32 	%r1259, [%rd15+92];
	xor.b32  	%r1962, %r1962, %r1259;
	ld.global.u32 	%r1260, [%rd15+96];
	xor.b32  	%r1869, %r1869, %r1260;
$L__BB2_54:
	and.b32  	%r1262, %r1224, 32;
	setp.eq.s32 	%p30, %r1262, 0;
	@%p30 bra 	$L__BB2_56;
	ld.global.u32 	%r1263, [%rd15+100];
	xor.b32  	%r1873, %r1873, %r1263;
	ld.global.u32 	%r1264, [%rd15+104];
	xor.b32  	%r1872, %r1872, %r1264;
	ld.global.u32 	%r1265, [%rd15+108];
	xor.b32  	%r1963, %r1963, %r1265;
	ld.global.u32 	%r1266, [%rd15+112];
	xor.b32  	%r1962, %r1962, %r1266;
	ld.global.u32 	%r1267, [%rd15+116];
	xor.b32  	%r1869, %r1869, %r1267;
$L__BB2_56:
	and.b32  	%r1269, %r1224, 64;
	setp.eq.s32 	%p31, %r1269, 0;
	@%p31 bra 	$L__BB2_58;
	ld.global.u32 	%r1270, [%rd15+120];
	xor.b32  	%r1873, %r1873, %r1270;
	ld.global.u32 	%r1271, [%rd15+124];
	xor.b32  	%r1872, %r1872, %r1271;
	ld.global.u32 	%r1272, [%rd15+128];
	xor.b32  	%r1963, %r1963, %r1272;
	ld.global.u32 	%r1273, [%rd15+132];
	xor.b32  	%r1962, %r1962, %r1273;
	ld.global.u32 	%r1274, [%rd15+136];
	xor.b32  	%r1869, %r1869, %r1274;
$L__BB2_58:
	and.b32  	%r1276, %r1224, 128;
	setp.eq.s32 	%p32, %r1276, 0;
	@%p32 bra 	$L__BB2_60;
	ld.global.u32 	%r1277, [%rd15+140];
	xor.b32  	%r1873, %r1873, %r1277;
	ld.global.u32 	%r1278, [%rd15+144];
	xor.b32  	%r1872, %r1872, %r1278;
	ld.global.u32 	%r1279, [%rd15+148];
	xor.b32  	%r1963, %r1963, %r1279;
	ld.global.u32 	%r1280, [%rd15+152];
	xor.b32  	%r1962, %r1962, %r1280;
	ld.global.u32 	%r1281, [%rd15+156];
	xor.b32  	%r1869, %r1869, %r1281;
$L__BB2_60:
	and.b32  	%r1283, %r1224, 256;
	setp.eq.s32 	%p33, %r1283, 0;
	@%p33 bra 	$L__BB2_62;
	ld.global.u32 	%r1284, [%rd15+160];
	xor.b32  	%r1873, %r1873, %r1284;
	ld.global.u32 	%r1285, [%rd15+164];
	xor.b32  	%r1872, %r1872, %r1285;
	ld.global.u32 	%r1286, [%rd15+168];
	xor.b32  	%r1963, %r1963, %r1286;
	ld.global.u32 	%r1287, [%rd15+172];
	xor.b32  	%r1962, %r1962, %r1287;
	ld.global.u32 	%r1288, [%rd15+176];
	xor.b32  	%r1869, %r1869, %r1288;
$L__BB2_62:
	and.b32  	%r1290, %r1224, 512;
	setp.eq.s32 	%p34, %r1290, 0;
	@%p34 bra 	$L__BB2_64;
	ld.global.u32 	%r1291, [%rd15+180];
	xor.b32  	%r1873, %r1873, %r1291;
	ld.global.u32 	%r1292, [%rd15+184];
	xor.b32  	%r1872, %r1872, %r1292;
	ld.global.u32 	%r1293, [%rd15+188];
	xor.b32  	%r1963, %r1963, %r1293;
	ld.global.u32 	%r1294, [%rd15+192];
	xor.b32  	%r1962, %r1962, %r1294;
	ld.global.u32 	%r1295, [%rd15+196];
	xor.b32  	%r1869, %r1869, %r1295;
$L__BB2_64:
	and.b32  	%r1297, %r1224, 1024;
	setp.eq.s32 	%p35, %r1297, 0;
	@%p35 bra 	$L__BB2_66;
	ld.global.u32 	%r1298, [%rd15+200];
	xor.b32  	%r1873, %r1873, %r1298;
	ld.global.u32 	%r1299, [%rd15+204];
	xor.b32  	%r1872, %r1872, %r1299;
	ld.global.u32 	%r1300, [%rd15+208];
	xor.b32  	%r1963, %r1963, %r1300;
	ld.global.u32 	%r1301, [%rd15+212];
	xor.b32  	%r1962, %r1962, %r1301;
	ld.global.u32 	%r1302, [%rd15+216];
	xor.b32  	%r1869, %r1869, %r1302;
$L__BB2_66:
	and.b32  	%r1304, %r1224, 2048;
	setp.eq.s32 	%p36, %r1304, 0;
	@%p36 bra 	$L__BB2_68;
	ld.global.u32 	%r1305, [%rd15+220];
	xor.b32  	%r1873, %r1873, %r1305;
	ld.global.u32 	%r1306, [%rd15+224];
	xor.b32  	%r1872, %r1872, %r1306;
	ld.global.u32 	%r1307, [%rd15+228];
	xor.b32  	%r1963, %r1963, %r1307;
	ld.global.u32 	%r1308, [%rd15+232];
	xor.b32  	%r1962, %r1962, %r1308;
	ld.global.u32 	%r1309, [%rd15+236];
	xor.b32  	%r1869, %r1869, %r1309;
$L__BB2_68:
	and.b32  	%r1311, %r1224, 4096;
	setp.eq.s32 	%p37, %r1311, 0;
	@%p37 bra 	$L__BB2_70;
	ld.global.u32 	%r1312, [%rd15+240];
	xor.b32  	%r1873, %r1873, %r1312;
	ld.global.u32 	%r1313, [%rd15+244];
	xor.b32  	%r1872, %r1872, %r1313;
	ld.global.u32 	%r1314, [%rd15+248];
	xor.b32  	%r1963, %r1963, %r1314;
	ld.global.u32 	%r1315, [%rd15+252];
	xor.b32  	%r1962, %r1962, %r1315;
	ld.global.u32 	%r1316, [%rd15+256];
	xor.b32  	%r1869, %r1869, %r1316;
$L__BB2_70:
	and.b32  	%r1318, %r1224, 8192;
	setp.eq.s32 	%p38, %r1318, 0;
	@%p38 bra 	$L__BB2_72;
	ld.global.u32 	%r1319, [%rd15+260];
	xor.b32  	%r1873, %r1873, %r1319;
	ld.global.u32 	%r1320, [%rd15+264];
	xor.b32  	%r1872, %r1872, %r1320;
	ld.global.u32 	%r1321, [%rd15+268];
	xor.b32  	%r1963, %r1963, %r1321;
	ld.global.u32 	%r1322, [%rd15+272];
	xor.b32  	%r1962, %r1962, %r1322;
	ld.global.u32 	%r1323, [%rd15+276];
	xor.b32  	%r1869, %r1869, %r1323;
$L__BB2_72:
	and.b32  	%r1325, %r1224, 16384;
	setp.eq.s32 	%p39, %r1325, 0;
	@%p39 bra 	$L__BB2_74;
	ld.global.u32 	%r1326, [%rd15+280];
	xor.b32  	%r1873, %r1873, %r1326;
	ld.global.u32 	%r1327, [%rd15+284];
	xor.b32  	%r1872, %r1872, %r1327;
	ld.global.u32 	%r1328, [%rd15+288];
	xor.b32  	%r1963, %r1963, %r1328;
	ld.global.u32 	%r1329, [%rd15+292];
	xor.b32  	%r1962, %r1962, %r1329;
	ld.global.u32 	%r1330, [%rd15+296];
	xor.b32  	%r1869, %r1869, %r1330;
$L__BB2_74:
	and.b32  	%r1332, %r1224, 32768;
	setp.eq.s32 	%p40, %r1332, 0;
	@%p40 bra 	$L__BB2_76;
	ld.global.u32 	%r1333, [%rd15+300];
	xor.b32  	%r1873, %r1873, %r1333;
	ld.global.u32 	%r1334, [%rd15+304];
	xor.b32  	%r1872, %r1872, %r1334;
	ld.global.u32 	%r1335, [%rd15+308];
	xor.b32  	%r1963, %r1963, %r1335;
	ld.global.u32 	%r1336, [%rd15+312];
	xor.b32  	%r1962, %r1962, %r1336;
	ld.global.u32 	%r1337, [%rd15+316];
	xor.b32  	%r1869, %r1869, %r1337;
$L__BB2_76:
	add.s32 	%r1960, %r1960, 16;
	setp.ne.s32 	%p41, %r1960, 32;
	@%p41 bra 	$L__BB2_44;
	mad.lo.s32 	%r1338, %r1954, -31, %r196;
	add.s32 	%r1954, %r1338, 1;
	setp.ne.s32 	%p42, %r1954, 5;
	@%p42 bra 	$L__BB2_43;
	st.local.u32 	[%rd6+4], %r1873;
	st.local.v2.u32 	[%rd6+8], {%r1872, %r1963};
	st.local.v2.u32 	[%rd6+16], {%r1962, %r1869};
	setp.ne.s64 	%p43, %rd12, 3;
	@%p43 bra 	$L__BB2_116;
	mov.b32 	%r1869, 0;
	mov.u32 	%r2054, %r1869;
	mov.u32 	%r2055, %r1869;
	mov.u32 	%r1872, %r1869;
	mov.u32 	%r1873, %r1869;
	mov.u32 	%r2046, %r1869;
$L__BB2_80:
	mul.wide.u32 	%rd50, %r2046, 4;
	add.s64 	%rd51, %rd6, %rd50;
	ld.local.u32 	%r371, [%rd51+4];
	shl.b32 	%r372, %r2046, 5;
	mov.b32 	%r2052, 0;
$L__BB2_81:
	.pragma "nounroll";
	shr.u32 	%r1341, %r371, %r2052;
	and.b32  	%r1342, %r1341, 1;
	setp.eq.b32 	%p44, %r1342, 1;
	not.pred 	%p45, %p44;
	add.s32 	%r1343, %r372, %r2052;
	mul.lo.s32 	%r1344, %r1343, 5;
	mul.wide.u32 	%rd52, %r1344, 4;
	add.s64 	%rd16, %rd13, %rd52;
	@%p45 bra 	$L__BB2_83;
	ld.global.u32 	%r1345, [%rd16];
	xor.b32  	%r1873, %r1873, %r1345;
	ld.global.u32 	%r1346, [%rd16+4];
	xor.b32  	%r1872, %r1872, %r1346;
	ld.global.u32 	%r1347, [%rd16+8];
	xor.b32  	%r2055, %r2055, %r1347;
	ld.global.u32 	%r1348, [%rd16+12];
	xor.b32  	%r2054, %r2054, %r1348;
	ld.global.u32 	%r1349, [%rd16+16];
	xor.b32  	%r1869, %r1869, %r1349;
$L__BB2_83:
	and.b32  	%r1351, %r1341, 2;
	setp.eq.s32 	%p46, %r1351, 0;
	@%p46 bra 	$L__BB2_85;
	ld.global.u32 	%r1352, [%rd16+20];
	xor.b32  	%r1873, %r1873, %r1352;
	ld.global.u32 	%r1353, [%rd16+24];
	xor.b32  	%r1872, %r1872, %r1353;
	ld.global.u32 	%r1354, [%rd16+28];
	xor.b32  	%r2055, %r2055, %r1354;
	ld.global.u32 	%r1355, [%rd16+32];
	xor.b32  	%r2054, %r2054, %r1355;
	ld.global.u32 	%r1356, [%rd16+36];
	xor.b32  	%r1869, %r1869, %r1356;
$L__BB2_85:
	and.b32  	%r1358, %r1341, 4;
	setp.eq.s32 	%p47, %r1358, 0;
	@%p47 bra 	$L__BB2_87;
	ld.global.u32 	%r1359, [%rd16+40];
	xor.b32  	%r1873, %r1873, %r1359;
	ld.global.u32 	%r1360, [%rd16+44];
	xor.b32  	%r1872, %r1872, %r1360;
	ld.global.u32 	%r1361, [%rd16+48];
	xor.b32  	%r2055, %r2055, %r1361;
	ld.global.u32 	%r1362, [%rd16+52];
	xor.b32  	%r2054, %r2054, %r1362;
	ld.global.u32 	%r1363, [%rd16+56];
	xor.b32  	%r1869, %r1869, %r1363;
$L__BB2_87:
	and.b32  	%r1365, %r1341, 8;
	setp.eq.s32 	%p48, %r1365, 0;
	@%p48 bra 	$L__BB2_89;
	ld.global.u32 	%r1366, [%rd16+60];
	xor.b32  	%r1873, %r1873, %r1366;
	ld.global.u32 	%r1367, [%rd16+64];
	xor.b32  	%r1872, %r1872, %r1367;
	ld.global.u32 	%r1368, [%rd16+68];
	xor.b32  	%r2055, %r2055, %r1368;
	ld.global.u32 	%r1369, [%rd16+72];
	xor.b32  	%r2054, %r2054, %r1369;
	ld.global.u32 	%r1370, [%rd16+76];
	xor.b32  	%r1869, %r1869, %r1370;
$L__BB2_89:
	and.b32  	%r1372, %r1341, 16;
	setp.eq.s32 	%p49, %r1372, 0;
	@%p49 bra 	$L__BB2_91;
	ld.global.u32 	%r1373, [%rd16+80];
	xor.b32  	%r1873, %r1873, %r1373;
	ld.global.u32 	%r1374, [%rd16+84];
	xor.b32  	%r1872, %r1872, %r1374;
	ld.global.u32 	%r1375, [%rd16+88];
	xor.b32  	%r2055, %r2055, %r1375;
	ld.global.u32 	%r1376, [%rd16+92];
	xor.b32  	%r2054, %r2054, %r1376;
	ld.global.u32 	%r1377, [%rd16+96];
	xor.b32  	%r1869, %r1869, %r1377;
$L__BB2_91:
	and.b32  	%r1379, %r1341, 32;
	setp.eq.s32 	%p50, %r1379, 0;
	@%p50 bra 	$L__BB2_93;
	ld.global.u32 	%r1380, [%rd16+100];
	xor.b32  	%r1873, %r1873, %r1380;
	ld.global.u32 	%r1381, [%rd16+104];
	xor.b32  	%r1872, %r1872, %r1381;
	ld.global.u32 	%r1382, [%rd16+108];
	xor.b32  	%r2055, %r2055, %r1382;
	ld.global.u32 	%r1383, [%rd16+112];
	xor.b32  	%r2054, %r2054, %r1383;
	ld.global.u32 	%r1384, [%rd16+116];
	xor.b32  	%r1869, %r1869, %r1384;
$L__BB2_93:
	and.b32  	%r1386, %r1341, 64;
	setp.eq.s32 	%p51, %r1386, 0;
	@%p51 bra 	$L__BB2_95;
	ld.global.u32 	%r1387, [%rd16+120];
	xor.b32  	%r1873, %r1873, %r1387;
	ld.global.u32 	%r1388, [%rd16+124];
	xor.b32  	%r1872, %r1872, %r1388;
	ld.global.u32 	%r1389, [%rd16+128];
	xor.b32  	%r2055, %r2055, %r1389;
	ld.global.u32 	%r1390, [%rd16+132];
	xor.b32  	%r2054, %r2054, %r1390;
	ld.global.u32 	%r1391, [%rd16+136];
	xor.b32  	%r1869, %r1869, %r1391;
$L__BB2_95:
	and.b32  	%r1393, %r1341, 128;
	setp.eq.s32 	%p52, %r1393, 0;
	@%p52 bra 	$L__BB2_97;
	ld.global.u32 	%r1394, [%rd16+140];
	xor.b32  	%r1873, %r1873, %r1394;
	ld.global.u32 	%r1395, [%rd16+144];
	xor.b32  	%r1872, %r1872, %r1395;
	ld.global.u32 	%r1396, [%rd16+148];
	xor.b32  	%r2055, %r2055, %r1396;
	ld.global.u32 	%r1397, [%rd16+152];
	xor.b32  	%r2054, %r2054, %r1397;
	ld.global.u32 	%r1398, [%rd16+156];
	xor.b32  	%r1869, %r1869, %r1398;
$L__BB2_97:
	and.b32  	%r1400, %r1341, 256;
	setp.eq.s32 	%p53, %r1400, 0;
	@%p53 bra 	$L__BB2_99;
	ld.global.u32 	%r1401, [%rd16+160];
	xor.b32  	%r1873, %r1873, %r1401;
	ld.global.u32 	%r1402, [%rd16+164];
	xor.b32  	%r1872, %r1872, %r1402;
	ld.global.u32 	%r1403, [%rd16+168];
	xor.b32  	%r2055, %r2055, %r1403;
	ld.global.u32 	%r1404, [%rd16+172];
	xor.b32  	%r2054, %r2054, %r1404;
	ld.global.u32 	%r1405, [%rd16+176];
	xor.b32  	%r1869, %r1869, %r1405;
$L__BB2_99:
	and.b32  	%r1407, %r1341, 512;
	setp.eq.s32 	%p54, %r1407, 0;
	@%p54 bra 	$L__BB2_101;
	ld.global.u32 	%r1408, [%rd16+180];
	xor.b32  	%r1873, %r1873, %r1408;
	ld.global.u32 	%r1409, [%rd16+184];
	xor.b32  	%r1872, %r1872, %r1409;
	ld.global.u32 	%r1410, [%rd16+188];
	xor.b32  	%r2055, %r2055, %r1410;
	ld.global.u32 	%r1411, [%rd16+192];
	xor.b32  	%r2054, %r2054, %r1411;
	ld.global.u32 	%r1412, [%rd16+196];
	xor.b32  	%r1869, %r1869, %r1412;
$L__BB2_101:
	and.b32  	%r1414, %r1341, 1024;
	setp.eq.s32 	%p55, %r1414, 0;
	@%p55 bra 	$L__BB2_103;
	ld.global.u32 	%r1415, [%rd16+200];
	xor.b32  	%r1873, %r1873, %r1415;
	ld.global.u32 	%r1416, [%rd16+204];
	xor.b32  	%r1872, %r1872, %r1416;
	ld.global.u32 	%r1417, [%rd16+208];
	xor.b32  	%r2055, %r2055, %r1417;
	ld.global.u32 	%r1418, [%rd16+212];
	xor.b32  	%r2054, %r2054, %r1418;
	ld.global.u32 	%r1419, [%rd16+216];
	xor.b32  	%r1869, %r1869, %r1419;
$L__BB2_103:
	and.b32  	%r1421, %r1341, 2048;
	setp.eq.s32 	%p56, %r1421, 0;
	@%p56 bra 	$L__BB2_105;
	ld.global.u32 	%r1422, [%rd16+220];
	xor.b32  	%r1873, %r1873, %r1422;
	ld.global.u32 	%r1423, [%rd16+224];
	xor.b32  	%r1872, %r1872, %r1423;
	ld.global.u32 	%r1424, [%rd16+228];
	xor.b32  	%r2055, %r2055, %r1424;
	ld.global.u32 	%r1425, [%rd16+232];
	xor.b32  	%r2054, %r2054, %r1425;
	ld.global.u32 	%r1426, [%rd16+236];
	xor.b32  	%r1869, %r1869, %r1426;
$L__BB2_105:
	and.b32  	%r1428, %r1341, 4096;
	setp.eq.s32 	%p57, %r1428, 0;
	@%p57 bra 	$L__BB2_107;
	ld.global.u32 	%r1429, [%rd16+240];
	xor.b32  	%r1873, %r1873, %r1429;
	ld.global.u32 	%r1430, [%rd16+244];
	xor.b32  	%r1872, %r1872, %r1430;
	ld.global.u32 	%r1431, [%rd16+248];
	xor.b32  	%r2055, %r2055, %r1431;
	ld.global.u32 	%r1432, [%rd16+252];
	xor.b32  	%r2054, %r2054, %r1432;
	ld.global.u32 	%r1433, [%rd16+256];
	xor.b32  	%r1869, %r1869, %r1433;
$L__BB2_107:
	and.b32  	%r1435, %r1341, 8192;
	setp.eq.s32 	%p58, %r1435, 0;
	@%p58 bra 	$L__BB2_109;
	ld.global.u32 	%r1436, [%rd16+260];
	xor.b32  	%r1873, %r1873, %r1436;
	ld.global.u32 	%r1437, [%rd16+264];
	xor.b32  	%r1872, %r1872, %r1437;
	ld.global.u32 	%r1438, [%rd16+268];
	xor.b32  	%r2055, %r2055, %r1438;
	ld.global.u32 	%r1439, [%rd16+272];
	xor.b32  	%r2054, %r2054, %r1439;
	ld.global.u32 	%r1440, [%rd16+276];
	xor.b32  	%r1869, %r1869, %r1440;
$L__BB2_109:
	and.b32  	%r1442, %r1341, 16384;
	setp.eq.s32 	%p59, %r1442, 0;
	@%p59 bra 	$L__BB2_111;
	ld.global.u32 	%r1443, [%rd16+280];
	xor.b32  	%r1873, %r1873, %r1443;
	ld.global.u32 	%r1444, [%rd16+284];
	xor.b32  	%r1872, %r1872, %r1444;
	ld.global.u32 	%r1445, [%rd16+288];
	xor.b32  	%r2055, %r2055, %r1445;
	ld.global.u32 	%r1446, [%rd16+292];
	xor.b32  	%r2054, %r2054, %r1446;
	ld.global.u32 	%r1447, [%rd16+296];
	xor.b32  	%r1869, %r1869, %r1447;
$L__BB2_111:
	and.b32  	%r1449, %r1341, 32768;
	setp.eq.s32 	%p60, %r1449, 0;
	@%p60 bra 	$L__BB2_113;
	ld.global.u32 	%r1450, [%rd16+300];
	xor.b32  	%r1873, %r1873, %r1450;
	ld.global.u32 	%r1451, [%rd16+304];
	xor.b32  	%r1872, %r1872, %r1451;
	ld.global.u32 	%r1452, [%rd16+308];
	xor.b32  	%r2055, %r2055, %r1452;
	ld.global.u32 	%r1453, [%rd16+312];
	xor.b32  	%r2054, %r2054, %r1453;
	ld.global.u32 	%r1454, [%rd16+316];
	xor.b32  	%r1869, %r1869, %r1454;
$L__BB2_113:
	add.s32 	%r2052, %r2052, 16;
	setp.ne.s32 	%p61, %r2052, 32;
	@%p61 bra 	$L__BB2_81;
	mad.lo.s32 	%r1455, %r2046, -31, %r372;
	add.s32 	%r2046, %r1455, 1;
	setp.ne.s32 	%p62, %r2046, 5;
	@%p62 bra 	$L__BB2_80;
	st.local.u32 	[%rd6+4], %r1873;
	st.local.v2.u32 	[%rd6+8], {%r1872, %r2055};
	st.local.v2.u32 	[%rd6+16], {%r2054, %r1869};
$L__BB2_116:
	shr.u64 	%rd87, %rd11, 2;
	add.s32 	%r1856, %r1856, 1;
	setp.gt.u64 	%p63, %rd11, 3;
	@%p63 bra 	$L__BB2_4;
$L__BB2_117:
	setp.eq.s32 	%p64, %r1, 0;
	shr.u32 	%r1456, %r1873, 2;
	xor.b32  	%r1457, %r1456, %r1873;
	shl.b32 	%r1458, %r1869, 4;
	shl.b32 	%r1459, %r1457, 1;
	xor.b32  	%r1460, %r1459, %r1458;
	xor.b32  	%r1461, %r1460, %r1457;
	xor.b32  	%r1462, %r1461, %r1869;
	add.s32 	%r1463, %r5, %r1462;
	add.s32 	%r1464, %r1463, -637770787;
	shr.u32 	%r1465, %r1872, 2;
	xor.b32  	%r1466, %r1465, %r1872;
	shl.b32 	%r1467, %r1462, 4;
	shl.b32 	%r1468, %r1466, 1;
	xor.b32  	%r1469, %r1468, %r1467;
	xor.b32  	%r1470, %r1469, %r1466;
	xor.b32  	%r1471, %r1470, %r1462;
	add.s32 	%r1472, %r5, %r1471;
	add.s32 	%r1473, %r1472, -637408350;
	cvt.u64.u32 	%rd53, %r1464;
	mul.wide.u32 	%rd54, %r1473, 2097152;
	xor.b64  	%rd55, %rd54, %rd53;
	cvt.rn.f64.u64 	%fd8, %rd55;
	fma.rn.f64 	%fd1, %fd8, 0d3CA0000000000000, 0d3C90000000000000;
	add.s32 	%r1474, %r4, 1;
	xor.b32  	%r1475, %r2, %r1474;
	xor.b32  	%r1476, %r1475, -1429050551;
	mul.lo.s32 	%r548, %r1476, 1099087573;
	add.s32 	%r1477, %r548, -638133224;
	add.s32 	%r2159, %r548, 123456789;
	st.local.v2.u32 	[%rd5], {%r1477, %r2159};
	xor.b32  	%r2158, %r548, 362436069;
	mov.b32 	%r1478, -123459836;
	st.local.v2.u32 	[%rd5+8], {%r2158, %r1478};
	add.s32 	%r2155, %r548, 5783321;
	mov.b32 	%r1479, -589760388;
	st.local.v2.u32 	[%rd5+16], {%r1479, %r2155};
	@%p64 bra 	$L__BB2_232;
	mov.b32 	%r2142, 0;
	mov.u64 	%rd88, %rd7;
$L__BB2_119:
	mov.u64 	%rd18, %rd88;
	and.b64  	%rd19, %rd18, 3;
	setp.eq.s64 	%p65, %rd19, 0;
	@%p65 bra 	$L__BB2_231;
	mul.wide.u32 	%rd56, %r2142, 3200;
	mov.u64 	%rd57, precalc_xorwow_matrix;
	add.s64 	%rd20, %rd57, %rd56;
	mov.b32 	%r2155, 0;
	mov.u32 	%r2156, %r2155;
	mov.u32 	%r2157, %r2155;
	mov.u32 	%r2158, %r2155;
	mov.u32 	%r2159, %r2155;
	mov.u32 	%r2148, %r2155;
$L__BB2_121:
	mul.wide.u32 	%rd58, %r2148, 4;
	add.s64 	%rd59, %rd5, %rd58;
	ld.local.u32 	%r562, [%rd59+4];
	shl.b32 	%r563, %r2148, 5;
	mov.b32 	%r2154, 0;
$L__BB2_122:
	.pragma "nounroll";
	shr.u32 	%r1483, %r562, %r2154;
	and.b32  	%r1484, %r1483, 1;
	setp.eq.b32 	%p66, %r1484, 1;
	not.pred 	%p67, %p66;
	add.s32 	%r1485, %r563, %r2154;
	mul.lo.s32 	%r1486, %r1485, 5;
	mul.wide.u32 	%rd60, %r1486, 4;
	add.s64 	%rd21, %rd20, %rd60;
	@%p67 bra 	$L__BB2_124;
	ld.global.u32 	%r1487, [%rd21];
	xor.b32  	%r2159, %r2159, %r1487;
	ld.global.u32 	%r1488, [%rd21+4];
	xor.b32  	%r2158, %r2158, %r1488;
	ld.global.u32 	%r1489, [%rd21+8];
	xor.b32  	%r2157, %r2157, %r1489;
	ld.global.u32 	%r1490, [%rd21+12];
	xor.b32  	%r2156, %r2156, %r1490;
	ld.global.u32 	%r1491, [%rd21+16];
	xor.b32  	%r2155, %r2155, %r1491;
$L__BB2_124:
	and.b32  	%r1493, %r1483, 2;
	setp.eq.s32 	%p68, %r1493, 0;
	@%p68 bra 	$L__BB2_126;
	ld.global.u32 	%r1494, [%rd21+20];
	xor.b32  	%r2159, %r2159, %r1494;
	ld.global.u32 	%r1495, [%rd21+24];
	xor.b32  	%r2158, %r2158, %r1495;
	ld.global.u32 	%r1496, [%rd21+28];
	xor.b32  	%r2157, %r2157, %r1496;
	ld.global.u32 	%r1497, [%rd21+32];
	xor.b32  	%r2156, %r2156, %r1497;
	ld.global.u32 	%r1498, [%rd21+36];
	xor.b32  	%r2155, %r2155, %r1498;
$L__BB2_126:
	and.b32  	%r1500, %r1483, 4;
	setp.eq.s32 	%p69, %r1500, 0;
	@%p69 bra 	$L__BB2_128;
	ld.global.u32 	%r1501, [%rd21+40];
	xor.b32  	%r2159, %r2159, %r1501;
	ld.global.u32 	%r1502, [%rd21+44];
	xor.b32  	%r2158, %r2158, %r1502;
	ld.global.u32 	%r1503, [%rd21+48];
	xor.b32  	%r2157, %r2157, %r1503;
	ld.global.u32 	%r1504, [%rd21+52];
	xor.b32  	%r2156, %r2156, %r1504;
	ld.global.u32 	%r1505, [%rd21+56];
	xor.b32  	%r2155, %r2155, %r1505;
$L__BB2_128:
	and.b32  	%r1507, %r1483, 8;
	setp.eq.s32 	%p70, %r1507, 0;
	@%p70 bra 	$L__BB2_130;
	ld.global.u32 	%r1508, [%rd21+60];
	xor.b32  	%r2159, %r2159, %r1508;
	ld.global.u32 	%r1509, [%rd21+64];
	xor.b32  	%r2158, %r2158, %r1509;
	ld.global.u32 	%r1510, [%rd21+68];
	xor.b32  	%r2157, %r2157, %r1510;
	ld.global.u32 	%r1511, [%rd21+72];
	xor.b32  	%r2156, %r2156, %r1511;
	ld.global.u32 	%r1512, [%rd21+76];
	xor.b32  	%r2155, %r2155, %r1512;
$L__BB2_130:
	and.b32  	%r1514, %r1483, 16;
	setp.eq.s32 	%p71, %r1514, 0;
	@%p71 bra 	$L__BB2_132;
	ld.global.u32 	%r1515, [%rd21+80];
	xor.b32  	%r2159, %r2159, %r1515;
	ld.global.u32 	%r1516, [%rd21+84];
	xor.b32  	%r2158, %r2158, %r1516;
	ld.global.u32 	%r1517, [%rd21+88];
	xor.b32  	%r2157, %r2157, %r1517;
	ld.global.u32 	%r1518, [%rd21+92];
	xor.b32  	%r2156, %r2156, %r1518;
	ld.global.u32 	%r1519, [%rd21+96];
	xor.b32  	%r2155, %r2155, %r1519;
$L__BB2_132:
	and.b32  	%r1521, %r1483, 32;
	setp.eq.s32 	%p72, %r1521, 0;
	@%p72 bra 	$L__BB2_134;
	ld.global.u32 	%r1522, [%rd21+100];
	xor.b32  	%r2159, %r2159, %r1522;
	ld.global.u32 	%r1523, [%rd21+104];
	xor.b32  	%r2158, %r2158, %r1523;
	ld.global.u32 	%r1524, [%rd21+108];
	xor.b32  	%r2157, %r2157, %r1524;
	ld.global.u32 	%r1525, [%rd21+112];
	xor.b32  	%r2156, %r2156, %r1525;
	ld.global.u32 	%r1526, [%rd21+116];
	xor.b32  	%r2155, %r2155, %r1526;
$L__BB2_134:
	and.b32  	%r1528, %r1483, 64;
	setp.eq.s32 	%p73, %r1528, 0;
	@%p73 bra 	$L__BB2_136;
	ld.global.u32 	%r1529, [%rd21+120];
	xor.b32  	%r2159, %r2159, %r1529;
	ld.global.u32 	%r1530, [%rd21+124];
	xor.b32  	%r2158, %r2158, %r1530;
	ld.global.u32 	%r1531, [%rd21+128];
	xor.b32  	%r2157, %r2157, %r1531;
	ld.global.u32 	%r1532, [%rd21+132];
	xor.b32  	%r2156, %r2156, %r1532;
	ld.global.u32 	%r1533, [%rd21+136];
	xor.b32  	%r2155, %r2155, %r1533;
$L__BB2_136:
	and.b32  	%r1535, %r1483, 128;
	setp.eq.s32 	%p74, %r1535, 0;
	@%p74 bra 	$L__BB2_138;
	ld.global.u32 	%r1536, [%rd21+140];
	xor.b32  	%r2159, %r2159, %r1536;
	ld.global.u32 	%r1537, [%rd21+144];
	xor.b32  	%r2158, %r2158, %r1537;
	ld.global.u32 	%r1538, [%rd21+148];
	xor.b32  	%r2157, %r2157, %r1538;
	ld.global.u32 	%r1539, [%rd21+152];
	xor.b32  	%r2156, %r2156, %r1539;
	ld.global.u32 	%r1540, [%rd21+156];
	xor.b32  	%r2155, %r2155, %r1540;
$L__BB2_138:
	and.b32  	%r1542, %r1483, 256;
	setp.eq.s32 	%p75, %r1542, 0;
	@%p75 bra 	$L__BB2_140;
	ld.global.u32 	%r1543, [%rd21+160];
	xor.b32  	%r2159, %r2159, %r1543;
	ld.global.u32 	%r1544, [%rd21+164];
	xor.b32  	%r2158, %r2158, %r1544;
	ld.global.u32 	%r1545, [%rd21+168];
	xor.b32  	%r2157, %r2157, %r1545;
	ld.global.u32 	%r1546, [%rd21+172];
	xor.b32  	%r2156, %r2156, %r1546;
	ld.global.u32 	%r1547, [%rd21+176];
	xor.b32  	%r2155, %r2155, %r1547;
$L__BB2_140:
	and.b32  	%r1549, %r1483, 512;
	setp.eq.s32 	%p76, %r1549, 0;
	@%p76 bra 	$L__BB2_142;
	ld.global.u32 	%r1550, [%rd21+180];
	xor.b32  	%r2159, %r2159, %r1550;
	ld.global.u32 	%r1551, [%rd21+184];
	xor.b32  	%r2158, %r2158, %r1551;
	ld.global.u32 	%r1552, [%rd21+188];
	xor.b32  	%r2157, %r2157, %r1552;
	ld.global.u32 	%r1553, [%rd21+192];
	xor.b32  	%r2156, %r2156, %r1553;
	ld.global.u32 	%r1554, [%rd21+196];
	xor.b32  	%r2155, %r2155, %r1554;
$L__BB2_142:
	and.b32  	%r1556, %r1483, 1024;
	setp.eq.s32 	%p77, %r1556, 0;
	@%p77 bra 	$L__BB2_144;
	ld.global.u32 	%r1557, [%rd21+200];
	xor.b32  	%r2159, %r2159, %r1557;
	ld.global.u32 	%r1558, [%rd21+204];
	xor.b32  	%r2158, %r2158, %r1558;
	ld.global.u32 	%r1559, [%rd21+208];
	xor.b32  	%r2157, %r2157, %r1559;
	ld.global.u32 	%r1560, [%rd21+212];
	xor.b32  	%r2156, %r2156, %r1560;
	ld.global.u32 	%r1561, [%rd21+216];
	xor.b32  	%r2155, %r2155, %r1561;
$L__BB2_144:
	and.b32  	%r1563, %r1483, 2048;
	setp.eq.s32 	%p78, %r1563, 0;
	@%p78 bra 	$L__BB2_146;
	ld.global.u32 	%r1564, [%rd21+220];
	xor.b32  	%r2159, %r2159, %r1564;
	ld.global.u32 	%r1565, [%rd21+224];
	xor.b32  	%r2158, %r2158, %r1565;
	ld.global.u32 	%r1566, [%rd21+228];
	xor.b32  	%r2157, %r2157, %r1566;
	ld.global.u32 	%r1567, [%rd21+232];
	xor.b32  	%r2156, %r2156, %r1567;
	ld.global.u32 	%r1568, [%rd21+236];
	xor.b32  	%r2155, %r2155, %r1568;
$L__BB2_146:
	and.b32  	%r1570, %r1483, 4096;
	setp.eq.s32 	%p79, %r1570, 0;
	@%p79 bra 	$L__BB2_148;
	ld.global.u32 	%r1571, [%rd21+240];
	xor.b32  	%r2159, %r2159, %r1571;
	ld.global.u32 	%r1572, [%rd21+244];
	xor.b32  	%r2158, %r2158, %r1572;
	ld.global.u32 	%r1573, [%rd21+248];
	xor.b32  	%r2157, %r2157, %r1573;
	ld.global.u32 	%r1574, [%rd21+252];
	xor.b32  	%r2156, %r2156, %r1574;
	ld.global.u32 	%r1575, [%rd21+256];
	xor.b32  	%r2155, %r2155, %r1575;
$L__BB2_148:
	and.b32  	%r1577, %r1483, 8192;
	setp.eq.s32 	%p80, %r1577, 0;
	@%p80 bra 	$L__BB2_150;
	ld.global.u32 	%r1578, [%rd21+260];
	xor.b32  	%r2159, %r2159, %r1578;
	ld.global.u32 	%r1579, [%rd21+264];
	xor.b32  	%r2158, %r2158, %r1579;
	ld.global.u32 	%r1580, [%rd21+268];
	xor.b32  	%r2157, %r2157, %r1580;
	ld.global.u32 	%r1581, [%rd21+272];
	xor.b32  	%r2156, %r2156, %r1581;
	ld.global.u32 	%r1582, [%rd21+276];
	xor.b32  	%r2155, %r2155, %r1582;
$L__BB2_150:
	and.b32  	%r1584, %r1483, 16384;
	setp.eq.s32 	%p81, %r1584, 0;
	@%p81 bra 	$L__BB2_152;
	ld.global.u32 	%r1585, [%rd21+280];
	xor.b32  	%r2159, %r2159, %r1585;
	ld.global.u32 	%r1586, [%rd21+284];
	xor.b32  	%r2158, %r2158, %r1586;
	ld.global.u32 	%r1587, [%rd21+288];
	xor.b32  	%r2157, %r2157, %r1587;
	ld.global.u32 	%r1588, [%rd21+292];
	xor.b32  	%r2156, %r2156, %r1588;
	ld.global.u32 	%r1589, [%rd21+296];
	xor.b32  	%r2155, %r2155, %r1589;
$L__BB2_152:
	and.b32  	%r1591, %r1483, 32768;
	setp.eq.s32 	%p82, %r1591, 0;
	@%p82 bra 	$L__BB2_154;
	ld.global.u32 	%r1592, [%rd21+300];
	xor.b32  	%r2159, %r2159, %r1592;
	ld.global.u32 	%r1593, [%rd21+304];
	xor.b32  	%r2158, %r2158, %r1593;
	ld.global.u32 	%r1594, [%rd21+308];
	xor.b32  	%r2157, %r2157, %r1594;
	ld.global.u32 	%r1595, [%rd21+312];
	xor.b32  	%r2156, %r2156, %r1595;
	ld.global.u32 	%r1596, [%rd21+316];
	xor.b32  	%r2155, %r2155, %r1596;
$L__BB2_154:
	add.s32 	%r2154, %r2154, 16;
	setp.ne.s32 	%p83, %r2154, 32;
	@%p83 bra 	$L__BB2_122;
	mad.lo.s32 	%r1597, %r2148, -31, %r563;
	add.s32 	%r2148, %r1597, 1;
	setp.ne.s32 	%p84, %r2148, 5;
	@%p84 bra 	$L__BB2_121;
	st.local.u32 	[%rd5+4], %r2159;
	st.local.v2.u32 	[%rd5+8], {%r2158, %r2157};
	st.local.v2.u32 	[%rd5+16], {%r2156, %r2155};
	setp.eq.s64 	%p85, %rd19, 1;
	@%p85 bra 	$L__BB2_231;
	mov.b32 	%r2155, 0;
	mov.u32 	%r2248, %r2155;
	mov.u32 	%r2249, %r2155;
	mov.u32 	%r2158, %r2155;
	mov.u32 	%r2159, %r2155;
	mov.u32 	%r2240, %r2155;
$L__BB2_158:
	mul.wide.u32 	%rd61, %r2240, 4;
	add.s64 	%rd62, %rd5, %rd61;
	ld.local.u32 	%r738, [%rd62+4];
	shl.b32 	%r739, %r2240, 5;
	mov.b32 	%r2246, 0;
$L__BB2_159:
	.pragma "nounroll";
	shr.u32 	%r1600, %r738, %r2246;
	and.b32  	%r1601, %r1600, 1;
	setp.eq.b32 	%p86, %r1601, 1;
	not.pred 	%p87, %p86;
	add.s32 	%r1602, %r739, %r2246;
	mul.lo.s32 	%r1603, %r1602, 5;
	mul.wide.u32 	%rd63, %r1603, 4;
	add.s64 	%rd22, %rd20, %rd63;
	@%p87 bra 	$L__BB2_161;
	ld.global.u32 	%r1604, [%rd22];
	xor.b32  	%r2159, %r2159, %r1604;
	ld.global.u32 	%r1605, [%rd22+4];
	xor.b32  	%r2158, %r2158, %r1605;
	ld.global.u32 	%r1606, [%rd22+8];
	xor.b32  	%r2249, %r2249, %r1606;
	ld.global.u32 	%r1607, [%rd22+12];
	xor.b32  	%r2248, %r2248, %r1607;
	ld.global.u32 	%r1608, [%rd22+16];
	xor.b32  	%r2155, %r2155, %r1608;
$L__BB2_161:
	and.b32  	%r1610, %r1600, 2;
	setp.eq.s32 	%p88, %r1610, 0;
	@%p88 bra 	$L__BB2_163;
	ld.global.u32 	%r1611, [%rd22+20];
	xor.b32  	%r2159, %r2159, %r1611;
	ld.global.u32 	%r1612, [%rd22+24];
	xor.b32  	%r2158, %r2158, %r1612;
	ld.global.u32 	%r1613, [%rd22+28];
	xor.b32  	%r2249, %r2249, %r1613;
	ld.global.u32 	%r1614, [%rd22+32];
	xor.b32  	%r2248, %r2248, %r1614;
	ld.global.u32 	%r1615, [%rd22+36];
	xor.b32  	%r2155, %r2155, %r1615;
$L__BB2_163:
	and.b32  	%r1617, %r1600, 4;
	setp.eq.s32 	%p89, %r1617, 0;
	@%p89 bra 	$L__BB2_165;
	ld.global.u32 	%r1618, [%rd22+40];
	xor.b32  	%r2159, %r2159, %r1618;
	ld.global.u32 	%r1619, [%rd22+44];
	xor.b32  	%r2158, %r2158, %r1619;
	ld.global.u32 	%r1620, [%rd22+48];
	xor.b32  	%r2249, %r2249, %r1620;
	ld.global.u32 	%r1621, [%rd22+52];
	xor.b32  	%r2248, %r2248, %r1621;
	ld.global.u32 	%r1622, [%rd22+56];
	xor.b32  	%r2155, %r2155, %r1622;
$L__BB2_165:
	and.b32  	%r1624, %r1600, 8;
	setp.eq.s32 	%p90, %r1624, 0;
	@%p90 bra 	$L__BB2_167;
	ld.global.u32 	%r1625, [%rd22+60];
	xor.b32  	%r2159, %r2159, %r1625;
	ld.global.u32 	%r1626, [%rd22+64];
	xor.b32  	%r2158, %r2158, %r1626;
	ld.global.u32 	%r1627, [%rd22+68];
	xor.b32  	%r2249, %r2249, %r1627;
	ld.global.u32 	%r1628, [%rd22+72];
	xor.b32  	%r2248, %r2248, %r1628;
	ld.global.u32 	%r1629, [%rd22+76];
	xor.b32  	%r2155, %r2155, %r1629;
$L__BB2_167:
	and.b32  	%r1631, %r1600, 16;
	setp.eq.s32 	%p91, %r1631, 0;
	@%p91 bra 	$L__BB2_169;
	ld.global.u32 	%r1632, [%rd22+80];
	xor.b32  	%r2159, %r2159, %r1632;
	ld.global.u32 	%r1633, [%rd22+84];
	xor.b32  	%r2158, %r2158, %r1633;
	ld.global.u32 	%r1634, [%rd22+88];
	xor.b32  	%r2249, %r2249, %r1634;
	ld.global.u32 	%r1635, [%rd22+92];
	xor.b32  	%r2248, %r2248, %r1635;
	ld.global.u32 	%r1636, [%rd22+96];
	xor.b32  	%r2155, %r2155, %r1636;
$L__BB2_169:
	and.b32  	%r1638, %r1600, 32;
	setp.eq.s32 	%p92, %r1638, 0;
	@%p92 bra 	$L__BB2_171;
	ld.global.u32 	%r1639, [%rd22+100];
	xor.b32  	%r2159, %r2159, %r1639;
	ld.global.u32 	%r1640, [%rd22+104];
	xor.b32  	%r2158, %r2158, %r1640;
	ld.global.u32 	%r1641, [%rd22+108];
	xor.b32  	%r2249, %r2249, %r1641;
	ld.global.u32 	%r1642, [%rd22+112];
	xor.b32  	%r2248, %r2248, %r1642;
	ld.global.u32 	%r1643, [%rd22+116];
	xor.b32  	%r2155, %r2155, %r1643;
$L__BB2_171:
	and.b32  	%r1645, %r1600, 64;
	setp.eq.s32 	%p93, %r1645, 0;
	@%p93 bra 	$L__BB2_173;
	ld.global.u32 	%r1646, [%rd22+120];
	xor.b32  	%r2159, %r2159, %r1646;
	ld.global.u32 	%r1647, [%rd22+124];
	xor.b32  	%r2158, %r2158, %r1647;
	ld.global.u32 	%r1648, [%rd22+128];
	xor.b32  	%r2249, %r2249, %r1648;
	ld.global.u32 	%r1649, [%rd22+132];
	xor.b32  	%r2248, %r2248, %r1649;
	ld.global.u32 	%r1650, [%rd22+136];
	xor.b32  	%r2155, %r2155, %r1650;
$L__BB2_173:
	and.b32  	%r1652, %r1600, 128;
	setp.eq.s32 	%p94, %r1652, 0;
	@%p94 bra 	$L__BB2_175;
	ld.global.u32 	%r1653, [%rd22+140];
	xor.b32  	%r2159, %r2159, %r1653;
	ld.global.u32 	%r1654, [%rd22+144];
	xor.b32  	%r2158, %r2158, %r1654;
	ld.global.u32 	%r1655, [%rd22+148];
	xor.b32  	%r2249, %r2249, %r1655;
	ld.global.u32 	%r1656, [%rd22+152];
	xor.b32  	%r2248, %r2248, %r1656;
	ld.global.u32 	%r1657, [%rd22+156];
	xor.b32  	%r2155, %r2155, %r1657;
$L__BB2_175:
	and.b32  	%r1659, %r1600, 256;
	setp.eq.s32 	%p95, %r1659, 0;
	@%p95 bra 	$L__BB2_177;
	ld.global.u32 	%r1660, [%rd22+160];
	xor.b32  	%r2159, %r2159, %r1660;
	ld.global.u32 	%r1661, [%rd22+164];
	xor.b32  	%r2158, %r2158, %r1661;
	ld.global.u32 	%r1662, [%rd22+168];
	xor.b32  	%r2249, %r2249, %r1662;
	ld.global.u32 	%r1663, [%rd22+172];
	xor.b32  	%r2248, %r2248, %r1663;
	ld.global.u32 	%r1664, [%rd22+176];
	xor.b32  	%r2155, %r2155, %r1664;
$L__BB2_177:
	and.b32  	%r1666, %r1600, 512;
	setp.eq.s32 	%p96, %r1666, 0;
	@%p96 bra 	$L__BB2_179;
	ld.global.u32 	%r1667, [%rd22+180];
	xor.b32  	%r2159, %r2159, %r1667;
	ld.global.u32 	%r1668, [%rd22+184];
	xor.b32  	%r2158, %r2158, %r1668;
	ld.global.u32 	%r1669, [%rd22+188];
	xor.b32  	%r2249, %r2249, %r1669;
	ld.global.u32 	%r1670, [%rd22+192];
	xor.b32  	%r2248, %r2248, %r1670;
	ld.global.u32 	%r1671, [%rd22+196];
	xor.b32  	%r2155, %r2155, %r1671;
$L__BB2_179:
	and.b32  	%r1673, %r1600, 1024;
	setp.eq.s32 	%p97, %r1673, 0;
	@%p97 bra 	$L__BB2_181;
	ld.global.u32 	%r1674, [%rd22+200];
	xor.b32  	%r2159, %r2159, %r1674;
	ld.global.u32 	%r1675, [%rd22+204];
	xor.b32  	%r2158, %r2158, %r1675;
	ld.global.u32 	%r1676, [%rd22+208];
	xor.b32  	%r2249, %r2249, %r1676;
	ld.global.u32 	%r1677, [%rd22+212];
	xor.b32  	%r2248, %r2248, %r1677;
	ld.global.u32 	%r1678, [%rd22+216];
	xor.b32  	%r2155, %r2155, %r1678;
$L__BB2_181:
	and.b32  	%r1680, %r1600, 2048;
	setp.eq.s32 	%p98, %r1680, 0;
	@%p98 bra 	$L__BB2_183;
	ld.global.u32 	%r1681, [%rd22+220];
	xor.b32  	%r2159, %r2159, %r1681;
	ld.global.u32 	%r1682, [%rd22+224];
	xor.b32  	%r2158, %r2158, %r1682;
	ld.global.u32 	%r1683, [%rd22+228];
	xor.b32  	%r2249, %r2249, %r1683;
	ld.global.u32 	%r1684, [%rd22+232];
	xor.b32  	%r2248, %r2248, %r1684;
	ld.global.u32 	%r1685, [%rd22+236];
	xor.b32  	%r2155, %r2155, %r1685;
$L__BB2_183:
	and.b32  	%r1687, %r1600, 4096;
	setp.eq.s32 	%p99, %r1687, 0;
	@%p99 bra 	$L__BB2_185;
	ld.global.u32 	%r1688, [%rd22+240];
	xor.b32  	%r2159, %r2159, %r1688;
	ld.global.u32 	%r1689, [%rd22+244];
	xor.b32  	%r2158, %r2158, %r1689;
	ld.global.u32 	%r1690, [%rd22+248];
	xor.b32  	%r2249, %r2249, %r1690;
	ld.global.u32 	%r1691, [%rd22+252];
	xor.b32  	%r2248, %r2248, %r1691;
	ld.global.u32 	%r1692, [%rd22+256];
	xor.b32  	%r2155, %r2155, %r1692;
$L__BB2_185:
	and.b32  	%r1694, %r1600, 8192;
	setp.eq.s32 	%p100, %r1694, 0;
	@%p100 bra 	$L__BB2_187;
	ld.global.u32 	%r1695, [%rd22+260];
	xor.b32  	%r2159, %r2159, %r1695;
	ld.global.u32 	%r1696, [%rd22+264];
	xor.b32  	%r2158, %r2158, %r1696;
	ld.global.u32 	%r1697, [%rd22+268];
	xor.b32  	%r2249, %r2249, %r1697;
	ld.global.u32 	%r1698, [%rd22+272];
	xor.b32  	%r2248, %r2248, %r1698;
	ld.global.u32 	%r1699, [%rd22+276];
	xor.b32  	%r2155, %r2155, %r1699;
$L__BB2_187:
	and.b32  	%r1701, %r1600, 16384;
	setp.eq.s32 	%p101, %r1701, 0;
	@%p101 bra 	$L__BB2_189;
	ld.global.u32 	%r1702, [%rd22+280];
	xor.b32  	%r2159, %r2159, %r1702;
	ld.global.u32 	%r1703, [%rd22+284];
	xor.b32  	%r2158, %r2158, %r1703;
	ld.global.u32 	%r1704, [%rd22+288];
	xor.b32  	%r2249, %r2249, %r1704;
	ld.global.u32 	%r1705, [%rd22+292];
	xor.b32  	%r2248, %r2248, %r1705;
	ld.global.u32 	%r1706, [%rd22+296];
	xor.b32  	%r2155, %r2155, %r1706;
$L__BB2_189:
	and.b32  	%r1708, %r1600, 32768;
	setp.eq.s32 	%p102, %r1708, 0;
	@%p102 bra 	$L__BB2_191;
	ld.global.u32 	%r1709, [%rd22+300];
	xor.b32  	%r2159, %r2159, %r1709;
	ld.global.u32 	%r1710, [%rd22+304];
	xor.b32  	%r2158, %r2158, %r1710;
	ld.global.u32 	%r1711, [%rd22+308];
	xor.b32  	%r2249, %r2249, %r1711;
	ld.global.u32 	%r1712, [%rd22+312];
	xor.b32  	%r2248, %r2248, %r1712;
	ld.global.u32 	%r1713, [%rd22+316];
	xor.b32  	%r2155, %r2155, %r1713;
$L__BB2_191:
	add.s32 	%r2246, %r2246, 16;
	setp.ne.s32 	%p103, %r2246, 32;
	@%p103 bra 	$L__BB2_159;
	mad.lo.s32 	%r1714, %r2240, -31, %r739;
	add.s32 	%r2240, %r1714, 1;
	setp.ne.s32 	%p104, %r2240, 5;
	@%p104 bra 	$L__BB2_158;
	st.local.u32 	[%rd5+4], %r2159;
	st.local.v2.u32 	[%rd5+8], {%r2158, %r2249};
	st.local.v2.u32 	[%rd5+16], {%r2248, %r2155};
	setp.ne.s64 	%p105, %rd19, 3;
	@%p105 bra 	$L__BB2_231;
	mov.b32 	%r2155, 0;
	mov.u32 	%r2340, %r2155;
	mov.u32 	%r2341, %r2155;
	mov.u32 	%r2158, %r2155;
	mov.u32 	%r2159, %r2155;
	mov.u32 	%r2332, %r2155;
$L__BB2_195:
	mul.wide.u32 	%rd64, %r2332, 4;
	add.s64 	%rd65, %rd5, %rd64;
	ld.local.u32 	%r914, [%rd65+4];
	shl.b32 	%r915, %r2332, 5;
	mov.b32 	%r2338, 0;
$L__BB2_196:
	.pragma "nounroll";
	shr.u32 	%r1717, %r914, %r2338;
	and.b32  	%r1718, %r1717, 1;
	setp.eq.b32 	%p106, %r1718, 1;
	not.pred 	%p107, %p106;
	add.s32 	%r1719, %r915, %r2338;
	mul.lo.s32 	%r1720, %r1719, 5;
	mul.wide.u32 	%rd66, %r1720, 4;
	add.s64 	%rd23, %rd20, %rd66;
	@%p107 bra 	$L__BB2_198;
	ld.global.u32 	%r1721, [%rd23];
	xor.b32  	%r2159, %r2159, %r1721;
	ld.global.u32 	%r1722, [%rd23+4];
	xor.b32  	%r2158, %r2158, %r1722;
	ld.global.u32 	%r1723, [%rd23+8];
	xor.b32  	%r2341, %r2341, %r1723;
	ld.global.u32 	%r1724, [%rd23+12];
	xor.b32  	%r2340, %r2340, %r1724;
	ld.global.u32 	%r1725, [%rd23+16];
	xor.b32  	%r2155, %r2155, %r1725;
$L__BB2_198:
	and.b32  	%r1727, %r1717, 2;
	setp.eq.s32 	%p108, %r1727, 0;
	@%p108 bra 	$L__BB2_200;
	ld.global.u32 	%r1728, [%rd23+20];
	xor.b32  	%r2159, %r2159, %r1728;
	ld.global.u32 	%r1729, [%rd23+24];
	xor.b32  	%r2158, %r2158, %r1729;
	ld.global.u32 	%r1730, [%rd23+28];
	xor.b32  	%r2341, %r2341, %r1730;
	ld.global.u32 	%r1731, [%rd23+32];
	xor.b32  	%r2340, %r2340, %r1731;
	ld.global.u32 	%r1732, [%rd23+36];
	xor.b32  	%r2155, %r2155, %r1732;
$L__BB2_200:
	and.b32  	%r1734, %r1717, 4;
	setp.eq.s32 	%p109, %r1734, 0;
	@%p109 bra 	$L__BB2_202;
	ld.global.u32 	%r1735, [%rd23+40];
	xor.b32  	%r2159, %r2159, %r1735;
	ld.global.u32 	%r1736, [%rd23+44];
	xor.b32  	%r2158, %r2158, %r1736;
	ld.global.u32 	%r1737, [%rd23+48];
	xor.b32  	%r2341, %r2341, %r1737;
	ld.global.u32 	%r1738, [%rd23+52];
	xor.b32  	%r2340, %r2340, %r1738;
	ld.global.u32 	%r1739, [%rd23+56];
	xor.b32  	%r2155, %r2155, %r1739;
$L__BB2_202:
	and.b32  	%r1741, %r1717, 8;
	setp.eq.s32 	%p110, %r1741, 0;
	@%p110 bra 	$L__BB2_204;
	ld.global.u32 	%r1742, [%rd23+60];
	xor.b32  	%r2159, %r2159, %r1742;
	ld.global.u32 	%r1743, [%rd23+64];
	xor.b32  	%r2158, %r2158, %r1743;
	ld.global.u32 	%r1744, [%rd23+68];
	xor.b32  	%r2341, %r2341, %r1744;
	ld.global.u32 	%r1745, [%rd23+72];
	xor.b32  	%r2340, %r2340, %r1745;
	ld.global.u32 	%r1746, [%rd23+76];
	xor.b32  	%r2155, %r2155, %r1746;
$L__BB2_204:
	and.b32  	%r1748, %r1717, 16;
	setp.eq.s32 	%p111, %r1748, 0;
	@%p111 bra 	$L__BB2_206;
	ld.global.u32 	%r1749, [%rd23+80];
	xor.b32  	%r2159, %r2159, %r1749;
	ld.global.u32 	%r1750, [%rd23+84];
	xor.b32  	%r2158, %r2158, %r1750;
	ld.global.u32 	%r1751, [%rd23+88];
	xor.b32  	%r2341, %r2341, %r1751;
	ld.global.u32 	%r1752, [%rd23+92];
	xor.b32  	%r2340, %r2340, %r1752;
	ld.global.u32 	%r1753, [%rd23+96];
	xor.b32  	%r2155, %r2155, %r1753;
$L__BB2_206:
	and.b32  	%r1755, %r1717, 32;
	setp.eq.s32 	%p112, %r1755, 0;
	@%p112 bra 	$L__BB2_208;
	ld.global.u32 	%r1756, [%rd23+100];
	xor.b32  	%r2159, %r2159, %r1756;
	ld.global.u32 	%r1757, [%rd23+104];
	xor.b32  	%r2158, %r2158, %r1757;
	ld.global.u32 	%r1758, [%rd23+108];
	xor.b32  	%r2341, %r2341, %r1758;
	ld.global.u32 	%r1759, [%rd23+112];
	xor.b32  	%r2340, %r2340, %r1759;
	ld.global.u32 	%r1760, [%rd23+116];
	xor.b32  	%r2155, %r2155, %r1760;
$L__BB2_208:
	and.b32  	%r1762, %r1717, 64;
	setp.eq.s32 	%p113, %r1762, 0;
	@%p113 bra 	$L__BB2_210;
	ld.global.u32 	%r1763, [%rd23+120];
	xor.b32  	%r2159, %r2159, %r1763;
	ld.global.u32 	%r1764, [%rd23+124];
	xor.b32  	%r2158, %r2158, %r1764;
	ld.global.u32 	%r1765, [%rd23+128];
	xor.b32  	%r2341, %r2341, %r1765;
	ld.global.u32 	%r1766, [%rd23+132];
	xor.b32  	%r2340, %r2340, %r1766;
	ld.global.u32 	%r1767, [%rd23+136];
	xor.b32  	%r2155, %r2155, %r1767;
$L__BB2_210:
	and.b32  	%r1769, %r1717, 128;
	setp.eq.s32 	%p114, %r1769, 0;
	@%p114 bra 	$L__BB2_212;
	ld.global.u32 	%r1770, [%rd23+140];
	xor.b32  	%r2159, %r2159, %r1770;
	ld.global.u32 	%r1771, [%rd23+144];
	xor.b32  	%r2158, %r2158, %r1771;
	ld.global.u32 	%r1772, [%rd23+148];
	xor.b32  	%r2341, %r2341, %r1772;
	ld.global.u32 	%r1773, [%rd23+152];
	xor.b32  	%r2340, %r2340, %r1773;
	ld.global.u32 	%r1774, [%rd23+156];
	xor.b32  	%r2155, %r2155, %r1774;
$L__BB2_212:
	and.b32  	%r1776, %r1717, 256;
	setp.eq.s32 	%p115, %r1776, 0;
	@%p115 bra 	$L__BB2_214;
	ld.global.u32 	%r1777, [%rd23+160];
	xor.b32  	%r2159, %r2159, %r1777;
	ld.global.u32 	%r1778, [%rd23+164];
	xor.b32  	%r2158, %r2158, %r1778;
	ld.global.u32 	%r1779, [%rd23+168];
	xor.b32  	%r2341, %r2341, %r1779;
	ld.global.u32 	%r1780, [%rd23+172];
	xor.b32  	%r2340, %r2340, %r1780;
	ld.global.u32 	%r1781, [%rd23+176];
	xor.b32  	%r2155, %r2155, %r1781;
$L__BB2_214:
	and.b32  	%r1783, %r1717, 512;
	setp.eq.s32 	%p116, %r1783, 0;
	@%p116 bra 	$L__BB2_216;
	ld.global.u32 	%r1784, [%rd23+180];
	xor.b32  	%r2159, %r2159, %r1784;
	ld.global.u32 	%r1785, [%rd23+184];
	xor.b32  	%r2158, %r2158, %r1785;
	ld.global.u32 	%r1786, [%rd23+188];
	xor.b32  	%r2341, %r2341, %r1786;
	ld.global.u32 	%r1787, [%rd23+192];
	xor.b32  	%r2340, %r2340, %r1787;
	ld.global.u32 	%r1788, [%rd23+196];
	xor.b32  	%r2155, %r2155, %r1788;
$L__BB2_216:
	and.b32  	%r1790, %r1717, 1024;
	setp.eq.s32 	%p117, %r1790, 0;
	@%p117 bra 	$L__BB2_218;
	ld.global.u32 	%r1791, [%rd23+200];
	xor.b32  	%r2159, %r2159, %r1791;
	ld.global.u32 	%r1792, [%rd23+204];
	xor.b32  	%r2158, %r2158, %r1792;
	ld.global.u32 	%r1793, [%rd23+208];
	xor.b32  	%r2341, %r2341, %r1793;
	ld.global.u32 	%r1794, [%rd23+212];
	xor.b32  	%r2340, %r2340, %r1794;
	ld.global.u32 	%r1795, [%rd23+216];
	xor.b32  	%r2155, %r2155, %r1795;
$L__BB2_218:
	and.b32  	%r1797, %r1717, 2048;
	setp.eq.s32 	%p118, %r1797, 0;
	@%p118 bra 	$L__BB2_220;
	ld.global.u32 	%r1798, [%rd23+220];
	xor.b32  	%r2159, %r2159, %r1798;
	ld.global.u32 	%r1799, [%rd23+224];
	xor.b32  	%r2158, %r2158, %r1799;
	ld.global.u32 	%r1800, [%rd23+228];
	xor.b32  	%r2341, %r2341, %r1800;
	ld.global.u32 	%r1801, [%rd23+232];
	xor.b32  	%r2340, %r2340, %r1801;
	ld.global.u32 	%r1802, [%rd23+236];
	xor.b32  	%r2155, %r2155, %r1802;
$L__BB2_220:
	and.b32  	%r1804, %r1717, 4096;
	setp.eq.s32 	%p119, %r1804, 0;
	@%p119 bra 	$L__BB2_222;
	ld.global.u32 	%r1805, [%rd23+240];
	xor.b32  	%r2159, %r2159, %r1805;
	ld.global.u32 	%r1806, [%rd23+244];
	xor.b32  	%r2158, %r2158, %r1806;
	ld.global.u32 	%r1807, [%rd23+248];
	xor.b32  	%r2341, %r2341, %r1807;
	ld.global.u32 	%r1808, [%rd23+252];
	xor.b32  	%r2340, %r2340, %r1808;
	ld.global.u32 	%r1809, [%rd23+256];
	xor.b32  	%r2155, %r2155, %r1809;
$L__BB2_222:
	and.b32  	%r1811, %r1717, 8192;
	setp.eq.s32 	%p120, %r1811, 0;
	@%p120 bra 	$L__BB2_224;
	ld.global.u32 	%r1812, [%rd23+260];
	xor.b32  	%r2159, %r2159, %r1812;
	ld.global.u32 	%r1813, [%rd23+264];
	xor.b32  	%r2158, %r2158, %r1813;
	ld.global.u32 	%r1814, [%rd23+268];
	xor.b32  	%r2341, %r2341, %r1814;
	ld.global.u32 	%r1815, [%rd23+272];
	xor.b32  	%r2340, %r2340, %r1815;
	ld.global.u32 	%r1816, [%rd23+276];
	xor.b32  	%r2155, %r2155, %r1816;
$L__BB2_224:
	and.b32  	%r1818, %r1717, 16384;
	setp.eq.s32 	%p121, %r1818, 0;
	@%p121 bra 	$L__BB2_226;
	ld.global.u32 	%r1819, [%rd23+280];
	xor.b32  	%r2159, %r2159, %r1819;
	ld.global.u32 	%r1820, [%rd23+284];
	xor.b32  	%r2158, %r2158, %r1820;
	ld.global.u32 	%r1821, [%rd23+288];
	xor.b32  	%r2341, %r2341, %r1821;
	ld.global.u32 	%r1822, [%rd23+292];
	xor.b32  	%r2340, %r2340, %r1822;
	ld.global.u32 	%r1823, [%rd23+296];
	xor.b32  	%r2155, %r2155, %r1823;
$L__BB2_226:
	and.b32  	%r1825, %r1717, 32768;
	setp.eq.s32 	%p122, %r1825, 0;
	@%p122 bra 	$L__BB2_228;
	ld.global.u32 	%r1826, [%rd23+300];
	xor.b32  	%r2159, %r2159, %r1826;
	ld.global.u32 	%r1827, [%rd23+304];
	xor.b32  	%r2158, %r2158, %r1827;
	ld.global.u32 	%r1828, [%rd23+308];
	xor.b32  	%r2341, %r2341, %r1828;
	ld.global.u32 	%r1829, [%rd23+312];
	xor.b32  	%r2340, %r2340, %r1829;
	ld.global.u32 	%r1830, [%rd23+316];
	xor.b32  	%r2155, %r2155, %r1830;
$L__BB2_228:
	add.s32 	%r2338, %r2338, 16;
	setp.ne.s32 	%p123, %r2338, 32;
	@%p123 bra 	$L__BB2_196;
	mad.lo.s32 	%r1831, %r2332, -31, %r915;
	add.s32 	%r2332, %r1831, 1;
	setp.ne.s32 	%p124, %r2332, 5;
	@%p124 bra 	$L__BB2_195;
	st.local.u32 	[%rd5+4], %r2159;
	st.local.v2.u32 	[%rd5+8], {%r2158, %r2341};
	st.local.v2.u32 	[%rd5+16], {%r2340, %r2155};
$L__BB2_231:
	shr.u64 	%rd88, %rd18, 2;
	add.s32 	%r2142, %r2142, 1;
	setp.gt.u64 	%p125, %rd18, 3;
	@%p125 bra 	$L__BB2_119;
$L__BB2_232:
	ld.param.s8 	%rs2, [_Z13psoIterKernelIN4util10RosenbrockILi5EEELi5EEvT_dddddPdS4_S4_S4_S4_S4_S4_biim_param_13];
	ld.param.f64 	%fd67, [_Z13psoIterKernelIN4util10RosenbrockILi5EEELi5EEvT_dddddPdS4_S4_S4_S4_S4_S4_biim_param_5];
	ld.param.f64 	%fd66, [_Z13psoIterKernelIN4util10RosenbrockILi5EEELi5EEvT_dddddPdS4_S4_S4_S4_S4_S4_biim_param_4];
	ld.param.f64 	%fd65, [_Z13psoIterKernelIN4util10RosenbrockILi5EEELi5EEvT_dddddPdS4_S4_S4_S4_S4_S4_biim_param_3];
	cvt.u32.u64 	%r1832, %rd8;
	setp.eq.s16 	%p126, %rs2, 0;
	shr.u32 	%r1833, %r2159, 2;
	xor.b32  	%r1834, %r1833, %r2159;
	shl.b32 	%r1835, %r2155, 4;
	shl.b32 	%r1836, %r1834, 1;
	xor.b32  	%r1837, %r1836, %r1835;
	xor.b32  	%r1838, %r1837, %r1834;
	xor.b32  	%r1839, %r1838, %r2155;
	add.s32 	%r1840, %r548, %r1839;
	add.s32 	%r1841, %r1840, -637770787;
	shr.u32 	%r1842, %r2158, 2;
	xor.b32  	%r1843, %r1842, %r2158;
	shl.b32 	%r1844, %r1839, 4;
	shl.b32 	%r1845, %r1843, 1;
	xor.b32  	%r1846, %r1845, %r1844;
	xor.b32  	%r1847, %r1846, %r1843;
	xor.b32  	%r1848, %r1847, %r1839;
	add.s32 	%r1849, %r548, %r1848;
	add.s32 	%r1850, %r1849, -637408350;
	cvt.u64.u32 	%rd67, %r1841;
	mul.wide.u32 	%rd68, %r1850, 2097152;
	xor.b64  	%rd69, %rd68, %rd67;
	cvt.rn.f64.u64 	%fd9, %rd69;
	fma.rn.f64 	%fd10, %fd9, 0d3CA0000000000000, 0d3C90000000000000;
	add.s32 	%r1851, %r1852, %r1832;
	mul.wide.s32 	%rd70, %r1851, 8;
	add.s64 	%rd71, %rd3, %rd70;
	ld.global.f64 	%fd11, [%rd71];
	add.s64 	%rd72, %rd10, %rd70;
	ld.global.f64 	%fd12, [%rd72];
	add.s64 	%rd73, %rd1, %rd70;
	ld.global.f64 	%fd13, [%rd73];
	cvt.u64.u32 	%rd25, %r1852;
	mul.wide.u32 	%rd74, %r1852, 8;
	add.s64 	%rd75, %rd2, %rd74;
	ld.global.f64 	%fd14, [%rd75];
	mul.f64 	%fd15, %fd66, %fd1;
	sub.f64 	%fd16, %fd13, %fd11;
	mul.f64 	%fd17, %fd15, %fd16;
	fma.rn.f64 	%fd18, %fd65, %fd12, %fd17;
	mul.f64 	%fd19, %fd67, %fd10;
	sub.f64 	%fd20, %fd14, %fd11;
	fma.rn.f64 	%fd21, %fd20, %fd19, %fd18;
	add.f64 	%fd2, %fd11, %fd21;
	st.global.f64 	[%rd72], %fd21;
	st.global.f64 	[%rd71], %fd2;
	@%p126 bra 	$L__BB2_234;
	ld.param.u64 	%rd86, [_Z13psoIterKernelIN4util10RosenbrockILi5EEELi5EEvT_dddddPdS4_S4_S4_S4_S4_S4_biim_param_12];
	add.s64 	%rd76, %rd9, %rd25;
	cvta.to.global.u64 	%rd77, %rd86;
	shl.b64 	%rd78, %rd76, 3;
	add.s64 	%rd79, %rd77, %rd78;
	st.global.f64 	[%rd79], %fd2;
$L__BB2_234:
	add.s32 	%r1852, %r1852, 1;
	setp.ne.s32 	%p127, %r1852, 5;
	@%p127 bra 	$L__BB2_2;
	ld.param.u64 	%rd85, [_Z13psoIterKernelIN4util10RosenbrockILi5EEELi5EEvT_dddddPdS4_S4_S4_S4_S4_S4_biim_param_9];
	shl.b64 	%rd80, %rd8, 3;
	add.s64 	%rd26, %rd3, %rd80;
	ld.global.f64 	%fd22, [%rd26+8];
	ld.global.f64 	%fd23, [%rd26];
	mul.f64 	%fd24, %fd23, %fd23;
	sub.f64 	%fd25, %fd22, %fd24;
	mul.f64 	%fd26, %fd25, 0d4059000000000000;
	mov.f64 	%fd27, 0d3FF0000000000000;
	sub.f64 	%fd28, %fd27, %fd23;
	mul.f64 	%fd29, %fd28, %fd28;
	fma.rn.f64 	%fd30, %fd25, %fd26, %fd29;
	ld.global.f64 	%fd31, [%rd26+16];
	mul.f64 	%fd32, %fd22, %fd22;
	sub.f64 	%fd33, %fd31, %fd32;
	mul.f64 	%fd34, %fd33, 0d4059000000000000;
	sub.f64 	%fd35, %fd27, %fd22;
	mul.f64 	%fd36, %fd35, %fd35;
	fma.rn.f64 	%fd37, %fd33, %fd34, %fd36;
	add.f64 	%fd38, %fd30, %fd37;
	ld.global.f64 	%fd39, [%rd26+24];
	mul.f64 	%fd40, %fd31, %fd31;
	sub.f64 	%fd41, %fd39, %fd40;
	mul.f64 	%fd42, %fd41, 0d4059000000000000;
	sub.f64 	%fd43, %fd27, %fd31;
	mul.f64 	%fd44, %fd43, %fd43;
	fma.rn.f64 	%fd45, %fd41, %fd42, %fd44;
	add.f64 	%fd46, %fd38, %fd45;
	ld.global.f64 	%fd47, [%rd26+32];
	mul.f64 	%fd48, %fd39, %fd39;
	sub.f64 	%fd49, %fd47, %fd48;
	mul.f64 	%fd50, %fd49, 0d4059000000000000;
	sub.f64 	%fd51, %fd27, %fd39;
	mul.f64 	%fd52, %fd51, %fd51;
	fma.rn.f64 	%fd53, %fd49, %fd50, %fd52;
	add.f64 	%fd3, %fd46, %fd53;
	cvta.to.global.u64 	%rd81, %rd85;
	shl.b64 	%rd82, %rd7, 3;
	add.s64 	%rd27, %rd81, %rd82;
	ld.global.f64 	%fd54, [%rd27];
	setp.geu.f64 	%p128, %fd3, %fd54;
	@%p128 bra 	$L__BB2_237;
	st.global.f64 	[%rd27], %fd3;
	ld.global.f64 	%fd55, [%rd26];
	add.s64 	%rd84, %rd1, %rd80;
	st.global.f64 	[%rd84], %fd55;
	ld.global.f64 	%fd56, [%rd26+8];
	st.global.f64 	[%rd84+8], %fd56;
	ld.global.f64 	%fd57, [%rd26+16];
	st.global.f64 	[%rd84+16], %fd57;
	ld.global.f64 	%fd58, [%rd26+24];
	st.global.f64 	[%rd84+24], %fd58;
	ld.global.f64 	%fd59, [%rd26+32];
	st.global.f64 	[%rd84+32], %fd59;
$L__BB2_237:
	ld.global.u64 	%rd89, [%rd4];
	mov.b64 	%rd29, %fd3;
$L__BB2_238:
	mov.b64 	%fd4, %rd89;
	setp.ge.f64 	%p129, %fd3, %fd4;
	@%p129 bra 	$L__BB2_240;
	atom.relaxed.global.cas.b64 	%rd31, [%rd4], %rd89, %rd29;
	setp.ne.s64 	%p130, %rd89, %rd31;
	mov.u64 	%rd89, %rd31;
	@%p130 bra 	$L__BB2_238;
$L__BB2_240:
	setp.geu.f64 	%p131, %fd3, %fd4;
	@%p131 bra 	$L__BB2_242;
	ld.global.f64 	%fd60, [%rd26];
	st.global.f64 	[%rd2], %fd60;
	ld.global.f64 	%fd61, [%rd26+8];
	st.global.f64 	[%rd2+8], %fd61;
	ld.global.f64 	%fd62, [%rd26+16];
	st.global.f64 	[%rd2+16], %fd62;
	ld.global.f64 	%fd63, [%rd26+24];
	st.global.f64 	[%rd2+24], %fd63;
	ld.global.f64 	%fd64, [%rd26+32];
	st.global.f64 	[%rd2+32], %fd64;
$L__BB2_242:
	ret;

}
	// .globl	_Z14optimizeKernelIN4util9RastriginILi5EEELi5ELj128EEvddPKdPdPiS5_S5_iiidb
.visible .entry _Z14optimizeKernelIN4util9RastriginILi5EEELi5ELj128EEvddPKdPdPiS5_S5_iiidb(
	.param .f64 _Z14optimizeKernelIN4util9RastriginILi5EEELi5ELj128EEvddPKdPdPiS5_S5_iiidb_param_0,
	.param .f64 _Z14optimizeKernelIN4util9RastriginILi5EEELi5ELj128EEvddPKdPdPiS5_S5_iiidb_param_1,
	.param .u64 .ptr .align 1 _Z14optimizeKernelIN4util9RastriginILi5EEELi5ELj128EEvddPKdPdPiS5_S5_iiidb_param_2,
	.param .u64 .ptr .align 1 _Z14optimizeKernelIN4util9RastriginILi5EEELi5ELj128EEvddPKdPdPiS5_S5_iiidb_param_3,
	.param .u64 .ptr .align 1 _Z14optimizeKernelIN4util9RastriginILi5EEELi5ELj128EEvddPKdPdPiS5_S5_iiidb_param_4,
	.param .u64 .ptr .align 1 _Z14optimizeKernelIN4util9RastriginILi5EEELi5ELj128EEvddPKdPdPiS5_S5_iiidb_param_5,
	.param .u64 .ptr .align 1 _Z14optimizeKernelIN4util9RastriginILi5EEELi5ELj128EEvddPKdPdPiS5_S5_iiidb_param_6,
	.param .u32 _Z14optimizeKernelIN4util9RastriginILi5EEELi5ELj128EEvddPKdPdPiS5_S5_iiidb_param_7,
	.param .u32 _Z14optimizeKernelIN4util9RastriginILi5EEELi5ELj128EEvddPKdPdPiS5_S5_iiidb_param_8,
	.param .u32 _Z14optimizeKernelIN4util9RastriginILi5EEELi5ELj128EEvddPKdPdPiS5_S5_iiidb_param_9,
	.param .f64 _Z14optimizeKernelIN4util9RastriginILi5EEELi5ELj128EEvddPKdPdPiS5_S5_iiidb_param_10,
	.param .u8 _Z14optimizeKernelIN4util9RastriginILi5EEELi5ELj128EEvddPKdPdPiS5_S5_iiidb_param_11
)
{
	.local .align 16 .b8 	__local_depot3[384];
	.reg .b64 	%SP;
	.reg .b64 	%SPL;
	.reg .pred 	%p<627>;
	.reg .b16 	%rs<3>;
	.reg .b32 	%r<7595>;
	.reg .b32 	%f<951>;
	.reg .b64 	%rd<808>;
	.reg .b64 	%fd<959>;

	mov.u64 	%SPL, __local_depot3;
	cvta.local.u64 	%SP, %SPL;
	ld.param.f64 	%fd217, [_Z14optimizeKernelIN4util9RastriginILi5EEELi5ELj128EEvddPKdPdPiS5_S5_iiidb_param_0];
	ld.param.f64 	%fd218, [_Z14optimizeKernelIN4util9RastriginILi5EEELi5ELj128EEvddPKdPdPiS5_S5_iiidb_param_1];
	ld.param.u64 	%rd205, [_Z14optimizeKernelIN4util9RastriginILi5EEELi5ELj128EEvddPKdPdPiS5_S5_iiidb_param_2];
	ld.param.u32 	%r3185, [_Z14optimizeKernelIN4util9RastriginILi5EEELi5ELj128EEvddPKdPdPiS5_S5_iiidb_param_7];
	add.u64 	%rd1, %SPL, 0;
	add.u64 	%rd2, %SPL, 0;
	add.u64 	%rd3, %SPL, 0;
	add.u64 	%rd4, %SPL, 200;
	add.u64 	%rd5, %SPL, 0;
	add.u64 	%rd6, %SPL, 0;
	add.u64 	%rd7, %SPL, 0;
	add.u64 	%rd8, %SPL, 200;
	add.u64 	%rd9, %SPL, 0;
	add.u64 	%rd10, %SPL, 0;
	add.u64 	%rd11, %SPL, 0;
	add.u64 	%rd12, %SPL, 232;
	add.u64 	%rd13, %SPL, 272;
	add.u64 	%rd14, %SPL, 312;
	add.u64 	%rd224, %SP, 352;
	add.u64 	%rd15, %SPL, 352;
	mov.u32 	%r3186, %ctaid.x;
	mov.u32 	%r3187, %ntid.x;
	mov.u32 	%r3188, %tid.x;
	mad.lo.s32 	%r1, %r3186, %r3187, %r3188;
	setp.ge.s32 	%p1, %r1, %r3185;
	@%p1 bra 	$L__BB3_873;
	setp.ne.s64 	%p2, %rd205, 0;
	@%p2 bra 	$L__BB3_874;
	mul.lo.s32 	%r2, %r1, 5;
	setp.eq.s32 	%p3, %r1, 0;
	cvt.s64.s32 	%rd741, %r1;
	sub.f64 	%fd1, %fd218, %fd217;
	add.s32 	%r3190, %r2, 456;
	xor.b32  	%r3191, %r3190, -1429050551;
	mul.lo.s32 	%r3, %r3191, 1099087573;
	add.s32 	%r3192, %r3, -638133224;
	add.s32 	%r6036, %r3, 123456789;
	st.local.v2.u32 	[%rd11], {%r3192, %r6036};
	xor.b32  	%r6037, %r3, 362436069;
	mov.b32 	%r3193, -123459836;
	st.local.v2.u32 	[%rd11+8], {%r6037, %r3193};
	add.s32 	%r6040, %r3, 5783321;
	mov.b32 	%r3194, -589760388;
	st.local.v2.u32 	[%rd11+16], {%r3194, %r6040};
	@%p3 bra 	$L__BB3_117;
	mov.b32 	%r6023, 0;
	mov.u64 	%rd229, precalc_xorwow_matrix;
	mov.u64 	%rd737, %rd741;
$L__BB3_4:
	mov.u64 	%rd17, %rd737;
	and.b64  	%rd18, %rd17, 3;
	setp.eq.s64 	%p4, %rd18, 0;
	@%p4 bra 	$L__BB3_116;
	mul.wide.u32 	%rd228, %r6023, 3200;
	add.s64 	%rd19, %rd229, %rd228;
	mov.b32 	%r6036, 0;
	mov.u32 	%r6037, %r6036;
	mov.u32 	%r6038, %r6036;
	mov.u32 	%r6039, %r6036;
	mov.u32 	%r6040, %r6036;
	mov.u32 	%r6029, %r6036;
$L__BB3_6:
	mul.wide.u32 	%rd230, %r6029, 4;
	add.s64 	%rd231, %rd11, %rd230;
	ld.local.u32 	%r17, [%rd231+4];
	shl.b32 	%r18, %r6029, 5;
	mov.b32 	%r6035, 0;
$L__BB3_7:
	.pragma "nounroll";
	shr.u32 	%r3198, %r17, %r6035;
	and.b32  	%r3199, %r3198, 1;
	setp.eq.b32 	%p5, %r3199, 1;
	not.pred 	%p6, %p5;
	add.s32 	%r3200, %r18, %r6035;
	mul.lo.s32 	%r3201, %r3200, 5;
	mul.wide.u32 	%rd232, %r3201, 4;
	add.s64 	%rd20, %rd19, %rd232;
	@%p6 bra 	$L__BB3_9;
	ld.global.u32 	%r3202, [%rd20];
	xor.b32  	%r6036, %r6036, %r3202;
	ld.global.u32 	%r3203, [%rd20+4];
	xor.b32  	%r6037, %r6037, %r3203;
	ld.global.u32 	%r3204, [%rd20+8];
	xor.b32  	%r6038, %r6038, %r3204;
	ld.global.u32 	%r3205, [%rd20+12];
	xor.b32  	%r6039, %r6039, %r3205;
	ld.global.u32 	%r3206, [%rd20+16];
	xor.b32  	%r6040, %r6040, %r3206;
$L__BB3_9:
	and.b32  	%r3208, %r3198, 2;
	setp.eq.s32 	%p7, %r3208, 0;
	@%p7 bra 	$L__BB3_11;
	ld.global.u32 	%r3209, [%rd20+20];
	xor.b32  	%r6036, %r6036, %r3209;
	ld.global.u32 	%r3210, [%rd20+24];
	xor.b32  	%r6037, %r6037, %r3210;
	ld.global.u32 	%r3211, [%rd20+28];
	xor.b32  	%r6038, %r6038, %r3211;
	ld.global.u32 	%r3212, [%rd20+32];
	xor.b32  	%r6039, %r6039, %r3212;
	ld.global.u32 	%r3213, [%rd20+36];
	xor.b32  	%r6040, %r6040, %r3213;
$L__BB3_11:
	and.b32  	%r3215, %r3198, 4;
	setp.eq.s32 	%p8, %r3215, 0;
	@%p8 bra 	$L__BB3_13;
	ld.global.u32 	%r3216, [%rd20+40];
	xor.b32  	%r6036, %r6036, %r3216;
	ld.global.u32 	%r3217, [%rd20+44];
	xor.b32  	%r6037, %r6037, %r3217;
	ld.global.u32 	%r3218, [%rd20+48];
	xor.b32  	%r6038, %r6038, %r3218;
	ld.global.u32 	%r3219, [%rd20+52];
	xor.b32  	%r6039, %r6039, %r3219;
	ld.global.u32 	%r3220, [%rd20+56];
	xor.b32  	%r6040, %r6040, %r3220;
$L__BB3_13:
	and.b32  	%r3222, %r3198, 8;
	setp.eq.s32 	%p9, %r3222, 0;
	@%p9 bra 	$L__BB3_15;
	ld.global.u32 	%r3223, [%rd20+60];
	xor.b32  	%r6036, %r6036, %r3223;
	ld.global.u32 	%r3224, [%rd20+64];
	xor.b32  	%r6037, %r6037, %r3224;
	ld.global.u32 	%r3225, [%rd20+68];
	xor.b32  	%r6038, %r6038, %r3225;
	ld.global.u32 	%r3226, [%rd20+72];
	xor.b32  	%r6039, %r6039, %r3226;
	ld.global.u32 	%r3227, [%rd20+76];
	xor.b32  	%r6040, %r6040, %r3227;
$L__BB3_15:
	and.b32  	%r3229, %r3198, 16;
	setp.eq.s32 	%p10, %r3229, 0;
	@%p10 bra 	$L__BB3_17;
	ld.global.u32 	%r3230, [%rd20+80];
	xor.b32  	%r6036, %r6036, %r3230;
	ld.global.u32 	%r3231, [%rd20+84];
	xor.b32  	%r6037, %r6037, %r3231;
	ld.global.u32 	%r3232, [%rd20+88];
	xor.b32  	%r6038, %r6038, %r3232;
	ld.global.u32 	%r3233, [%rd20+92];
	xor.b32  	%r6039, %r6039, %r3233;
	ld.global.u32 	%r3234, [%rd20+96];
	xor.b32  	%r6040, %r6040, %r3234;
$L__BB3_17:
	and.b32  	%r3236, %r3198, 32;
	setp.eq.s32 	%p11, %r3236, 0;
	@%p11 bra 	$L__BB3_19;
	ld.global.u32 	%r3237, [%rd20+100];
	xor.b32  	%r6036, %r6036, %r3237;
	ld.global.u32 	%r3238, [%rd20+104];
	xor.b32  	%r6037, %r6037, %r3238;
	ld.global.u32 	%r3239, [%rd20+108];
	xor.b32  	%r6038, %r6038, %r3239;
	ld.global.u32 	%r3240, [%rd20+112];
	xor.b32  	%r6039, %r6039, %r3240;
	ld.global.u32 	%r3241, [%rd20+116];
	xor.b32  	%r6040, %r6040, %r3241;
$L__BB3_19:
	and.b32  	%r3243, %r3198, 64;
	setp.eq.s32 	%p12, %r3243, 0;
	@%p12 bra 	$L__BB3_21;
	ld.global.u32 	%r3244, [%rd20+120];
	xor.b32  	%r6036, %r6036, %r3244;
	ld.global.u32 	%r3245, [%rd20+124];
	xor.b32  	%r6037, %r6037, %r3245;
	ld.global.u32 	%r3246, [%rd20+128];
	xor.b32  	%r6038, %r6038, %r3246;
	ld.global.u32 	%r3247, [%rd20+132];
	xor.b32  	%r6039, %r6039, %r3247;
	ld.global.u32 	%r3248, [%rd20+136];
	xor.b32  	%r6040, %r6040, %r3248;
$L__BB3_21:
	and.b32  	%r3250, %r3198, 128;
	setp.eq.s32 	%p13, %r3250, 0;
	@%p13 bra 	$L__BB3_23;
	ld.global.u32 	%r3251, [%rd20+140];
	xor.b32  	%r6036, %r6036, %r3251;
	ld.global.u32 	%r3252, [%rd20+144];
	xor.b32  	%r6037, %r6037, %r3252;
	ld.global.u32 	%r3253, [%rd20+148];
	xor.b32  	%r6038, %r6038, %r3253;
	ld.global.u32 	%r3254, [%rd20+152];
	xor.b32  	%r6039, %r6039, %r3254;
	ld.global.u32 	%r3255, [%rd20+156];
	xor.b32  	%r6040, %r6040, %r3255;
$L__BB3_23:
	and.b32  	%r3257, %r3198, 256;
	setp.eq.s32 	%p14, %r3257, 0;
	@%p14 bra 	$L__BB3_25;
	ld.global.u32 	%r3258, [%rd20+160];
	xor.b32  	%r6036, %r6036, %r3258;
	ld.global.u32 	%r3259, [%rd20+164];
	xor.b32  	%r6037, %r6037, %r3259;
	ld.global.u32 	%r3260, [%rd20+168];
	xor.b32  	%r6038, %r6038, %r3260;
	ld.global.u32 	%r3261, [%rd20+172];
	xor.b32  	%r6039, %r6039, %r3261;
	ld.global.u32 	%r3262, [%rd20+176];
	xor.b32  	%r6040, %r6040, %r3262;
$L__BB3_25:
	and.b32  	%r3264, %r3198, 512;
	setp.eq.s32 	%p15, %r3264, 0;
	@%p15 bra 	$L__BB3_27;
	ld.global.u32 	%r3265, [%rd20+180];
	xor.b32  	%r6036, %r6036, %r3265;
	ld.global.u32 	%r3266, [%rd20+184];
	xor.b32  	%r6037, %r6037, %r3266;
	ld.global.u32 	%r3267, [%rd20+188];
	xor.b32  	%r6038, %r6038, %r3267;
	ld.global.u32 	%r3268, [%rd20+192];
	xor.b32  	%r6039, %r6039, %r3268;
	ld.global.u32 	%r3269, [%rd20+196];
	xor.b32  	%r6040, %r6040, %r3269;
$L__BB3_27:
	and.b32  	%r3271, %r3198, 1024;
	setp.eq.s32 	%p16, %r3271, 0;
	@%p16 bra 	$L__BB3_29;
	ld.global.u32 	%r3272, [%rd20+200];
	xor.b32  	%r6036, %r6036, %r3272;
	ld.global.u32 	%r3273, [%rd20+204];
	xor.b32  	%r6037, %r6037, %r3273;
	ld.global.u32 	%r3274, [%rd20+208];
	xor.b32  	%r6038, %r6038, %r3274;
	ld.global.u32 	%r3275, [%rd20+212];
	xor.b32  	%r6039, %r6039, %r3275;
	ld.global.u32 	%r3276, [%rd20+216];
	xor.b32  	%r6040, %r6040, %r3276;
$L__BB3_29:
	and.b32  	%r3278, %r3198, 2048;
	setp.eq.s32 	%p17, %r3278, 0;
	@%p17 bra 	$L__BB3_31;
	ld.global.u32 	%r3279, [%rd20+220];
	xor.b32  	%r6036, %r6036, %r3279;
	ld.global.u32 	%r3280, [%rd20+224];
	xor.b32  	%r6037, %r6037, %r3280;
	ld.global.u32 	%r3281, [%rd20+228];
	xor.b32  	%r6038, %r6038, %r3281;
	ld.global.u32 	%r3282, [%rd20+232];
	xor.b32  	%r6039, %r6039, %r3282;
	ld.global.u32 	%r3283, [%rd20+236];
	xor.b32  	%r6040, %r6040, %r3283;
$L__BB3_31:
	and.b32  	%r3285, %r3198, 4096;
	setp.eq.s32 	%p18, %r3285, 0;
	@%p18 bra 	$L__BB3_33;
	ld.global.u32 	%r3286, [%rd20+240];
	xor.b32  	%r6036, %r6036, %r3286;
	ld.global.u32 	%r3287, [%rd20+244];
	xor.b32  	%r6037, %r6037, %r3287;
	ld.global.u32 	%r3288, [%rd20+248];
	xor.b32  	%r6038, %r6038, %r3288;
	ld.global.u32 	%r3289, [%rd20+252];
	xor.b32  	%r6039, %r6039, %r3289;
	ld.global.u32 	%r3290, [%rd20+256];
	xor.b32  	%r6040, %r6040, %r3290;
$L__BB3_33:
	and.b32  	%r3292, %r3198, 8192;
	setp.eq.s32 	%p19, %r3292, 0;
	@%p19 bra 	$L__BB3_35;
	ld.global.u32 	%r3293, [%rd20+260];
	xor.b32  	%r6036, %r6036, %r3293;
	ld.global.u32 	%r3294, [%rd20+264];
	xor.b32  	%r6037, %r6037, %r3294;
	ld.global.u32 	%r3295, [%rd20+268];
	xor.b32  	%r6038, %r6038, %r3295;
	ld.global.u32 	%r3296, [%rd20+272];
	xor.b32  	%r6039, %r6039, %r3296;
	ld.global.u32 	%r3297, [%rd20+276];
	xor.b32  	%r6040, %r6040, %r3297;
$L__BB3_35:
	and.b32  	%r3299, %r3198, 16384;
	setp.eq.s32 	%p20, %r3299, 0;
	@%p20 bra 	$L__BB3_37;
	ld.global.u32 	%r3300, [%rd20+280];
	xor.b32  	%r6036, %r6036, %r3300;
	ld.global.u32 	%r3301, [%rd20+284];
	xor.b32  	%r6037, %r6037, %r3301;
	ld.global.u32 	%r3302, [%rd20+288];
	xor.b32  	%r6038, %r6038, %r3302;
	ld.global.u32 	%r3303, [%rd20+292];
	xor.b32  	%r6039, %r6039, %r3303;
	ld.global.u32 	%r3304, [%rd20+296];
	xor.b32  	%r6040, %r6040, %r3304;
$L__BB3_37:
	and.b32  	%r3306, %r3198, 32768;
	setp.eq.s32 	%p21, %r3306, 0;
	@%p21 bra 	$L__BB3_39;
	ld.global.u32 	%r3307, [%rd20+300];
	xor.b32  	%r6036, %r6036, %r3307;
	ld.global.u32 	%r3308, [%rd20+304];
	xor.b32  	%r6037, %r6037, %r3308;
	ld.global.u32 	%r3309, [%rd20+308];
	xor.b32  	%r6038, %r6038, %r3309;
	ld.global.u32 	%r3310, [%rd20+312];
	xor.b32  	%r6039, %r6039, %r3310;
	ld.global.u32 	%r3311, [%rd20+316];
	xor.b32  	%r6040, %r6040, %r3311;
$L__BB3_39:
	add.s32 	%r6035, %r6035, 16;
	setp.ne.s32 	%p22, %r6035, 32;
	@%p22 bra 	$L__BB3_7;
	mad.lo.s32 	%r3312, %r6029, -31, %r18;
	add.s32 	%r6029, %r3312, 1;
	setp.ne.s32 	%p23, %r6029, 5;
	@%p23 bra 	$L__BB3_6;
	st.local.u32 	[%rd11+4], %r6036;
	st.local.v2.u32 	[%rd11+8], {%r6037, %r6038};
	st.local.v2.u32 	[%rd11+16], {%r6039, %r6040};
	setp.eq.s64 	%p24, %rd18, 1;
	@%p24 bra 	$L__BB3_116;
	mov.b32 	%r6036, 0;
	mov.u32 	%r6037, %r6036;
	mov.u32 	%r6130, %r6036;
	mov.u32 	%r6131, %r6036;
	mov.u32 	%r6040, %r6036;
	mov.u32 	%r6121, %r6036;
$L__BB3_43:
	mul.wide.u32 	%rd233, %r6121, 4;
	add.s64 	%rd234, %rd11, %rd233;
	ld.local.u32 	%r193, [%rd234+4];
	shl.b32 	%r194, %r6121, 5;
	mov.b32 	%r6127, 0;
$L__BB3_44:
	.pragma "nounroll";
	shr.u32 	%r3315, %r193, %r6127;
	and.b32  	%r3316, %r3315, 1;
	setp.eq.b32 	%p25, %r3316, 1;
	not.pred 	%p26, %p25;
	add.s32 	%r3317, %r194, %r6127;
	mul.lo.s32 	%r3318, %r3317, 5;
	mul.wide.u32 	%rd235, %r3318, 4;
	add.s64 	%rd21, %rd19, %rd235;
	@%p26 bra 	$L__BB3_46;
	ld.global.u32 	%r3319, [%rd21];
	xor.b32  	%r6036, %r6036, %r3319;
	ld.global.u32 	%r3320, [%rd21+4];
	xor.b32  	%r6037, %r6037, %r3320;
	ld.global.u32 	%r3321, [%rd21+8];
	xor.b32  	%r6130, %r6130, %r3321;
	ld.global.u32 	%r3322, [%rd21+12];
	xor.b32  	%r6131, %r6131, %r3322;
	ld.global.u32 	%r3323, [%rd21+16];
	xor.b32  	%r6040, %r6040, %r3323;
$L__BB3_46:
	and.b32  	%r3325, %r3315, 2;
	setp.eq.s32 	%p27, %r3325, 0;
	@%p27 bra 	$L__BB3_48;
	ld.global.u32 	%r3326, [%rd21+20];
	xor.b32  	%r6036, %r6036, %r3326;
	ld.global.u32 	%r3327, [%rd21+24];
	xor.b32  	%r6037, %r6037, %r3327;
	ld.global.u32 	%r3328, [%rd21+28];
	xor.b32  	%r6130, %r6130, %r3328;
	ld.global.u32 	%r3329, [%rd21+32];
	xor.b32  	%r6131, %r6131, %r3329;
	ld.global.u32 	%r3330, [%rd21+36];
	xor.b32  	%r6040, %r6040, %r3330;
$L__BB3_48:
	and.b32  	%r3332, %r3315, 4;
	setp.eq.s32 	%p28, %r3332, 0;
	@%p28 bra 	$L__BB3_50;
	ld.global.u32 	%r3333, [%rd21+40];
	xor.b32  	%r6036, %r6036, %r3333;
	ld.global.u32 	%r3334, [%rd21+44];
	xor.b32  	%r6037, %r6037, %r3334;
	ld.global.u32 	%r3335, [%rd21+48];
	xor.b32  	%r6130, %r6130, %r3335;
	ld.global.u32 	%r3336, [%rd21+52];
	xor.b32  	%r6131, %r6131, %r3336;
	ld.global.u32 	%r3337, [%rd21+56];
	xor.b32  	%r6040, %r6040, %r3337;
$L__BB3_50:
	and.b32  	%r3339, %r3315, 8;
	setp.eq.s32 	%p29, %r3339, 0;
	@%p29 bra 	$L__BB3_52;
	ld.global.u32 	%r3340, [%rd21+60];
	xor.b32  	%r6036, %r6036, %r3340;
	ld.global.u32 	%r3341, [%rd21+64];
	xor.b32  	%r6037, %r6037, %r3341;
	ld.global.u32 	%r3342, [%rd21+68];
	xor.b32  	%r6130, %r6130, %r3342;
	ld.global.u32 	%r3343, [%rd21+72];
	xor.b32  	%r6131, %r6131, %r3343;
	ld.global.u32 	%r3344, [%rd21+76];
	xor.b32  	%r6040, %r6040, %r3344;
$L__BB3_52:
	and.b32  	%r3346, %r3315, 16;
	setp.eq.s32 	%p30, %r3346, 0;
	@%p30 bra 	$L__BB3_54;
	ld.global.u32 	%r3347, [%rd21+80];
	xor.b32  	%r6036, %r6036, %r3347;
	ld.global.u32 	%r3348, [%rd21+84];
	xor.b32  	%r6037, %r6037, %r3348;
	ld.global.u32 	%r3349, [%rd21+88];
	xor.b32  	%r6130, %r6130, %r3349;
	ld.global.u32 	%r3350, [%rd21+92];
	xor.b32  	%r6131, %r6131, %r3350;
	ld.global.u32 	%r3351, [%rd21+96];
	xor.b32  	%r6040, %r6040, %r3351;
$L__BB3_54:
	and.b32  	%r3353, %r3315, 32;
	setp.eq.s32 	%p31, %r3353, 0;
	@%p31 bra 	$L__BB3_56;
	ld.global.u32 	%r3354, [%rd21+100];
	xor.b32  	%r6036, %r6036, %r3354;
	ld.global.u32 	%r3355, [%rd21+104];
	xor.b32  	%r6037, %r6037, %r3355;
	ld.global.u32 	%r3356, [%rd21+108];
	xor.b32  	%r6130, %r6130, %r3356;
	ld.global.u32 	%r3357, [%rd21+112];
	xor.b32  	%r6131, %r6131, %r3357;
	ld.global.u32 	%r3358, [%rd21+116];
	xor.b32  	%r6040, %r6040, %r3358;
$L__BB3_56:
	and.b32  	%r3360, %r3315, 64;
	setp.eq.s32 	%p32, %r3360, 0;
	@%p32 bra 	$L__BB3_58;
	ld.global.u32 	%r3361, [%rd21+120];
	xor.b32  	%r6036, %r6036, %r3361;
	ld.global.u32 	%r3362, [%rd21+124];
	xor.b32  	%r6037, %r6037, %r3362;
	ld.global.u32 	%r3363, [%rd21+128];
	xor.b32  	%r6130, %r6130, %r3363;
	ld.global.u32 	%r3364, [%rd21+132];
	xor.b32  	%r6131, %r6131, %r3364;
	ld.global.u32 	%r3365, [%rd21+136];
	xor.b32  	%r6040, %r6040, %r3365;
$L__BB3_58:
	and.b32  	%r3367, %r3315, 128;
	setp.eq.s32 	%p33, %r3367, 0;
	@%p33 bra 	$L__BB3_60;
	ld.global.u32 	%r3368, [%rd21+140];
	xor.b32  	%r6036, %r6036, %r3368;
	ld.global.u32 	%r3369, [%rd21+144];
	xor.b32  	%r6037, %r6037, %r3369;
	ld.global.u32 	%r3370, [%rd21+148];
	xor.b32  	%r6130, %r6130, %r3370;
	ld.global.u32 	%r3371, [%rd21+152];
	xor.b32  	%r6131, %r6131, %r3371;
	ld.global.u32 	%r3372, [%rd21+156];
	xor.b32  	%r6040, %r6040, %r3372;
$L__BB3_60:
	and.b32  	%r3374, %r3315, 256;
	setp.eq.s32 	%p34, %r3374, 0;
	@%p34 bra 	$L__BB3_62;
	ld.global.u32 	%r3375, [%rd21+160];
	xor.b32  	%r6036, %r6036, %r3375;
	ld.global.u32 	%r3376, [%rd21+164];
	xor.b32  	%r6037, %r6037, %r3376;
	ld.global.u32 	%r3377, [%rd21+168];
	xor.b32  	%r6130, %r6130, %r3377;
	ld.global.u32 	%r3378, [%rd21+172];
	xor.b32  	%r6131, %r6131, %r3378;
	ld.global.u32 	%r3379, [%rd21+176];
	xor.b32  	%r6040, %r6040, %r3379;
$L__BB3_62:
	and.b32  	%r3381, %r3315, 512;
	setp.eq.s32 	%p35, %r3381, 0;
	@%p35 bra 	$L__BB3_64;
	ld.global.u32 	%r3382, [%rd21+180];
	xor.b32  	%r6036, %r6036, %r3382;
	ld.global.u32 	%r3383, [%rd21+184];
	xor.b32  	%r6037, %r6037, %r3383;
	ld.global.u32 	%r3384, [%rd21+188];
	xor.b32  	%r6130, %r6130, %r3384;
	ld.global.u32 	%r3385, [%rd21+192];
	xor.b32  	%r6131, %r6131, %r3385;
	ld.global.u32 	%r3386, [%rd21+196];
	xor.b32  	%r6040, %r6040, %r3386;
$L__BB3_64:
	and.b32  	%r3388, %r3315, 1024;
	setp.eq.s32 	%p36, %r3388, 0;
	@%p36 bra 	$L__BB3_66;
	ld.global.u32 	%r3389, [%rd21+200];
	xor.b32  	%r6036, %r6036, %r3389;
	ld.global.u32 	%r3390, [%rd21+204];
	xor.b32  	%r6037, %r6037, %r3390;
	ld.global.u32 	%r3391, [%rd21+208];
	xor.b32  	%r6130, %r6130, %r3391;
	ld.global.u32 	%r3392, [%rd21+212];
	xor.b32  	%r6131, %r6131, %r3392;
	ld.global.u32 	%r3393, [%rd21+216];
	xor.b32  	%r6040, %r6040, %r3393;
$L__BB3_66:
	and.b32  	%r3395, %r3315, 2048;
	setp.eq.s32 	%p37, %r3395, 0;
	@%p37 bra 	$L__BB3_68;
	ld.global.u32 	%r3396, [%rd21+220];
	xor.b32  	%r6036, %r6036, %r3396;
	ld.global.u32 	%r3397, [%rd21+224];
	xor.b32  	%r6037, %r6037, %r3397;
	ld.global.u32 	%r3398, [%rd21+228];
	xor.b32  	%r6130, %r6130, %r3398;
	ld.global.u32 	%r3399, [%rd21+232];
	xor.b32  	%r6131, %r6131, %r3399;
	ld.global.u32 	%r3400, [%rd21+236];
	xor.b32  	%r6040, %r6040, %r3400;
$L__BB3_68:
	and.b32  	%r3402, %r3315, 4096;
	setp.eq.s32 	%p38, %r3402, 0;
	@%p38 bra 	$L__BB3_70;
	ld.global.u32 	%r3403, [%rd21+240];
	xor.b32  	%r6036, %r6036, %r3403;
	ld.global.u32 	%r3404, [%rd21+244];
	xor.b32  	%r6037, %r6037, %r3404;
	ld.global.u32 	%r3405, [%rd21+248];
	xor.b32  	%r6130, %r6130, %r3405;
	ld.global.u32 	%r3406, [%rd21+252];
	xor.b32  	%r6131, %r6131, %r3406;
	ld.global.u32 	%r3407, [%rd21+256];
	xor.b32  	%r6040, %r6040, %r3407;
$L__BB3_70:
	and.b32  	%r3409, %r3315, 8192;
	setp.eq.s32 	%p39, %r3409, 0;
	@%p39 bra 	$L__BB3_72;
	ld.global.u32 	%r3410, [%rd21+260];
	xor.b32  	%r6036, %r6036, %r3410;
	ld.global.u32 	%r3411, [%rd21+264];
	xor.b32  	%r6037, %r6037, %r3411;
	ld.global.u32 	%r3412, [%rd21+268];
	xor.b32  	%r6130, %r6130, %r3412;
	ld.global.u32 	%r3413, [%rd21+272];
	xor.b32  	%r6131, %r6131, %r3413;
	ld.global.u32 	%r3414, [%rd21+276];
	xor.b32  	%r6040, %r6040, %r3414;
$L__BB3_72:
	and.b32  	%r3416, %r3315, 16384;
	setp.eq.s32 	%p40, %r3416, 0;
	@%p40 bra 	$L__BB3_74;
	ld.global.u32 	%r3417, [%rd21+280];
	xor.b32  	%r6036, %r6036, %r3417;
	ld.global.u32 	%r3418, [%rd21+284];
	xor.b32  	%r6037, %r6037, %r3418;
	ld.global.u32 	%r3419, [%rd21+288];
	xor.b32  	%r6130, %r6130, %r3419;
	ld.global.u32 	%r3420, [%rd21+292];
	xor.b32  	%r6131, %r6131, %r3420;
	ld.global.u32 	%r3421, [%rd21+296];
	xor.b32  	%r6040, %r6040, %r3421;
$L__BB3_74:
	and.b32  	%r3423, %r3315, 32768;
	setp.eq.s32 	%p41, %r3423, 0;
	@%p41 bra 	$L__BB3_76;
	ld.global.u32 	%r3424, [%rd21+300];
	xor.b32  	%r6036, %r6036, %r3424;
	ld.global.u32 	%r3425, [%rd21+304];
	xor.b32  	%r6037, %r6037, %r3425;
	ld.global.u32 	%r3426, [%rd21+308];
	xor.b32  	%r6130, %r6130, %r3426;
	ld.global.u32 	%r3427, [%rd21+312];
	xor.b32  	%r6131, %r6131, %r3427;
	ld.global.u32 	%r3428, [%rd21+316];
	xor.b32  	%r6040, %r6040, %r3428;
$L__BB3_76:
	add.s32 	%r6127, %r6127, 16;
	setp.ne.s32 	%p42, %r6127, 32;
	@%p42 bra 	$L__BB3_44;
	mad.lo.s32 	%r3429, %r6121, -31, %r194;
	add.s32 	%r6121, %r3429, 1;
	setp.ne.s32 	%p43, %r6121, 5;
	@%p43 bra 	$L__BB3_43;
	st.local.u32 	[%rd11+4], %r6036;
	st.local.v2.u32 	[%rd11+8], {%r6037, %r6130};
	st.local.v2.u32 	[%rd11+16], {%r6131, %r6040};
	setp.ne.s64 	%p44, %rd18, 3;
	@%p44 bra 	$L__BB3_116;
	mov.b32 	%r6036, 0;
	mov.u32 	%r6037, %r6036;
	mov.u32 	%r6222, %r6036;
	mov.u32 	%r6223, %r6036;
	mov.u32 	%r6040, %r6036;
	mov.u32 	%r6213, %r6036;
$L__BB3_80:
	mul.wide.u32 	%rd236, %r6213, 4;
	add.s64 	%rd237, %rd11, %rd236;
	ld.local.u32 	%r369, [%rd237+4];
	shl.b32 	%r370, %r6213, 5;
	mov.b32 	%r6219, 0;
$L__BB3_81:
	.pragma "nounroll";
	shr.u32 	%r3432, %r369, %r6219;
	and.b32  	%r3433, %r3432, 1;
	setp.eq.b32 	%p45, %r3433, 1;
	not.pred 	%p46, %p45;
	add.s32 	%r3434, %r370, %r6219;
	mul.lo.s32 	%r3435, %r3434, 5;
	mul.wide.u32 	%rd238, %r3435, 4;
	add.s64 	%rd22, %rd19, %rd238;
	@%p46 bra 	$L__BB3_83;
	ld.global.u32 	%r3436, [%rd22];
	xor.b32  	%r6036, %r6036, %r3436;
	ld.global.u32 	%r3437, [%rd22+4];
	xor.b32  	%r6037, %r6037, %r3437;
	ld.global.u32 	%r3438, [%rd22+8];
	xor.b32  	%r6222, %r6222, %r3438;
	ld.global.u32 	%r3439, [%rd22+12];
	xor.b32  	%r6223, %r6223, %r3439;
	ld.global.u32 	%r3440, [%rd22+16];
	xor.b32  	%r6040, %r6040, %r3440;
$L__BB3_83:
	and.b32  	%r3442, %r3432, 2;
	setp.eq.s32 	%p47, %r3442, 0;
	@%p47 bra 	$L__BB3_85;
	ld.global.u32 	%r3443, [%rd22+20];
	xor.b32  	%r6036, %r6036, %r3443;
	ld.global.u32 	%r3444, [%rd22+24];
	xor.b32  	%r6037, %r6037, %r3444;
	ld.global.u32 	%r3445, [%rd22+28];
	xor.b32  	%r6222, %r6222, %r3445;
	ld.global.u32 	%r3446, [%rd22+32];
	xor.b32  	%r6223, %r6223, %r3446;
	ld.global.u32 	%r3447, [%rd22+36];
	xor.b32  	%r6040, %r6040, %r3447;
$L__BB3_85:
	and.b32  	%r3449, %r3432, 4;
	setp.eq.s32 	%p48, %r3449, 0;
	@%p48 bra 	$L__BB3_87;
	ld.global.u32 	%r3450, [%rd22+40];
	xor.b32  	%r6036, %r6036, %r3450;
	ld.global.u32 	%r3451, [%rd22+44];
	xor.b32  	%r6037, %r6037, %r3451;
	ld.global.u32 	%r3452, [%rd22+48];
	xor.b32  	%r6222, %r6222, %r3452;
	ld.global.u32 	%r3453, [%rd22+52];
	xor.b32  	%r6223, %r6223, %r3453;
	ld.global.u32 	%r3454, [%rd22+56];
	xor.b32  	%r6040, %r6040, %r3454;
$L__BB3_87:
	and.b32  	%r3456, %r3432, 8;
	setp.eq.s32 	%p49, %r3456, 0;
	@%p49 bra 	$L__BB3_89;
	ld.global.u32 	%r3457, [%rd22+60];
	xor.b32  	%r6036, %r6036, %r3457;
	ld.global.u32 	%r3458, [%rd22+64];
	xor.b32  	%r6037, %r6037, %r3458;
	ld.global.u32 	%r3459, [%rd22+68];
	xor.b32  	%r6222, %r6222, %r3459;
	ld.global.u32 	%r3460, [%rd22+72];
	xor.b32  	%r6223, %r6223, %r3460;
	ld.global.u32 	%r3461, [%rd22+76];
	xor.b32  	%r6040, %r6040, %r3461;
$L__BB3_89:
	and.b32  	%r3463, %r3432, 16;
	setp.eq.s32 	%p50, %r3463, 0;
	@%p50 bra 	$L__BB3_91;
	ld.global.u32 	%r3464, [%rd22+80];
	xor.b32  	%r6036, %r6036, %r3464;
	ld.global.u32 	%r3465, [%rd22+84];
	xor.b32  	%r6037, %r6037, %r3465;
	ld.global.u32 	%r3466, [%rd22+88];
	xor.b32  	%r6222, %r6222, %r3466;
	ld.global.u32 	%r3467, [%rd22+92];
	xor.b32  	%r6223, %r6223, %r3467;
	ld.global.u32 	%r3468, [%rd22+96];
	xor.b32  	%r6040, %r6040, %r3468;
$L__BB3_91:
	and.b32  	%r3470, %r3432, 32;
	setp.eq.s32 	%p51, %r3470, 0;
	@%p51 bra 	$L__BB3_93;
	ld.global.u32 	%r3471, [%rd22+100];
	xor.b32  	%r6036, %r6036, %r3471;
	ld.global.u32 	%r3472, [%rd22+104];
	xor.b32  	%r6037, %r6037, %r3472;
	ld.global.u32 	%r3473, [%rd22+108];
	xor.b32  	%r6222, %r6222, %r3473;
	ld.global.u32 	%r3474, [%rd22+112];
	xor.b32  	%r6223, %r6223, %r3474;
	ld.global.u32 	%r3475, [%rd22+116];
	xor.b32  	%r6040, %r6040, %r3475;
$L__BB3_93:
	and.b32  	%r3477, %r3432, 64;
	setp.eq.s32 	%p52, %r3477, 0;
	@%p52 bra 	$L__BB3_95;
	ld.global.u32 	%r3478, [%rd22+120];
	xor.b32  	%r6036, %r6036, %r3478;
	ld.global.u32 	%r3479, [%rd22+124];
	xor.b32  	%r6037, %r6037, %r3479;
	ld.global.u32 	%r3480, [%rd22+128];
	xor.b32  	%r6222, %r6222, %r3480;
	ld.global.u32 	%r3481, [%rd22+132];
	xor.b32  	%r6223, %r6223, %r3481;
	ld.global.u32 	%r3482, [%rd22+136];
	xor.b32  	%r6040, %r6040, %r3482;
$L__BB3_95:
	and.b32  	%r3484, %r3432, 128;
	setp.eq.s32 	%p53, %r3484, 0;
	@%p53 bra 	$L__BB3_97;
	ld.global.u32 	%r3485, [%rd22+140];
	xor.b32  	%r6036, %r6036, %r3485;
	ld.global.u32 	%r3486, [%rd22+144];
	xor.b32  	%r6037, %r6037, %r3486;
	ld.global.u32 	%r3487, [%rd22+148];
	xor.b32  	%r6222, %r6222, %r3487;
	ld.global.u32 	%r3488, [%rd22+152];
	xor.b32  	%r6223, %r6223, %r3488;
	ld.global.u32 	%r3489, [%rd22+156];
	xor.b32  	%r6040, %r6040, %r3489;
$L__BB3_97:
	and.b32  	%r3491, %r3432, 256;
	setp.eq.s32 	%p54, %r3491, 0;
	@%p54 bra 	$L__BB3_99;
	ld.global.u32 	%r3492, [%rd22+160];
	xor.b32  	%r6036, %r6036, %r3492;
	ld.global.u32 	%r3493, [%rd22+164];
	xor.b32  	%r6037, %r6037, %r3493;
	ld.global.u32 	%r3494, [%rd22+168];
	xor.b32  	%r6222, %r6222, %r3494;
	ld.global.u32 	%r3495, [%rd22+172];
	xor.b32  	%r6223, %r6223, %r3495;
	ld.global.u32 	%r3496, [%rd22+176];
	xor.b32  	%r6040, %r6040, %r3496;
$L__BB3_99:
	and.b32  	%r3498, %r3432, 512;
	setp.eq.s32 	%p55, %r3498, 0;
	@%p55 bra 	$L__BB3_101;
	ld.global.u32 	%r3499, [%rd22+180];
	xor.b32  	%r6036, %r6036, %r3499;
	ld.global.u32 	%r3500, [%rd22+184];
	xor.b32  	%r6037, %r6037, %r3500;
	ld.global.u32 	%r3501, [%rd22+188];
	xor.b32  	%r6222, %r6222, %r3501;
	ld.global.u32 	%r3502, [%rd22+192];
	xor.b32  	%r6223, %r6223, %r3502;
	ld.global.u32 	%r3503, [%rd22+196];
	xor.b32  	%r6040, %r6040, %r3503;
$L__BB3_101:
	and.b32  	%r3505, %r3432, 1024;
	setp.eq.s32 	%p56, %r3505, 0;
	@%p56 bra 	$L__BB3_103;
	ld.global.u32 	%r3506, [%rd22+200];
	xor.b32  	%r6036, %r6036, %r3506;
	ld.global.u32 	%r3507, [%rd22+204];
	xor.b32  	%r6037, %r6037, %r3507;
	ld.global.u32 	%r3508, [%rd22+208];
	xor.b32  	%r6222, %r6222, %r3508;
	ld.global.u32 	%r3509, [%rd22+212];
	xor.b32  	%r6223, %r6223, %r3509;
	ld.global.u32 	%r3510, [%rd22+216];
	xor.b32  	%r6040, %r6040, %r3510;
$L__BB3_103:
	and.b32  	%r3512, %r3432, 2048;
	setp.eq.s32 	%p57, %r3512, 0;
	@%p57 bra 	$L__BB3_105;
	ld.global.u32 	%r3513, [%rd22+220];
	xor.b32  	%r6036, %r6036, %r3513;
	ld.global.u32 	%r3514, [%rd22+224];
	xor.b32  	%r6037, %r6037, %r3514;
	ld.global.u32 	%r3515, [%rd22+228];
	xor.b32  	%r6222, %r6222, %r3515;
	ld.global.u32 	%r3516, [%rd22+232];
	xor.b32  	%r6223, %r6223, %r3516;
	ld.global.u32 	%r3517, [%rd22+236];
	xor.b32  	%r6040, %r6040, %r3517;
$L__BB3_105:
	and.b32  	%r3519, %r3432, 4096;
	setp.eq.s32 	%p58, %r3519, 0;
	@%p58 bra 	$L__BB3_107;
	ld.global.u32 	%r3520, [%rd22+240];
	xor.b32  	%r6036, %r6036, %r3520;
	ld.global.u32 	%r3521, [%rd22+244];
	xor.b32  	%r6037, %r6037, %r3521;
	ld.global.u32 	%r3522, [%rd22+248];
	xor.b32  	%r6222, %r6222, %r3522;
	ld.global.u32 	%r3523, [%rd22+252];
	xor.b32  	%r6223, %r6223, %r3523;
	ld.global.u32 	%r3524, [%rd22+256];
	xor.b32  	%r6040, %r6040, %r3524;
$L__BB3_107:
	and.b32  	%r3526, %r3432, 8192;
	setp.eq.s32 	%p59, %r3526, 0;
	@%p59 bra 	$L__BB3_109;
	ld.global.u32 	%r3527, [%rd22+260];
	xor.b32  	%r6036, %r6036, %r3527;
	ld.global.u32 	%r3528, [%rd22+264];
	xor.b32  	%r6037, %r6037, %r3528;
	ld.global.u32 	%r3529, [%rd22+268];
	xor.b32  	%r6222, %r6222, %r3529;
	ld.global.u32 	%r3530, [%rd22+272];
	xor.b32  	%r6223, %r6223, %r3530;
	ld.global.u32 	%r3531, [%rd22+276];
	xor.b32  	%r6040, %r6040, %r3531;
$L__BB3_109:
	and.b32  	%r3533, %r3432, 16384;
	setp.eq.s32 	%p60, %r3533, 0;
	@%p60 bra 	$L__BB3_111;
	ld.global.u32 	%r3534, [%rd22+280];
	xor.b32  	%r6036, %r6036, %r3534;
	ld.global.u32 	%r3535, [%rd22+284];
	xor.b32  	%r6037, %r6037, %r3535;
	ld.global.u32 	%r3536, [%rd22+288];
	xor.b32  	%r6222, %r6222, %r3536;
	ld.global.u32 	%r3537, [%rd22+292];
	xor.b32  	%r6223, %r6223, %r3537;
	ld.global.u32 	%r3538, [%rd22+296];
	xor.b32  	%r6040, %r6040, %r3538;
$L__BB3_111:
	and.b32  	%r3540, %r3432, 32768;
	setp.eq.s32 	%p61, %r3540, 0;
	@%p61 bra 	$L__BB3_113;
	ld.global.u32 	%r3541, [%rd22+300];
	xor.b32  	%r6036, %r6036, %r3541;
	ld.global.u32 	%r3542, [%rd22+304];
	xor.b32  	%r6037, %r6037, %r3542;
	ld.global.u32 	%r3543, [%rd22+308];
	xor.b32  	%r6222, %r6222, %r3543;
	ld.global.u32 	%r3544, [%rd22+312];
	xor.b32  	%r6223, %r6223, %r3544;
	ld.global.u32 	%r3545, [%rd22+316];
	xor.b32  	%r6040, %r6040, %r3545;
$L__BB3_113:
	add.s32 	%r6219, %r6219, 16;
	setp.ne.s32 	%p62, %r6219, 32;
	@%p62 bra 	$L__BB3_81;
	mad.lo.s32 	%r3546, %r6213, -31, %r370;
	add.s32 	%r6213, %r3546, 1;
	setp.ne.s32 	%p63, %r6213, 5;
	@%p63 bra 	$L__BB3_80;
	st.local.u32 	[%rd11+4], %r6036;
	st.local.v2.u32 	[%rd11+8], {%r6037, %r6222};
	st.local.v2.u32 	[%rd11+16], {%r6223, %r6040};
$L__BB3_116:
	shr.u64 	%rd737, %rd17, 2;
	add.s32 	%r6023, %r6023, 1;
	setp.gt.u64 	%p64, %rd17, 3;
	@%p64 bra 	$L__BB3_4;
$L__BB3_117:
	setp.eq.s32 	%p65, %r1, 0;
	shr.u32 	%r3547, %r6036, 2;
	xor.b32  	%r3548, %r3547, %r6036;
	shl.b32 	%r3549, %r6040, 4;
	shl.b32 	%r3550, %r3548, 1;
	xor.b32  	%r3551, %r3550, %r3549;
	xor.b32  	%r3552, %r3551, %r3548;
	xor.b32  	%r3553, %r3552, %r6040;
	add.s32 	%r3554, %r3, %r3553;
	add.s32 	%r3555, %r3554, -637770787;
	shr.u32 	%r3556, %r6037, 2;
	xor.b32  	%r3557, %r3556, %r6037;
	shl.b32 	%r3558, %r3553, 4;
	shl.b32 	%r3559, %r3557, 1;
	xor.b32  	%r3560, %r3559, %r3558;
	xor.b32  	%r3561, %r3560, %r3557;
	xor.b32  	%r3562, %r3561, %r3553;
	add.s32 	%r3563, %r3, %r3562;
	add.s32 	%r3564, %r3563, -637408350;
	cvt.u64.u32 	%rd239, %r3555;
	mul.wide.u32 	%rd240, %r3564, 2097152;
	xor.b64  	%rd241, %rd240, %rd239;
	cvt.rn.f64.u64 	%fd220, %rd241;
	fma.rn.f64 	%fd221, %fd220, 0d3CA0000000000000, 0d3C90000000000000;
	fma.rn.f64 	%fd958, %fd1, %fd221, %fd217;
	add.s32 	%r3565, %r2, 457;
	xor.b32  	%r3566, %r3565, -1429050551;
	mul.lo.s32 	%r546, %r3566, 1099087573;
	add.s32 	%r3567, %r546, -638133224;
	add.s32 	%r6322, %r546, 123456789;
	st.local.v2.u32 	[%rd11], {%r3567, %r6322};
	xor.b32  	%r6323, %r546, 362436069;
	mov.b32 	%r3568, -123459836;
	st.local.v2.u32 	[%rd11+8], {%r6323, %r3568};
	add.s32 	%r6326, %r546, 5783321;
	mov.b32 	%r3569, -589760388;
	st.local.v2.u32 	[%rd11+16], {%r3569, %r6326};
	@%p65 bra 	$L__BB3_232;
	mov.b32 	%r6309, 0;
	mov.u64 	%rd243, precalc_xorwow_matrix;
	mov.u64 	%rd738, %rd741;
$L__BB3_119:
	mov.u64 	%rd24, %rd738;
	and.b64  	%rd25, %rd24, 3;
	setp.eq.s64 	%p66, %rd25, 0;
	@%p66 bra 	$L__BB3_231;
	mul.wide.u32 	%rd242, %r6309, 3200;
	add.s64 	%rd26, %rd243, %rd242;
	mov.b32 	%r6322, 0;
	mov.u32 	%r6323, %r6322;
	mov.u32 	%r6324, %r6322;
	mov.u32 	%r6325, %r6322;
	mov.u32 	%r6326, %r6322;
	mov.u32 	%r6315, %r6322;
$L__BB3_121:
	mul.wide.u32 	%rd244, %r6315, 4;
	add.s64 	%rd245, %rd11, %rd244;
	ld.local.u32 	%r560, [%rd245+4];
	shl.b32 	%r561, %r6315, 5;
	mov.b32 	%r6321, 0;
$L__BB3_122:
	.pragma "nounroll";
	shr.u32 	%r3573, %r560, %r6321;
	and.b32  	%r3574, %r3573, 1;
	setp.eq.b32 	%p67, %r3574, 1;
	not.pred 	%p68, %p67;
	add.s32 	%r3575, %r561, %r6321;
	mul.lo.s32 	%r3576, %r3575, 5;
	mul.wide.u32 	%rd246, %r3576, 4;
	add.s64 	%rd27, %rd26, %rd246;
	@%p68 bra 	$L__BB3_124;
	ld.global.u32 	%r3577, [%rd27];
	xor.b32  	%r6322, %r6322, %r3577;
	ld.global.u32 	%r3578, [%rd27+4];
	xor.b32  	%r6323, %r6323, %r3578;
	ld.global.u32 	%r3579, [%rd27+8];
	xor.b32  	%r6324, %r6324, %r3579;
	ld.global.u32 	%r3580, [%rd27+12];
	xor.b32  	%r6325, %r6325, %r3580;
	ld.global.u32 	%r3581, [%rd27+16];
	xor.b32  	%r6326, %r6326, %r3581;
$L__BB3_124:
	and.b32  	%r3583, %r3573, 2;
	setp.eq.s32 	%p69, %r3583, 0;
	@%p69 bra 	$L__BB3_126;
	ld.global.u32 	%r3584, [%rd27+20];
	xor.b32  	%r6322, %r6322, %r3584;
	ld.global.u32 	%r3585, [%rd27+24];
	xor.b32  	%r6323, %r6323, %r3585;
	ld.global.u32 	%r3586, [%rd27+28];
	xor.b32  	%r6324, %r6324, %r3586;
	ld.global.u32 	%r3587, [%rd27+32];
	xor.b32  	%r6325, %r6325, %r3587;
	ld.global.u32 	%r3588, [%rd27+36];
	xor.b32  	%r6326, %r6326, %r3588;
$L__BB3_126:
	and.b32  	%r3590, %r3573, 4;
	setp.eq.s32 	%p70, %r3590, 0;
	@%p70 bra 	$L__BB3_128;
	ld.global.u32 	%r3591, [%rd27+40];
	xor.b32  	%r6322, %r6322, %r3591;
	ld.global.u32 	%r3592, [%rd27+44];
	xor.b32  	%r6323, %r6323, %r3592;
	ld.global.u32 	%r3593, [%rd27+48];
	xor.b32  	%r6324, %r6324, %r3593;
	ld.global.u32 	%r3594, [%rd27+52];
	xor.b32  	%r6325, %r6325, %r3594;
	ld.global.u32 	%r3595, [%rd27+56];
	xor.b32  	%r6326, %r6326, %r3595;
$L__BB3_128:
	and.b32  	%r3597, %r3573, 8;
	setp.eq.s32 	%p71, %r3597, 0;
	@%p71 bra 	$L__BB3_130;
	ld.global.u32 	%r3598, [%rd27+60];
	xor.b32  	%r6322, %r6322, %r3598;
	ld.global.u32 	%r3599, [%rd27+64];
	xor.b32  	%r6323, %r6323, %r3599;
	ld.global.u32 	%r3600, [%rd27+68];
	xor.b32  	%r6324, %r6324, %r3600;
	ld.global.u32 	%r3601, [%rd27+72];
	xor.b32  	%r6325, %r6325, %r3601;
	ld.global.u32 	%r3602, [%rd27+76];
	xor.b32  	%r6326, %r6326, %r3602;
$L__BB3_130:
	and.b32  	%r3604, %r3573, 16;
	setp.eq.s32 	%p72, %r3604, 0;
	@%p72 bra 	$L__BB3_132;
	ld.global.u32 	%r3605, [%rd27+80];
	xor.b32  	%r6322, %r6322, %r3605;
	ld.global.u32 	%r3606, [%rd27+84];
	xor.b32  	%r6323, %r6323, %r3606;
	ld.global.u32 	%r3607, [%rd27+88];
	xor.b32  	%r6324, %r6324, %r3607;
	ld.global.u32 	%r3608, [%rd27+92];
	xor.b32  	%r6325, %r6325, %r3608;
	ld.global.u32 	%r3609, [%rd27+96];
	xor.b32  	%r6326, %r6326, %r3609;
$L__BB3_132:
	and.b32  	%r3611, %r3573, 32;
	setp.eq.s32 	%p73, %r3611, 0;
	@%p73 bra 	$L__BB3_134;
	ld.global.u32 	%r3612, [%rd27+100];
	xor.b32  	%r6322, %r6322, %r3612;
	ld.global.u32 	%r3613, [%rd27+104];
	xor.b32  	%r6323, %r6323, %r3613;
	ld.global.u32 	%r3614, [%rd27+108];
	xor.b32  	%r6324, %r6324, %r3614;
	ld.global.u32 	%r3615, [%rd27+112];
	xor.b32  	%r6325, %r6325, %r3615;
	ld.global.u32 	%r3616, [%rd27+116];
	xor.b32  	%r6326, %r6326, %r3616;
$L__BB3_134:
	and.b32  	%r3618, %r3573, 64;
	setp.eq.s32 	%p74, %r3618, 0;
	@%p74 bra 	$L__BB3_136;
	ld.global.u32 	%r3619, [%rd27+120];
	xor.b32  	%r6322, %r6322, %r3619;
	ld.global.u32 	%r3620, [%rd27+124];
	xor.b32  	%r6323, %r6323, %r3620;
	ld.global.u32 	%r3621, [%rd27+128];
	xor.b32  	%r6324, %r6324, %r3621;
	ld.global.u32 	%r3622, [%rd27+132];
	xor.b32  	%r6325, %r6325, %r3622;
	ld.global.u32 	%r3623, [%rd27+136];
	xor.b32  	%r6326, %r6326, %r3623;
$L__BB3_136:
	and.b32  	%r3625, %r3573, 128;
	setp.eq.s32 	%p75, %r3625, 0;
	@%p75 bra 	$L__BB3_138;
	ld.global.u32 	%r3626, [%rd27+140];
	xor.b32  	%r6322, %r6322, %r3626;
	ld.global.u32 	%r3627, [%rd27+144];
	xor.b32  	%r6323, %r6323, %r3627;
	ld.global.u32 	%r3628, [%rd27+148];
	xor.b32  	%r6324, %r6324, %r3628;
	ld.global.u32 	%r3629, [%rd27+152];
	xor.b32  	%r6325, %r6325, %r3629;
	ld.global.u32 	%r3630, [%rd27+156];
	xor.b32  	%r6326, %r6326, %r3630;
$L__BB3_138:
	and.b32  	%r3632, %r3573, 256;
	setp.eq.s32 	%p76, %r3632, 0;
	@%p76 bra 	$L__BB3_140;
	ld.global.u32 	%r3633, [%rd27+160];
	xor.b32  	%r6322, %r6322, %r3633;
	ld.global.u32 	%r3634, [%rd27+164];
	xor.b32  	%r6323, %r6323, %r3634;
	ld.global.u32 	%r3635, [%rd27+168];
	xor.b32  	%r6324, %r6324, %r3635;
	ld.global.u32 	%r3636, [%rd27+172];
	xor.b32  	%r6325, %r6325, %r3636;
	ld.global.u32 	%r3637, [%rd27+176];
	xor.b32  	%r6326, %r6326, %r3637;
$L__BB3_140:
	and.b32  	%r3639, %r3573, 512;
	setp.eq.s32 	%p77, %r3639, 0;
	@%p77 bra 	$L__BB3_142;
	ld.global.u32 	%r3640, [%rd27+180];
	xor.b32  	%r6322, %r6322, %r3640;
	ld.global.u32 	%r3641, [%rd27+184];
	xor.b32  	%r6323, %r6323, %r3641;
	ld.global.u32 	%r3642, [%rd27+188];
	xor.b32  	%r6324, %r6324, %r3642;
	ld.global.u32 	%r3643, [%rd27+192];
	xor.b32  	%r6325, %r6325, %r3643;
	ld.global.u32 	%r3644, [%rd27+196];
	xor.b32  	%r6326, %r6326, %r3644;
$L__BB3_142:
	and.b32  	%r3646, %r3573, 1024;
	setp.eq.s32 	%p78, %r3646, 0;
	@%p78 bra 	$L__BB3_144;
	ld.global.u32 	%r3647, [%rd27+200];
	xor.b32  	%r6322, %r6322, %r3647;
	ld.global.u32 	%r3648, [%rd27+204];
	xor.b32  	%r6323, %r6323, %r3648;
	ld.global.u32 	%r3649, [%rd27+208];
	xor.b32  	%r6324, %r6324, %r3649;
	ld.global.u32 	%r3650, [%rd27+212];
	xor.b32  	%r6325, %r6325, %r3650;
	ld.global.u32 	%r3651, [%rd27+216];
	xor.b32  	%r6326, %r6326, %r3651;
$L__BB3_144:
	and.b32  	%r3653, %r3573, 2048;
	setp.eq.s32 	%p79, %r3653, 0;
	@%p79 bra 	$L__BB3_146;
	ld.global.u32 	%r3654, [%rd27+220];
	xor.b32  	%r6322, %r6322, %r3654;
	ld.global.u32 	%r3655, [%rd27+224];
	xor.b32  	%r6323, %r6323, %r3655;
	ld.global.u32 	%r3656, [%rd27+228];
	xor.b32  	%r6324, %r6324, %r3656;
	ld.global.u32 	%r3657, [%rd27+232];
	xor.b32  	%r6325, %r6325, %r3657;
	ld.global.u32 	%r3658, [%rd27+236];
	xor.b32  	%r6326, %r6326, %r3658;
$L__BB3_146:
	and.b32  	%r3660, %r3573, 4096;
	setp.eq.s32 	%p80, %r3660, 0;
	@%p80 bra 	$L__BB3_148;
	ld.global.u32 	%r3661, [%rd27+240];
	xor.b32  	%r6322, %r6322, %r3661;
	ld.global.u32 	%r3662, [%rd27+244];
	xor.b32  	%r6323, %r6323, %r3662;
	ld.global.u32 	%r3663, [%rd27+248];
	xor.b32  	%r6324, %r6324, %r3663;
	ld.global.u32 	%r3664, [%rd27+252];
	xor.b32  	%r6325, %r6325, %r3664;
	ld.global.u32 	%r3665, [%rd27+256];
	xor.b32  	%r6326, %r6326, %r3665;
$L__BB3_148:
	and.b32  	%r3667, %r3573, 8192;
	setp.eq.s32 	%p81, %r3667, 0;
	@%p81 bra 	$L__BB3_150;
	ld.global.u32 	%r3668, [%rd27+260];
	xor.b32  	%r6322, %r6322, %r3668;
	ld.global.u32 	%r3669, [%rd27+264];
	xor.b32  	%r6323, %r6323, %r3669;
	ld.global.u32 	%r3670, [%rd27+268];
	xor.b32  	%r6324, %r6324, %r3670;
	ld.global.u32 	%r3671, [%rd27+272];
	xor.b32  	%r6325, %r6325, %r3671;
	ld.global.u32 	%r3672, [%rd27+276];
	xor.b32  	%r6326, %r6326, %r3672;
$L__BB3_150:
	and.b32  	%r3674, %r3573, 16384;
	setp.eq.s32 	%p82, %r3674, 0;
	@%p82 bra 	$L__BB3_152;
	ld.global.u32 	%r3675, [%rd27+280];
	xor.b32  	%r6322, %r6322, %r3675;
	ld.global.u32 	%r3676, [%rd27+284];
	xor.b32  	%r6323, %r6323, %r3676;
	ld.global.u32 	%r3677, [%rd27+288];
	xor.b32  	%r6324, %r6324, %r3677;
	ld.global.u32 	%r3678, [%rd27+292];
	xor.b32  	%r6325, %r6325, %r3678;
	ld.global.u32 	%r3679, [%rd27+296];
	xor.b32  	%r6326, %r6326, %r3679;
$L__BB3_152:
	and.b32  	%r3681, %r3573, 32768;
	setp.eq.s32 	%p83, %r3681, 0;
	@%p83 bra 	$L__BB3_154;
	ld.global.u32 	%r3682, [%rd27+300];
	xor.b32  	%r6322, %r6322, %r3682;
	ld.global.u32 	%r3683, [%rd27+304];
	xor.b32  	%r6323, %r6323, %r3683;
	ld.global.u32 	%r3684, [%rd27+308];
	xor.b32  	%r6324, %r6324, %r3684;
	ld.global.u32 	%r3685, [%rd27+312];
	xor.b32  	%r6325, %r6325, %r3685;
	ld.global.u32 	%r3686, [%rd27+316];
	xor.b32  	%r6326, %r6326, %r3686;
$L__BB3_154:
	add.s32 	%r6321, %r6321, 16;
	setp.ne.s32 	%p84, %r6321, 32;
	@%p84 bra 	$L__BB3_122;
	mad.lo.s32 	%r3687, %r6315, -31, %r561;
	add.s32 	%r6315, %r3687, 1;
	setp.ne.s32 	%p85, %r6315, 5;
	@%p85 bra 	$L__BB3_121;
	st.local.u32 	[%rd11+4], %r6322;
	st.local.v2.u32 	[%rd11+8], {%r6323, %r6324};
	st.local.v2.u32 	[%rd11+16], {%r6325, %r6326};
	setp.eq.s64 	%p86, %rd25, 1;
	@%p86 bra 	$L__BB3_231;
	mov.b32 	%r6322, 0;
	mov.u32 	%r6323, %r6322;
	mov.u32 	%r6416, %r6322;
	mov.u32 	%r6417, %r6322;
	mov.u32 	%r6326, %r6322;
	mov.u32 	%r6407, %r6322;
$L__BB3_158:
	mul.wide.u32 	%rd247, %r6407, 4;
	add.s64 	%rd248, %rd11, %rd247;
	ld.local.u32 	%r736, [%rd248+4];
	shl.b32 	%r737, %r6407, 5;
	mov.b32 	%r6413, 0;
$L__BB3_159:
	.pragma "nounroll";
	shr.u32 	%r3690, %r736, %r6413;
	and.b32  	%r3691, %r3690, 1;
	setp.eq.b32 	%p87, %r3691, 1;
	not.pred 	%p88, %p87;
	add.s32 	%r3692, %r737, %r6413;
	mul.lo.s32 	%r3693, %r3692, 5;
	mul.wide.u32 	%rd249, %r3693, 4;
	add.s64 	%rd28, %rd26, %rd249;
	@%p88 bra 	$L__BB3_161;
	ld.global.u32 	%r3694, [%rd28];
	xor.b32  	%r6322, %r6322, %r3694;
	ld.global.u32 	%r3695, [%rd28+4];
	xor.b32  	%r6323, %r6323, %r3695;
	ld.global.u32 	%r3696, [%rd28+8];
	xor.b32  	%r6416, %r6416, %r3696;
	ld.global.u32 	%r3697, [%rd28+12];
	xor.b32  	%r6417, %r6417, %r3697;
	ld.global.u32 	%r3698, [%rd28+16];
	xor.b32  	%r6326, %r6326, %r3698;
$L__BB3_161:
	and.b32  	%r3700, %r3690, 2;
	setp.eq.s32 	%p89, %r3700, 0;
	@%p89 bra 	$L__BB3_163;
	ld.global.u32 	%r3701, [%rd28+20];
	xor.b32  	%r6322, %r6322, %r3701;
	ld.global.u32 	%r3702, [%rd28+24];
	xor.b32  	%r6323, %r6323, %r3702;
	ld.global.u32 	%r3703, [%rd28+28];
	xor.b32  	%r6416, %r6416, %r3703;
	ld.global.u32 	%r3704, [%rd28+32];
	xor.b32  	%r6417, %r6417, %r3704;
	ld.global.u32 	%r3705, [%rd28+36];
	xor.b32  	%r6326, %r6326, %r3705;
$L__BB3_163:
	and.b32  	%r3707, %r3690, 4;
	setp.eq.s32 	%p90, %r3707, 0;
	@%p90 bra 	$L__BB3_165;
	ld.global.u32 	%r3708, [%rd28+40];
	xor.b32  	%r6322, %r6322, %r3708;
	ld.global.u32 	%r3709, [%rd28+44];
	xor.b32  	%r6323, %r6323, %r3709;
	ld.global.u32 	%r3710, [%rd28+48];
	xor.b32  	%r6416, %r6416, %r3710;
	ld.global.u32 	%r3711, [%rd28+52];
	xor.b32  	%r6417, %r6417, %r3711;
	ld.global.u32 	%r3712, [%rd28+56];
	xor.b32  	%r6326, %r6326, %r3712;
$L__BB3_165:
	and.b32  	%r3714, %r3690, 8;
	setp.eq.s32 	%p91, %r3714, 0;
	@%p91 bra 	$L__BB3_167;
	ld.global.u32 	%r3715, [%rd28+60];
	xor.b32  	%r6322, %r6322, %r3715;
	ld.global.u32 	%r3716, [%rd28+64];
	xor.b32  	%r6323, %r6323, %r3716;
	ld.global.u32 	%r3717, [%rd28+68];
	xor.b32  	%r6416, %r6416, %r3717;
	ld.global.u32 	%r3718, [%rd28+72];
	xor.b32  	%r6417, %r6417, %r3718;
	ld.global.u32 	%r3719, [%rd28+76];
	xor.b32  	%r6326, %r6326, %r3719;
$L__BB3_167:
	and.b32  	%r3721, %r3690, 16;
	setp.eq.s32 	%p92, %r3721, 0;
	@%p92 bra 	$L__BB3_169;
	ld.global.u32 	%r3722, [%rd28+80];
	xor.b32  	%r6322, %r6322, %r3722;
	ld.global.u32 	%r3723, [%rd28+84];
	xor.b32  	%r6323, %r6323, %r3723;
	ld.global.u32 	%r3724, [%rd28+88];
	xor.b32  	%r6416, %r6416, %r3724;
	ld.global.u32 	%r3725, [%rd28+92];
	xor.b32  	%r6417, %r6417, %r3725;
	ld.global.u32 	%r3726, [%rd28+96];
	xor.b32  	%r6326, %r6326, %r3726;
$L__BB3_169:
	and.b32  	%r3728, %r3690, 32;
	setp.eq.s32 	%p93, %r3728, 0;
	@%p93 bra 	$L__BB3_171;
	ld.global.u32 	%r3729, [%rd28+100];
	xor.b32  	%r6322, %r6322, %r3729;
	ld.global.u32 	%r3730, [%rd28+104];
	xor.b32  	%r6323, %r6323, %r3730;
	ld.global.u32 	%r3731, [%rd28+108];
	xor.b32  	%r6416, %r6416, %r3731;
	ld.global.u32 	%r3732, [%rd28+112];
	xor.b32  	%r6417, %r6417, %r3732;
	ld.global.u32 	%r3733, [%rd28+116];
	xor.b32  	%r6326, %r6326, %r3733;
$L__BB3_171:
	and.b32  	%r3735, %r3690, 64;
	setp.eq.s32 	%p94, %r3735, 0;
	@%p94 bra 	$L__BB3_173;
	ld.global.u32 	%r3736, [%rd28+120];
	xor.b32  	%r6322, %r6322, %r3736;
	ld.global.u32 	%r3737, [%rd28+124];
	xor.b32  	%r6323, %r6323, %r3737;
	ld.global.u32 	%r3738, [%rd28+128];
	xor.b32  	%r6416, %r6416, %r3738;
	ld.global.u32 	%r3739, [%rd28+132];
	xor.b32  	%r6417, %r6417, %r3739;
	ld.global.u32 	%r3740, [%rd28+136];
	xor.b32  	%r6326, %r6326, %r3740;
$L__BB3_173:
	and.b32  	%r3742, %r3690, 128;
	setp.eq.s32 	%p95, %r3742, 0;
	@%p95 bra 	$L__BB3_175;
	ld.global.u32 	%r3743, [%rd28+140];
	xor.b32  	%r6322, %r6322, %r3743;
	ld.global.u32 	%r3744, [%rd28+144];
	xor.b32  	%r6323, %r6323, %r3744;
	ld.global.u32 	%r3745, [%rd28+148];
	xor.b32  	%r6416, %r6416, %r3745;
	ld.global.u32 	%r3746, [%rd28+152];
	xor.b32  	%r6417, %r6417, %r3746;
	ld.global.u32 	%r3747, [%rd28+156];
	xor.b32  	%r6326, %r6326, %r3747;
$L__BB3_175:
	and.b32  	%r3749, %r3690, 256;
	setp.eq.s32 	%p96, %r3749, 0;
	@%p96 bra 	$L__BB3_177;
	ld.global.u32 	%r3750, [%rd28+160];
	xor.b32  	%r6322, %r6322, %r3750;
	ld.global.u32 	%r3751, [%rd28+164];
	xor.b32  	%r6323, %r6323, %r3751;
	ld.global.u32 	%r3752, [%rd28+168];
	xor.b32  	%r6416, %r6416, %r3752;
	ld.global.u32 	%r3753, [%rd28+172];
	xor.b32  	%r6417, %r6417, %r3753;
	ld.global.u32 	%r3754, [%rd28+176];
	xor.b32  	%r6326, %r6326, %r3754;
$L__BB3_177:
	and.b32  	%r3756, %r3690, 512;
	setp.eq.s32 	%p97, %r3756, 0;
	@%p97 bra 	$L__BB3_179;
	ld.global.u32 	%r3757, [%rd28+180];
	xor.b32  	%r6322, %r6322, %r3757;
	ld.global.u32 	%r3758, [%rd28+184];
	xor.b32  	%r6323, %r6323, %r3758;
	ld.global.u32 	%r3759, [%rd28+188];
	xor.b32  	%r6416, %r6416, %r3759;
	ld.global.u32 	%r3760, [%rd28+192];
	xor.b32  	%r6417, %r6417, %r3760;
	ld.global.u32 	%r3761, [%rd28+196];
	xor.b32  	%r6326, %r6326, %r3761;
$L__BB3_179:
	and.b32  	%r3763, %r3690, 1024;
	setp.eq.s32 	%p98, %r3763, 0;
	@%p98 bra 	$L__BB3_181;
	ld.global.u32 	%r3764, [%rd28+200];
	xor.b32  	%r6322, %r6322, %r3764;
	ld.global.u32 	%r3765, [%rd28+204];
	xor.b32  	%r6323, %r6323, %r3765;
	ld.global.u32 	%r3766, [%rd28+208];
	xor.b32  	%r6416, %r6416, %r3766;
	ld.global.u32 	%r3767, [%rd28+212];
	xor.b32  	%r6417, %r6417, %r3767;
	ld.global.u32 	%r3768, [%rd28+216];
	xor.b32  	%r6326, %r6326, %r3768;
$L__BB3_181:
	and.b32  	%r3770, %r3690, 2048;
	setp.eq.s32 	%p99, %r3770, 0;
	@%p99 bra 	$L__BB3_183;
	ld.global.u32 	%r3771, [%rd28+220];
	xor.b32  	%r6322, %r6322, %r3771;
	ld.global.u32 	%r3772, [%rd28+224];
	xor.b32  	%r6323, %r6323, %r3772;
	ld.global.u32 	%r3773, [%rd28+228];
	xor.b32  	%r6416, %r6416, %r3773;
	ld.global.u32 	%r3774, [%rd28+232];
	xor.b32  	%r6417, %r6417, %r3774;
	ld.global.u32 	%r3775, [%rd28+236];
	xor.b32  	%r6326, %r6326, %r3775;
$L__BB3_183:
	and.b32  	%r3777, %r3690, 4096;
	setp.eq.s32 	%p100, %r3777, 0;
	@%p100 bra 	$L__BB3_185;
	ld.global.u32 	%r3778, [%rd28+240];
	xor.b32  	%r6322, %r6322, %r3778;
	ld.global.u32 	%r3779, [%rd28+244];
	xor.b32  	%r6323, %r6323, %r3779;
	ld.global.u32 	%r3780, [%rd28+248];
	xor.b32  	%r6416, %r6416, %r3780;
	ld.global.u32 	%r3781, [%rd28+252];
	xor.b32  	%r6417, %r6417, %r3781;
	ld.global.u32 	%r3782, [%rd28+256];
	xor.b32  	%r6326, %r6326, %r3782;
$L__BB3_185:
	and.b32  	%r3784, %r3690, 8192;
	setp.eq.s32 	%p101, %r3784, 0;
	@%p101 bra 	$L__BB3_187;
	ld.global.u32 	%r3785, [%rd28+260];
	xor.b32  	%r6322, %r6322, %r3785;
	ld.global.u32 	%r3786, [%rd28+264];
	xor.b32  	%r6323, %r6323, %r3786;
	ld.global.u32 	%r3787, [%rd28+268];
	xor.b32  	%r6416, %r6416, %r3787;
	ld.global.u32 	%r3788, [%rd28+272];
	xor.b32  	%r6417, %r6417, %r3788;
	ld.global.u32 	%r3789, [%rd28+276];
	xor.b32  	%r6326, %r6326, %r3789;
$L__BB3_187:
	and.b32  	%r3791, %r3690, 16384;
	setp.eq.s32 	%p102, %r3791, 0;
	@%p102 bra 	$L__BB3_189;
	ld.global.u32 	%r3792, [%rd28+280];
	xor.b32  	%r6322, %r6322, %r3792;
	ld.global.u32 	%r3793, [%rd28+284];
	xor.b32  	%r6323, %r6323, %r3793;
	ld.global.u32 	%r3794, [%rd28+288];
	xor.b32  	%r6416, %r6416, %r3794;
	ld.global.u32 	%r3795, [%rd28+292];
	xor.b32  	%r6417, %r6417, %r3795;
	ld.global.u32 	%r3796, [%rd28+296];
	xor.b32  	%r6326, %r6326, %r3796;
$L__BB3_189:
	and.b32  	%r3798, %r3690, 32768;
	setp.eq.s32 	%p103, %r3798, 0;
	@%p103 bra 	$L__BB3_191;
	ld.global.u32 	%r3799, [%rd28+300];
	xor.b32  	%r6322, %r6322, %r3799;
	ld.global.u32 	%r3800, [%rd28+304];
	xor.b32  	%r6323, %r6323, %r3800;
	ld.global.u32 	%r3801, [%rd28+308];
	xor.b32  	%r6416, %r6416, %r3801;
	ld.global.u32 	%r3802, [%rd28+312];
	xor.b32  	%r6417, %r6417, %r3802;
	ld.global.u32 	%r3803, [%rd28+316];
	xor.b32  	%r6326, %r6326, %r3803;
$L__BB3_191:
	add.s32 	%r6413, %r6413, 16;
	setp.ne.s32 	%p104, %r6413, 32;
	@%p104 bra 	$L__BB3_159;
	mad.lo.s32 	%r3804, %r6407, -31, %r737;
	add.s32 	%r6407, %r3804, 1;
	setp.ne.s32 	%p105, %r6407, 5;
	@%p105 bra 	$L__BB3_158;
	st.local.u32 	[%rd11+4], %r6322;
	st.local.v2.u32 	[%rd11+8], {%r6323, %r6416};
	st.local.v2.u32 	[%rd11+16], {%r6417, %r6326};
	setp.ne.s64 	%p106, %rd25, 3;
	@%p106 bra 	$L__BB3_231;
	mov.b32 	%r6322, 0;
	mov.u32 	%r6323, %r6322;
	mov.u32 	%r6508, %r6322;
	mov.u32 	%r6509, %r6322;
	mov.u32 	%r6326, %r6322;
	mov.u32 	%r6499, %r6322;
$L__BB3_195:
	mul.wide.u32 	%rd250, %r6499, 4;
	add.s64 	%rd251, %rd11, %rd250;
	ld.local.u32 	%r912, [%rd251+4];
	shl.b32 	%r913, %r6499, 5;
	mov.b32 	%r6505, 0;
$L__BB3_196:
	.pragma "nounroll";
	shr.u32 	%r3807, %r912, %r6505;
	and.b32  	%r3808, %r3807, 1;
	setp.eq.b32 	%p107, %r3808, 1;
	not.pred 	%p108, %p107;
	add.s32 	%r3809, %r913, %r6505;
	mul.lo.s32 	%r3810, %r3809, 5;
	mul.wide.u32 	%rd252, %r3810, 4;
	add.s64 	%rd29, %rd26, %rd252;
	@%p108 bra 	$L__BB3_198;
	ld.global.u32 	%r3811, [%rd29];
	xor.b32  	%r6322, %r6322, %r3811;
	ld.global.u32 	%r3812, [%rd29+4];
	xor.b32  	%r6323, %r6323, %r3812;
	ld.global.u32 	%r3813, [%rd29+8];
	xor.b32  	%r6508, %r6508, %r3813;
	ld.global.u32 	%r3814, [%rd29+12];
	xor.b32  	%r6509, %r6509, %r3814;
	ld.global.u32 	%r3815, [%rd29+16];
	xor.b32  	%r6326, %r6326, %r3815;
$L__BB3_198:
	and.b32  	%r3817, %r3807, 2;
	setp.eq.s32 	%p109, %r3817, 0;
	@%p109 bra 	$L__BB3_200;
	ld.global.u32 	%r3818, [%rd29+20];
	xor.b32  	%r6322, %r6322, %r3818;
	ld.global.u32 	%r3819, [%rd29+24];
	xor.b32  	%r6323, %r6323, %r3819;
	ld.global.u32 	%r3820, [%rd29+28];
	xor.b32  	%r6508, %r6508, %r3820;
	ld.global.u32 	%r3821, [%rd29+32];
	xor.b32  	%r6509, %r6509, %r3821;
	ld.global.u32 	%r3822, [%rd29+36];
	xor.b32  	%r6326, %r6326, %r3822;
$L__BB3_200:
	and.b32  	%r3824, %r3807, 4;
	setp.eq.s32 	%p110, %r3824, 0;
	@%p110 bra 	$L__BB3_202;
	ld.global.u32 	%r3825, [%rd29+40];
	xor.b32  	%r6322, %r6322, %r3825;
	ld.global.u32 	%r3826, [%rd29+44];
	xor.b32  	%r6323, %r6323, %r3826;
	ld.global.u32 	%r3827, [%rd29+48];
	xor.b32  	%r6508, %r6508, %r3827;
	ld.global.u32 	%r3828, [%rd29+52];
	xor.b32  	%r6509, %r6509, %r3828;
	ld.global.u32 	%r3829, [%rd29+56];
	xor.b32  	%r6326, %r6326, %r3829;
$L__BB3_202:
	and.b32  	%r3831, %r3807, 8;
	setp.eq.s32 	%p111, %r3831, 0;
	@%p111 bra 	$L__BB3_204;
	ld.global.u32 	%r3832, [%rd29+60];
	xor.b32  	%r6322, %r6322, %r3832;
	ld.global.u32 	%r3833, [%rd29+64];
	xor.b32  	%r6323, %r6323, %r3833;
	ld.global.u32 	%r3834, [%rd29+68];
	xor.b32  	%r6508, %r6508, %r3834;
	ld.global.u32 	%r3835, [%rd29+72];
	xor.b32  	%r6509, %r6509, %r3835;
	ld.global.u32 	%r3836, [%rd29+76];
	xor.b32  	%r6326, %r6326, %r3836;
$L__BB3_204:
	and.b32  	%r3838, %r3807, 16;
	setp.eq.s32 	%p112, %r3838, 0;
	@%p112 bra 	$L__BB3_206;
	ld.global.u32 	%r3839, [%rd29+80];
	xor.b32  	%r6322, %r6322, %r3839;
	ld.global.u32 	%r3840, [%rd29+84];
	xor.b32  	%r6323, %r6323, %r3840;
	ld.global.u32 	%r3841, [%rd29+88];
	xor.b32  	%r6508, %r6508, %r3841;
	ld.global.u32 	%r3842, [%rd29+92];
	xor.b32  	%r6509, %r6509, %r3842;
	ld.global.u32 	%r3843, [%rd29+96];
	xor.b32  	%r6326, %r6326, %r3843;
$L__BB3_206:
	and.b32  	%r3845, %r3807, 32;
	setp.eq.s32 	%p113, %r3845, 0;
	@%p113 bra 	$L__BB3_208;
	ld.global.u32 	%r3846, [%rd29+100];
	xor.b32  	%r6322, %r6322, %r3846;
	ld.global.u32 	%r3847, [%rd29+104];
	xor.b32  	%r6323, %r6323, %r3847;
	ld.global.u32 	%r3848, [%rd29+108];
	xor.b32  	%r6508, %r6508, %r3848;
	ld.global.u32 	%r3849, [%rd29+112];
	xor.b32  	%r6509, %r6509, %r3849;
	ld.global.u32 	%r3850, [%rd29+116];
	xor.b32  	%r6326, %r6326, %r3850;
$L__BB3_208:
	and.b32  	%r3852, %r3807, 64;
	setp.eq.s32 	%p114, %r3852, 0;
	@%p114 bra 	$L__BB3_210;
	ld.global.u32 	%r3853, [%rd29+120];
	xor.b32  	%r6322, %r6322, %r3853;
	ld.global.u32 	%r3854, [%rd29+124];
	xor.b32  	%r6323, %r6323, %r3854;
	ld.global.u32 	%r3855, [%rd29+128];
	xor.b32  	%r6508, %r6508, %r3855;
	ld.global.u32 	%r3856, [%rd29+132];
	xor.b32  	%r6509, %r6509, %r3856;
	ld.global.u32 	%r3857, [%rd29+136];
	xor.b32  	%r6326, %r6326, %r3857;
$L__BB3_210:
	and.b32  	%r3859, %r3807, 128;
	setp.eq.s32 	%p115, %r3859, 0;
	@%p115 bra 	$L__BB3_212;
	ld.global.u32 	%r3860, [%rd29+140];
	xor.b32  	%r6322, %r6322, %r3860;
	ld.global.u32 	%r3861, [%rd29+144];
	xor.b32  	%r6323, %r6323, %r3861;
	ld.global.u32 	%r3862, [%rd29+148];
	xor.b32  	%r6508, %r6508, %r3862;
	ld.global.u32 	%r3863, [%rd29+152];
	xor.b32  	%r6509, %r6509, %r3863;
	ld.global.u32 	%r3864, [%rd29+156];
	xor.b32  	%r6326, %r6326, %r3864;
$L__BB3_212:
	and.b32  	%r3866, %r3807, 256;
	setp.eq.s32 	%p116, %r3866, 0;
	@%p116 bra 	$L__BB3_214;
	ld.global.u32 	%r3867, [%rd29+160];
	xor.b32  	%r6322, %r6322, %r3867;
	ld.global.u32 	%r3868, [%rd29+164];
	xor.b32  	%r6323, %r6323, %r3868;
	ld.global.u32 	%r3869, [%rd29+168];
	xor.b32  	%r6508, %r6508, %r3869;
	ld.global.u32 	%r3870, [%rd29+172];
	xor.b32  	%r6509, %r6509, %r3870;
	ld.global.u32 	%r3871, [%rd29+176];
	xor.b32  	%r6326, %r6326, %r3871;
$L__BB3_214:
	and.b32  	%r3873, %r3807, 512;
	setp.eq.s32 	%p117, %r3873, 0;
	@%p117 bra 	$L__BB3_216;
	ld.global.u32 	%r3874, [%rd29+180];
	xor.b32  	%r6322, %r6322, %r3874;
	ld.global.u32 	%r3875, [%rd29+184];
	xor.b32  	%r6323, %r6323, %r3875;
	ld.global.u32 	%r3876, [%rd29+188];
	xor.b32  	%r6508, %r6508, %r3876;
	ld.global.u32 	%r3877, [%rd29+192];
	xor.b32  	%r6509, %r6509, %r3877;
	ld.global.u32 	%r3878, [%rd29+196];
	xor.b32  	%r6326, %r6326, %r3878;
$L__BB3_216:
	and.b32  	%r3880, %r3807, 1024;
	setp.eq.s32 	%p118, %r3880, 0;
	@%p118 bra 	$L__BB3_218;
	ld.global.u32 	%r3881, [%rd29+200];
	xor.b32  	%r6322, %r6322, %r3881;
	ld.global.u32 	%r3882, [%rd29+204];
	xor.b32  	%r6323, %r6323, %r3882;
	ld.global.u32 	%r3883, [%rd29+208];
	xor.b32  	%r6508, %r6508, %r3883;
	ld.global.u32 	%r3884, [%rd29+212];
	xor.b32  	%r6509, %r6509, %r3884;
	ld.global.u32 	%r3885, [%rd29+216];
	xor.b32  	%r6326, %r6326, %r3885;
$L__BB3_218:
	and.b32  	%r3887, %r3807, 2048;
	setp.eq.s32 	%p119, %r3887, 0;
	@%p119 bra 	$L__BB3_220;
	ld.global.u32 	%r3888, [%rd29+220];
	xor.b32  	%r6322, %r6322, %r3888;
	ld.global.u32 	%r3889, [%rd29+224];
	xor.b32  	%r6323, %r6323, %r3889;
	ld.global.u32 	%r3890, [%rd29+228];
	xor.b32  	%r6508, %r6508, %r3890;
	ld.global.u32 	%r3891, [%rd29+232];
	xor.b32  	%r6509, %r6509, %r3891;
	ld.global.u32 	%r3892, [%rd29+236];
	xor.b32  	%r6326, %r6326, %r3892;
$L__BB3_220:
	and.b32  	%r3894, %r3807, 4096;
	setp.eq.s32 	%p120, %r3894, 0;
	@%p120 bra 	$L__BB3_222;
	ld.global.u32 	%r3895, [%rd29+240];
	xor.b32  	%r6322, %r6322, %r3895;
	ld.global.u32 	%r3896, [%rd29+244];
	xor.b32  	%r6323, %r6323, %r3896;
	ld.global.u32 	%r3897, [%rd29+248];
	xor.b32  	%r6508, %r6508, %r3897;
	ld.global.u32 	%r3898, [%rd29+252];
	xor.b32  	%r6509, %r6509, %r3898;
	ld.global.u32 	%r3899, [%rd29+256];
	xor.b32  	%r6326, %r6326, %r3899;
$L__BB3_222:
	and.b32  	%r3901, %r3807, 8192;
	setp.eq.s32 	%p121, %r3901, 0;
	@%p121 bra 	$L__BB3_224;
	ld.global.u32 	%r3902, [%rd29+260];
	xor.b32  	%r6322, %r6322, %r3902;
	ld.global.u32 	%r3903, [%rd29+264];
	xor.b32  	%r6323, %r6323, %r3903;
	ld.global.u32 	%r3904, [%rd29+268];
	xor.b32  	%r6508, %r6508, %r3904;
	ld.global.u32 	%r3905, [%rd29+272];
	xor.b32  	%r6509, %r6509, %r3905;
	ld.global.u32 	%r3906, [%rd29+276];
	xor.b32  	%r6326, %r6326, %r3906;
$L__BB3_224:
	and.b32  	%r3908, %r3807, 16384;
	setp.eq.s32 	%p122, %r3908, 0;
	@%p122 bra 	$L__BB3_226;
	ld.global.u32 	%r3909, [%rd29+280];
	xor.b32  	%r6322, %r6322, %r3909;
	ld.global.u32 	%r3910, [%rd29+284];
	xor.b32  	%r6323, %r6323, %r3910;
	ld.global.u32 	%r3911, [%rd29+288];
	xor.b32  	%r6508, %r6508, %r3911;
	ld.global.u32 	%r3912, [%rd29+292];
	xor.b32  	%r6509, %r6509, %r3912;
	ld.global.u32 	%r3913, [%rd29+296];
	xor.b32  	%r6326, %r6326, %r3913;
$L__BB3_226:
	and.b32  	%r3915, %r3807, 32768;
	setp.eq.s32 	%p123, %r3915, 0;
	@%p123 bra 	$L__BB3_228;
	ld.global.u32 	%r3916, [%rd29+300];
	xor.b32  	%r6322, %r6322, %r3916;
	ld.global.u32 	%r3917, [%rd29+304];
	xor.b32  	%r6323, %r6323, %r3917;
	ld.global.u32 	%r3918, [%rd29+308];
	xor.b32  	%r6508, %r6508, %r3918;
	ld.global.u32 	%r3919, [%rd29+312];
	xor.b32  	%r6509, %r6509, %r3919;
	ld.global.u32 	%r3920, [%rd29+316];
	xor.b32  	%r6326, %r6326, %r3920;
$L__BB3_228:
	add.s32 	%r6505, %r6505, 16;
	setp.ne.s32 	%p124, %r6505, 32;
	@%p124 bra 	$L__BB3_196;
	mad.lo.s32 	%r3921, %r6499, -31, %r913;
	add.s32 	%r6499, %r3921, 1;
	setp.ne.s32 	%p125, %r6499, 5;
	@%p125 bra 	$L__BB3_195;
	st.local.u32 	[%rd11+4], %r6322;
	st.local.v2.u32 	[%rd11+8], {%r6323, %r6508};
	st.local.v2.u32 	[%rd11+16], {%r6509, %r6326};
$L__BB3_231:
	shr.u64 	%rd738, %rd24, 2;
	add.s32 	%r6309, %r6309, 1;
	setp.gt.u64 	%p126, %rd24, 3;
	@%p126 bra 	$L__BB3_119;
$L__BB3_232:
	setp.eq.s32 	%p127, %r1, 0;
	shr.u32 	%r3922, %r6322, 2;
	xor.b32  	%r3923, %r3922, %r6322;
	shl.b32 	%r3924, %r6326, 4;
	shl.b32 	%r3925, %r3923, 1;
	xor.b32  	%r3926, %r3925, %r3924;
	xor.b32  	%r3927, %r3926, %r3923;
	xor.b32  	%r3928, %r3927, %r6326;
	add.s32 	%r3929, %r546, %r3928;
	add.s32 	%r3930, %r3929, -637770787;
	shr.u32 	%r3931, %r6323, 2;
	xor.b32  	%r3932, %r3931, %r6323;
	shl.b32 	%r3933, %r3928, 4;
	shl.b32 	%r3934, %r3932, 1;
	xor.b32  	%r3935, %r3934, %r3933;
	xor.b32  	%r3936, %r3935, %r3932;
	xor.b32  	%r3937, %r3936, %r3928;
	add.s32 	%r3938, %r546, %r3937;
	add.s32 	%r3939, %r3938, -637408350;
	cvt.u64.u32 	%rd253, %r3930;
	mul.wide.u32 	%rd254, %r3939, 2097152;
	xor.b64  	%rd255, %rd254, %rd253;
	cvt.rn.f64.u64 	%fd222, %rd255;
	fma.rn.f64 	%fd223, %fd222, 0d3CA0000000000000, 0d3C90000000000000;
	fma.rn.f64 	%fd957, %fd1, %fd223, %fd217;
	add.s32 	%r3940, %r2, 458;
	xor.b32  	%r3941, %r3940, -1429050551;
	mul.lo.s32 	%r1089, %r3941, 1099087573;
	add.s32 	%r3942, %r1089, -638133224;
	add.s32 	%r6608, %r1089, 123456789;
	st.local.v2.u32 	[%rd11], {%r3942, %r6608};
	xor.b32  	%r6609, %r1089, 362436069;
	mov.b32 	%r3943, -123459836;
	st.local.v2.u32 	[%rd11+8], {%r6609, %r3943};
	add.s32 	%r6612, %r1089, 5783321;
	mov.b32 	%r3944, -589760388;
	st.local.v2.u32 	[%rd11+16], {%r3944, %r6612};
	@%p127 bra 	$L__BB3_347;
	mov.b32 	%r6595, 0;
	mov.u64 	%rd257, precalc_xorwow_matrix;
	mov.u64 	%rd739, %rd741;
$L__BB3_234:
	mov.u64 	%rd31, %rd739;
	and.b64  	%rd32, %rd31, 3;
	setp.eq.s64 	%p128, %rd32, 0;
	@%p128 bra 	$L__BB3_346;
	mul.wide.u32 	%rd256, %r6595, 3200;
	add.s64 	%rd33, %rd257, %rd256;
	mov.b32 	%r6608, 0;
	mov.u32 	%r6609, %r6608;
	mov.u32 	%r6610, %r6608;
	mov.u32 	%r6611, %r6608;
	mov.u32 	%r6612, %r6608;
	mov.u32 	%r6601, %r6608;
$L__BB3_236:
	mul.wide.u32 	%rd258, %r6601, 4;
	add.s64 	%rd259, %rd11, %rd258;
	ld.local.u32 	%r1103, [%rd259+4];
	shl.b32 	%r1104, %r6601, 5;
	mov.b32 	%r6607, 0;
$L__BB3_237:
	.pragma "nounroll";
	shr.u32 	%r3948, %r1103, %r6607;
	and.b32  	%r3949, %r3948, 1;
	setp.eq.b32 	%p129, %r3949, 1;
	not.pred 	%p130, %p129;
	add.s32 	%r3950, %r1104, %r6607;
	mul.lo.s32 	%r3951, %r3950, 5;
	mul.wide.u32 	%rd260, %r3951, 4;
	add.s64 	%rd34, %rd33, %rd260;
	@%p130 bra 	$L__BB3_239;
	ld.global.u32 	%r3952, [%rd34];
	xor.b32  	%r6608, %r6608, %r3952;
	ld.global.u32 	%r3953, [%rd34+4];
	xor.b32  	%r6609, %r6609, %r3953;
	ld.global.u32 	%r3954, [%rd34+8];
	xor.b32  	%r6610, %r6610, %r3954;
	ld.global.u32 	%r3955, [%rd34+12];
	xor.b32  	%r6611, %r6611, %r3955;
	ld.global.u32 	%r3956, [%rd34+16];
	xor.b32  	%r6612, %r6612, %r3956;
$L__BB3_239:
	and.b32  	%r3958, %r3948, 2;
	setp.eq.s32 	%p131, %r3958, 0;
	@%p131 bra 	$L__BB3_241;
	ld.global.u32 	%r3959, [%rd34+20];
	xor.b32  	%r6608, %r6608, %r3959;
	ld.global.u32 	%r3960, [%rd34+24];
	xor.b32  	%r6609, %r6609, %r3960;
	ld.global.u32 	%r3961, [%rd34+28];
	xor.b32  	%r6610, %r6610, %r3961;
	ld.global.u32 	%r3962, [%rd34+32];
	xor.b32  	%r6611, %r6611, %r3962;
	ld.global.u32 	%r3963, [%rd34+36];
	xor.b32  	%r6612, %r6612, %r3963;
$L__BB3_241:
	and.b32  	%r3965, %r3948, 4;
	setp.eq.s32 	%p132, %r3965, 0;
	@%p132 bra 	$L__BB3_243;
	ld.global.u32 	%r3966, [%rd34+40];
	xor.b32  	%r6608, %r6608, %r3966;
	ld.global.u32 	%r3967, [%rd34+44];
	xor.b32  	%r6609, %r6609, %r3967;
	ld.global.u32 	%r3968, [%rd34+48];
	xor.b32  	%r6610, %r6610, %r3968;
	ld.global.u32 	%r3969, [%rd34+52];
	xor.b32  	%r6611, %r6611, %r3969;
	ld.global.u32 	%r3970, [%rd34+56];
	xor.b32  	%r6612, %r6612, %r3970;
$L__BB3_243:
	and.b32  	%r3972, %r3948, 8;
	setp.eq.s32 	%p133, %r3972, 0;
	@%p133 bra 	$L__BB3_245;
	ld.global.u32 	%r3973, [%rd34+60];
	xor.b32  	%r6608, %r6608, %r3973;
	ld.global.u32 	%r3974, [%rd34+64];
	xor.b32  	%r6609, %r6609, %r3974;
	ld.global.u32 	%r3975, [%rd34+68];
	xor.b32  	%r6610, %r6610, %r3975;
	ld.global.u32 	%r3976, [%rd34+72];
	xor.b32  	%r6611, %r6611, %r3976;
	ld.global.u32 	%r3977, [%rd34+76];
	xor.b32  	%r6612, %r6612, %r3977;
$L__BB3_245:
	and.b32  	%r3979, %r3948, 16;
	setp.eq.s32 	%p134, %r3979, 0;
	@%p134 bra 	$L__BB3_247;
	ld.global.u32 	%r3980, [%rd34+80];
	xor.b32  	%r6608, %r6608, %r3980;
	ld.global.u32 	%r3981, [%rd34+84];
	xor.b32  	%r6609, %r6609, %r3981;
	ld.global.u32 	%r3982, [%rd34+88];
	xor.b32  	%r6610, %r6610, %r3982;
	ld.global.u32 	%r3983, [%rd34+92];
	xor.b32  	%r6611, %r6611, %r3983;
	ld.global.u32 	%r3984, [%rd34+96];
	xor.b32  	%r6612, %r6612, %r3984;
$L__BB3_247:
	and.b32  	%r3986, %r3948, 32;
	setp.eq.s32 	%p135, %r3986, 0;
	@%p135 bra 	$L__BB3_249;
	ld.global.u32 	%r3987, [%rd34+100];
	xor.b32  	%r6608, %r6608, %r3987;
	ld.global.u32 	%r3988, [%rd34+104];
	xor.b32  	%r6609, %r6609, %r3988;
	ld.global.u32 	%r3989, [%rd34+108];
	xor.b32  	%r6610, %r6610, %r3989;
	ld.global.u32 	%r3990, [%rd34+112];
	xor.b32  	%r6611, %r6611, %r3990;
	ld.global.u32 	%r3991, [%rd34+116];
	xor.b32  	%r6612, %r6612, %r3991;
$L__BB3_249:
	and.b32  	%r3993, %r3948, 64;
	setp.eq.s32 	%p136, %r3993, 0;
	@%p136 bra 	$L__BB3_251;
	ld.global.u32 	%r3994, [%rd34+120];
	xor.b32  	%r6608, %r6608, %r3994;
	ld.global.u32 	%r3995, [%rd34+124];
	xor.b32  	%r6609, %r6609, %r3995;
	ld.global.u32 	%r3996, [%rd34+128];
	xor.b32  	%r6610, %r6610, %r3996;
	ld.global.u32 	%r3997, [%rd34+132];
	xor.b32  	%r6611, %r6611, %r3997;
	ld.global.u32 	%r3998, [%rd34+136];
	xor.b32  	%r6612, %r6612, %r3998;
$L__BB3_251:
	and.b32  	%r4000, %r3948, 128;
	setp.eq.s32 	%p137, %r4000, 0;
	@%p137 bra 	$L__BB3_253;
	ld.global.u32 	%r4001, [%rd34+140];
	xor.b32  	%r6608, %r6608, %r4001;
	ld.global.u32 	%r4002, [%rd34+144];
	xor.b32  	%r6609, %r6609, %r4002;
	ld.global.u32 	%r4003, [%rd34+148];
	xor.b32  	%r6610, %r6610, %r4003;
	ld.global.u32 	%r4004, [%rd34+152];
	xor.b32  	%r6611, %r6611, %r4004;
	ld.global.u32 	%r4005, [%rd34+156];
	xor.b32  	%r6612, %r6612, %r4005;
$L__BB3_253:
	and.b32  	%r4007, %r3948, 256;
	setp.eq.s32 	%p138, %r4007, 0;
	@%p138 bra 	$L__BB3_255;
	ld.global.u32 	%r4008, [%rd34+160];
	xor.b32  	%r6608, %r6608, %r4008;
	ld.global.u32 	%r4009, [%rd34+164];
	xor.b32  	%r6609, %r6609, %r4009;
	ld.global.u32 	%r4010, [%rd34+168];
	xor.b32  	%r6610, %r6610, %r4010;
	ld.global.u32 	%r4011, [%rd34+172];
	xor.b32  	%r6611, %r6611, %r4011;
	ld.global.u32 	%r4012, [%rd34+176];
	xor.b32  	%r6612, %r6612, %r4012;
$L__BB3_255:
	and.b32  	%r4014, %r3948, 512;
	setp.eq.s32 	%p139, %r4014, 0;
	@%p139 bra 	$L__BB3_257;
	ld.global.u32 	%r4015, [%rd34+180];
	xor.b32  	%r6608, %r6608, %r4015;
	ld.global.u32 	%r4016, [%rd34+184];
	xor.b32  	%r6609, %r6609, %r4016;
	ld.global.u32 	%r4017, [%rd34+188];
	xor.b32  	%r6610, %r6610, %r4017;
	ld.global.u32 	%r4018, [%rd34+192];
	xor.b32  	%r6611, %r6611, %r4018;
	ld.global.u32 	%r4019, [%rd34+196];
	xor.b32  	%r6612, %r6612, %r4019;
$L__BB3_257:
	and.b32  	%r4021, %r3948, 1024;
	setp.eq.s32 	%p140, %r4021, 0;
	@%p140 bra 	$L__BB3_259;
	ld.global.u32 	%r4022, [%rd34+200];
	xor.b32  	%r6608, %r6608, %r4022;
	ld.global.u32 	%r4023, [%rd34+204];
	xor.b32  	%r6609, %r6609, %r4023;
	ld.global.u32 	%r4024, [%rd34+208];
	xor.b32  	%r6610, %r6610, %r4024;
	ld.global.u32 	%r4025, [%rd34+212];
	xor.b32  	%r6611, %r6611, %r4025;
	ld.global.u32 	%r4026, [%rd34+216];
	xor.b32  	%r6612, %r6612, %r4026;
$L__BB3_259:
	and.b32  	%r4028, %r3948, 2048;
	setp.eq.s32 	%p141, %r4028, 0;
	@%p141 bra 	$L__BB3_261;
	ld.global.u32 	%r4029, [%rd34+220];
	xor.b32  	%r6608, %r6608, %r4029;
	ld.global.u32 	%r4030, [%rd34+224];
	xor.b32  	%r6609, %r6609, %r4030;
	ld.global.u32 	%r4031, [%rd34+228];
	xor.b32  	%r6610, %r6610, %r4031;
	ld.global.u32 	%r4032, [%rd34+232];
	xor.b32  	%r6611, %r6611, %r4032;
	ld.global.u32 	%r4033, [%rd34+236];
	xor.b32  	%r6612, %r6612, %r4033;
$L__BB3_261:
	and.b32  	%r4035, %r3948, 4096;
	setp.eq.s32 	%p142, %r4035, 0;
	@%p142 bra 	$L__BB3_263;
	ld.global.u32 	%r4036, [%rd34+240];
	xor.b32  	%r6608, %r6608, %r4036;
	ld.global.u32 	%r4037, [%rd34+244];
	xor.b32  	%r6609, %r6609, %r4037;
	ld.global.u32 	%r4038, [%rd34+248];
	xor.b32  	%r6610, %r6610, %r4038;
	ld.global.u32 	%r4039, [%rd34+252];
	xor.b32  	%r6611, %r6611, %r4039;
	ld.global.u32 	%r4040, [%rd34+256];
	xor.b32  	%r6612, %r6612, %r4040;
$L__BB3_263:
	and.b32  	%r4042, %r3948, 8192;
	setp.eq.s32 	%p143, %r4042, 0;
	@%p143 bra 	$L__BB3_265;
	ld.global.u32 	%r4043, [%rd34+260];
	xor.b32  	%r6608, %r6608, %r4043;
	ld.global.u32 	%r4044, [%rd34+264];
	xor.b32  	%r6609, %r6609, %r4044;
	ld.global.u32 	%r4045, [%rd34+268];
	xor.b32  	%r6610, %r6610, %r4045;
	ld.global.u32 	%r4046, [%rd34+272];
	xor.b32  	%r6611, %r6611, %r4046;
	ld.global.u32 	%r4047, [%rd34+276];
	xor.b32  	%r6612, %r6612, %r4047;
$L__BB3_265:
	and.b32  	%r4049, %r3948, 16384;
	setp.eq.s32 	%p144, %r4049, 0;
	@%p144 bra 	$L__BB3_267;
	ld.global.u32 	%r4050, [%rd34+280];
	xor.b32  	%r6608, %r6608, %r4050;
	ld.global.u32 	%r4051, [%rd34+284];
	xor.b32  	%r6609, %r6609, %r4051;
	ld.global.u32 	%r4052, [%rd34+288];
	xor.b32  	%r6610, %r6610, %r4052;
	ld.global.u32 	%r4053, [%rd34+292];
	xor.b32  	%r6611, %r6611, %r4053;
	ld.global.u32 	%r4054, [%rd34+296];
	xor.b32  	%r6612, %r6612, %r4054;
$L__BB3_267:
	and.b32  	%r4056, %r3948, 32768;
	setp.eq.s32 	%p145, %r4056, 0;
	@%p145 bra 	$L__BB3_269;
	ld.global.u32 	%r4057, [%rd34+300];
	xor.b32  	%r6608, %r6608, %r4057;
	ld.global.u32 	%r4058, [%rd34+304];
	xor.b32  	%r6609, %r6609, %r4058;
	ld.global.u32 	%r4059, [%rd34+308];
	xor.b32  	%r6610, %r6610, %r4059;
	ld.global.u32 	%r4060, [%rd34+312];
	xor.b32  	%r6611, %r6611, %r4060;
	ld.global.u32 	%r4061, [%rd34+316];
	xor.b32  	%r6612, %r6612, %r4061;
$L__BB3_269:
	add.s32 	%r6607, %r6607, 16;
	setp.ne.s32 	%p146, %r6607, 32;
	@%p146 bra 	$L__BB3_237;
	mad.lo.s32 	%r4062, %r6601, -31, %r1104;
	add.s32 	%r6601, %r4062, 1;
	setp.ne.s32 	%p147, %r6601, 5;
	@%p147 bra 	$L__BB3_236;
	st.local.u32 	[%rd11+4], %r6608;
	st.local.v2.u32 	[%rd11+8], {%r6609, %r6610};
	st.local.v2.u32 	[%rd11+16], {%r6611, %r6612};
	setp.eq.s64 	%p148, %rd32, 1;
	@%p148 bra 	$L__BB3_346;
	mov.b32 	%r6608, 0;
	mov.u32 	%r6609, %r6608;
	mov.u32 	%r6702, %r6608;
	mov.u32 	%r6703, %r6608;
	mov.u32 	%r6612, %r6608;
	mov.u32 	%r6693, %r6608;
$L__BB3_273:
	mul.wide.u32 	%rd261, %r6693, 4;
	add.s64 	%rd262, %rd11, %rd261;
	ld.local.u32 	%r1279, [%rd262+4];
	shl.b32 	%r1280, %r6693, 5;
	mov.b32 	%r6699, 0;
$L__BB3_274:
	.pragma "nounroll";
	shr.u32 	%r4065, %r1279, %r6699;
	and.b32  	%r4066, %r4065, 1;
	setp.eq.b32 	%p149, %r4066, 1;
	not.pred 	%p150, %p149;
	add.s32 	%r4067, %r1280, %r6699;
	mul.lo.s32 	%r4068, %r4067, 5;
	mul.wide.u32 	%rd263, %r4068, 4;
	add.s64 	%rd35, %rd33, %rd263;
	@%p150 bra 	$L__BB3_276;
	ld.global.u32 	%r4069, [%rd35];
	xor.b32  	%r6608, %r6608, %r4069;
	ld.global.u32 	%r4070, [%rd35+4];
	xor.b32  	%r6609, %r6609, %r4070;
	ld.global.u32 	%r4071, [%rd35+8];
	xor.b32  	%r6702, %r6702, %r4071;
	ld.global.u32 	%r4072, [%rd35+12];
	xor.b32  	%r6703, %r6703, %r4072;
	ld.global.u32 	%r4073, [%rd35+16];
	xor.b32  	%r6612, %r6612, %r4073;
$L__BB3_276:
	and.b32  	%r4075, %r4065, 2;
	setp.eq.s32 	%p151, %r4075, 0;
	@%p151 bra 	$L__BB3_278;
	ld.global.u32 	%r4076, [%rd35+20];
	xor.b32  	%r6608, %r6608, %r4076;
	ld.global.u32 	%r4077, [%rd35+24];
	xor.b32  	%r6609, %r6609, %r4077;
	ld.global.u32 	%r4078, [%rd35+28];
	xor.b32  	%r6702, %r6702, %r4078;
	ld.global.u32 	%r4079, [%rd35+32];
	xor.b32  	%r6703, %r6703, %r4079;
	ld.global.u32 	%r4080, [%rd35+36];
	xor.b32  	%r6612, %r6612, %r4080;
$L__BB3_278:
	and.b32  	%r4082, %r4065, 4;
	setp.eq.s32 	%p152, %r4082, 0;
	@%p152 bra 	$L__BB3_280;
	ld.global.u32 	%r4083, [%rd35+40];
	xor.b32  	%r6608, %r6608, %r4083;
	ld.global.u32 	%r4084, [%rd35+44];
	xor.b32  	%r6609, %r6609, %r4084;
	ld.global.u32 	%r4085, [%rd35+48];
	xor.b32  	%r6702, %r6702, %r4085;
	ld.global.u32 	%r4086, [%rd35+52];
	xor.b32  	%r6703, %r6703, %r4086;
	ld.global.u32 	%r4087, [%rd35+56];
	xor.b32  	%r6612, %r6612, %r4087;
$L__BB3_280:
	and.b32  	%r4089, %r4065, 8;
	setp.eq.s32 	%p153, %r4089, 0;
	@%p153 bra 	$L__BB3_282;
	ld.global.u32 	%r4090, [%rd35+60];
	xor.b32  	%r6608, %r6608, %r4090;
	ld.global.u32 	%r4091, [%rd35+64];
	xor.b32  	%r6609, %r6609, %r4091;
	ld.global.u32 	%r4092, [%rd35+68];
	xor.b32  	%r6702, %r6702, %r4092;
	ld.global.u32 	%r4093, [%rd35+72];
	xor.b32  	%r6703, %r6703, %r4093;
	ld.global.u32 	%r4094, [%rd35+76];
	xor.b32  	%r6612, %r6612, %r4094;
$L__BB3_282:
	and.b32  	%r4096, %r4065, 16;
	setp.eq.s32 	%p154, %r4096, 0;
	@%p154 bra 	$L__BB3_284;
	ld.global.u32 	%r4097, [%rd35+80];
	xor.b32  	%r6608, %r6608, %r4097;
	ld.global.u32 	%r4098, [%rd35+84];
	xor.b32  	%r6609, %r6609, %r4098;
	ld.global.u32 	%r4099, [%rd35+88];
	xor.b32  	%r6702, %r6702, %r4099;
	ld.global.u32 	%r4100, [%rd35+92];
	xor.b32  	%r6703, %r6703, %r4100;
	ld.global.u32 	%r4101, [%rd35+96];
	xor.b32  	%r6612, %r6612, %r4101;
$L__BB3_284:
	and.b32  	%r4103, %r4065, 32;
	setp.eq.s32 	%p155, %r4103, 0;
	@%p155 bra 	$L__BB3_286;
	ld.global.u32 	%r4104, [%rd35+100];
	xor.b32  	%r6608, %r6608, %r4104;
	ld.global.u32 	%r4105, [%rd35+104];
	xor.b32  	%r6609, %r6609, %r4105;
	ld.global.u32 	%r4106, [%rd35+108];
	xor.b32  	%r6702, %r6702, %r4106;
	ld.global.u32 	%r4107, [%rd35+112];
	xor.b32  	%r6703, %r6703, %r4107;
	ld.global.u32 	%r4108, [%rd35+116];
	xor.b32  	%r6612, %r6612, %r4108;
$L__BB3_286:
	and.b32  	%r4110, %r4065, 64;
	setp.eq.s32 	%p156, %r4110, 0;
	@%p156 bra 	$L__BB3_288;
	ld.global.u32 	%r4111, [%rd35+120];
	xor.b32  	%r6608, %r6608, %r4111;
	ld.global.u32 	%r4112, [%rd35+124];
	xor.b32  	%r6609, %r6609, %r4112;
	ld.global.u32 	%r4113, [%rd35+128];
	xor.b32  	%r6702, %r6702, %r4113;
	ld.global.u32 	%r4114, [%rd35+132];
	xor.b32  	%r6703, %r6703, %r4114;
	ld.global.u32 	%r4115, [%rd35+136];
	xor.b32  	%r6612, %r6612, %r4115;
$L__BB3_288:
	and.b32  	%r4117, %r4065, 128;
	setp.eq.s32 	%p157, %r4117, 0;
	@%p157 bra 	$L__BB3_290;
	ld.global.u32 	%r4118, [%rd35+140];
	xor.b32  	%r6608, %r6608, %r4118;
	ld.global.u32 	%r4119, [%rd35+144];
	xor.b32  	%r6609, %r6609, %r4119;
	ld.global.u32 	%r4120, [%rd35+148];
	xor.b32  	%r6702, %r6702, %r4120;
	ld.global.u32 	%r4121, [%rd35+152];
	xor.b32  	%r6703, %r6703, %r4121;
	ld.global.u32 	%r4122, [%rd35+156];
	xor.b32  	%r6612, %r6612, %r4122;
$L__BB3_290:
	and.b32  	%r4124, %r4065, 256;
	setp.eq.s32 	%p158, %r4124, 0;
	@%p158 bra 	$L__BB3_292;
	ld.global.u32 	%r4125, [%rd35+160];
	xor.b32  	%r6608, %r6608, %r4125;
	ld.global.u32 	%r4126, [%rd35+164];
	xor.b32  	%r6609, %r6609, %r4126;
	ld.global.u32 	%r4127, [%rd35+168];
	xor.b32  	%r6702, %r6702, %r4127;
	ld.global.u32 	%r4128, [%rd35+172];
	xor.b32  	%r6703, %r6703, %r4128;
	ld.global.u32 	%r4129, [%rd35+176];
	xor.b32  	%r6612, %r6612, %r4129;
$L__BB3_292:
	and.b32  	%r4131, %r4065, 512;
	setp.eq.s32 	%p159, %r4131, 0;
	@%p159 bra 	$L__BB3_294;
	ld.global.u32 	%r4132, [%rd35+180];
	xor.b32  	%r6608, %r6608, %r4132;
	ld.global.u32 	%r4133, [%rd35+184];
	xor.b32  	%r6609, %r6609, %r4133;
	ld.global.u32 	%r4134, [%rd35+188];
	xor.b32  	%r6702, %r6702, %r4134;
	ld.global.u32 	%r4135, [%rd35+192];
	xor.b32  	%r6703, %r6703, %r4135;
	ld.global.u32 	%r4136, [%rd35+196];
	xor.b32  	%r6612, %r6612, %r4136;
$L__BB3_294:
	and.b32  	%r4138, %r4065, 1024;
	setp.eq.s32 	%p160, %r4138, 0;
	@%p160 bra 	$L__BB3_296;
	ld.global.u32 	%r4139, [%rd35+200];
	xor.b32  	%r6608, %r6608, %r4139;
	ld.global.u32 	%r4140, [%rd35+204];
	xor.b32  	%r6609, %r6609, %r4140;
	ld.global.u32 	%r4141, [%rd35+208];
	xor.b32  	%r6702, %r6702, %r4141;
	ld.global.u32 	%r4142, [%rd35+212];
	xor.b32  	%r6703, %r6703, %r4142;
	ld.global.u32 	%r4143, [%rd35+216];
	xor.b32  	%r6612, %r6612, %r4143;
$L__BB3_296:
	and.b32  	%r4145, %r4065, 2048;
	setp.eq.s32 	%p161, %r4145, 0;
	@%p161 bra 	$L__BB3_298;
	ld.global.u32 	%r4146, [%rd35+220];
	xor.b32  	%r6608, %r6608, %r4146;
	ld.global.u32 	%r4147, [%rd35+224];
	xor.b32  	%r6609, %r6609, %r4147;
	ld.global.u32 	%r4148, [%rd35+228];
	xor.b32  	%r6702, %r6702, %r4148;
	ld.global.u32 	%r4149, [%rd35+232];
	xor.b32  	%r6703, %r6703, %r4149;
	ld.global.u32 	%r4150, [%rd35+236];
	xor.b32  	%r6612, %r6612, %r4150;
$L__BB3_298:
	and.b32  	%r4152, %r4065, 4096;
	setp.eq.s32 	%p162, %r4152, 0;
	@%p162 bra 	$L__BB3_300;
	ld.global.u32 	%r4153, [%rd35+240];
	xor.b32  	%r6608, %r6608, %r4153;
	ld.global.u32 	%r4154, [%rd35+244];
	xor.b32  	%r6609, %r6609, %r4154;
	ld.global.u32 	%r4155, [%rd35+248];
	xor.b32  	%r6702, %r6702, %r4155;
	ld.global.u32 	%r4156, [%rd35+252];
	xor.b32  	%r6703, %r6703, %r4156;
	ld.global.u32 	%r4157, [%rd35+256];
	xor.b32  	%r6612, %r6612, %r4157;
$L__BB3_300:
	and.b32  	%r4159, %r4065, 8192;
	setp.eq.s32 	%p163, %r4159, 0;
	@%p163 bra 	$L__BB3_302;
	ld.global.u32 	%r4160, [%rd35+260];
	xor.b32  	%r6608, %r6608, %r4160;
	ld.global.u32 	%r4161, [%rd35+264];
	xor.b32  	%r6609, %r6609, %r4161;
	ld.global.u32 	%r4162, [%rd35+268];
	xor.b32  	%r6702, %r6702, %r4162;
	ld.global.u32 	%r4163, [%rd35+272];
	xor.b32  	%r6703, %r6703, %r4163;
	ld.global.u32 	%r4164, [%rd35+276];
	xor.b32  	%r6612, %r6612, %r4164;
$L__BB3_302:
	and.b32  	%r4166, %r4065, 16384;
	setp.eq.s32 	%p164, %r4166, 0;
	@%p164 bra 	$L__BB3_304;
	ld.global.u32 	%r4167, [%rd35+280];
	xor.b32  	%r6608, %r6608, %r4167;
	ld.global.u32 	%r4168, [%rd35+284];
	xor.b32  	%r6609, %r6609, %r4168;
	ld.global.u32 	%r4169, [%rd35+288];
	xor.b32  	%r6702, %r6702, %r4169;
	ld.global.u32 	%r4170, [%rd35+292];
	xor.b32  	%r6703, %r6703, %r4170;
	ld.global.u32 	%r4171, [%rd35+296];
	xor.b32  	%r6612, %r6612, %r4171;
$L__BB3_304:
	and.b32  	%r4173, %r4065, 32768;
	setp.eq.s32 	%p165, %r4173, 0;
	@%p165 bra 	$L__BB3_306;
	ld.global.u32 	%r4174, [%rd35+300];
	xor.b32  	%r6608, %r6608, %r4174;
	ld.global.u32 	%r4175, [%rd35+304];
	xor.b32  	%r6609, %r6609, %r4175;
	ld.global.u32 	%r4176, [%rd35+308];
	xor.b32  	%r6702, %r6702, %r4176;
	ld.global.u32 	%r4177, [%rd35+312];
	xor.b32  	%r6703, %r6703, %r4177;
	ld.global.u32 	%r4178, [%rd35+316];
	xor.b32  	%r6612, %r6612, %r4178;
$L__BB3_306:
	add.s32 	%r6699, %r6699, 16;
	setp.ne.s32 	%p166, %r6699, 32;
	@%p166 bra 	$L__BB3_274;
	mad.lo.s32 	%r4179, %r6693, -31, %r1280;
	add.s32 	%r6693, %r4179, 1;
	setp.ne.s32 	%p167, %r6693, 5;
	@%p167 bra 	$L__BB3_273;
	st.local.u32 	[%rd11+4], %r6608;
	st.local.v2.u32 	[%rd11+8], {%r6609, %r6702};
	st.local.v2.u32 	[%rd11+16], {%r6703, %r6612};
	setp.ne.s64 	%p168, %rd32, 3;
	@%p168 bra 	$L__BB3_346;
	mov.b32 	%r6608, 0;
	mov.u32 	%r6609, %r6608;
	mov.u32 	%r6794, %r6608;
	mov.u32 	%r6795, %r6608;
	mov.u32 	%r6612, %r6608;
	mov.u32 	%r6785, %r6608;
$L__BB3_310:
	mul.wide.u32 	%rd264, %r6785, 4;
	add.s64 	%rd265, %rd11, %rd264;
	ld.local.u32 	%r1455, [%rd265+4];
	shl.b32 	%r1456, %r6785, 5;
	mov.b32 	%r6791, 0;
$L__BB3_311:
	.pragma "nounroll";
	shr.u32 	%r4182, %r1455, %r6791;
	and.b32  	%r4183, %r4182, 1;
	setp.eq.b32 	%p169, %r4183, 1;
	not.pred 	%p170, %p169;
	add.s32 	%r4184, %r1456, %r6791;
	mul.lo.s32 	%r4185, %r4184, 5;
	mul.wide.u32 	%rd266, %r4185, 4;
	add.s64 	%rd36, %rd33, %rd266;
	@%p170 bra 	$L__BB3_313;
	ld.global.u32 	%r4186, [%rd36];
	xor.b32  	%r6608, %r6608, %r4186;
	ld.global.u32 	%r4187, [%rd36+4];
	xor.b32  	%r6609, %r6609, %r4187;
	ld.global.u32 	%r4188, [%rd36+8];
	xor.b32  	%r6794, %r6794, %r4188;
	ld.global.u32 	%r4189, [%rd36+12];
	xor.b32  	%r6795, %r6795, %r4189;
	ld.global.u32 	%r4190, [%rd36+16];
	xor.b32  	%r6612, %r6612, %r4190;
$L__BB3_313:
	and.b32  	%r4192, %r4182, 2;
	setp.eq.s32 	%p171, %r4192, 0;
	@%p171 bra 	$L__BB3_315;
	ld.global.u32 	%r4193, [%rd36+20];
	xor.b32  	%r6608, %r6608, %r4193;
	ld.global.u32 	%r4194, [%rd36+24];
	xor.b32  	%r6609, %r6609, %r4194;
	ld.global.u32 	%r4195, [%rd36+28];
	xor.b32  	%r6794, %r6794, %r4195;
	ld.global.u32 	%r4196, [%rd36+32];
	xor.b32  	%r6795, %r6795, %r4196;
	ld.global.u32 	%r4197, [%rd36+36];
	xor.b32  	%r6612, %r6612, %r4197;
$L__BB3_315:
	and.b32  	%r4199, %r4182, 4;
	setp.eq.s32 	%p172, %r4199, 0;
	@%p172 bra 	$L__BB3_317;
	ld.global.u32 	%r4200, [%rd36+40];
	xor.b32  	%r6608, %r6608, %r4200;
	ld.global.u32 	%r4201, [%rd36+44];
	xor.b32  	%r6609, %r6609, %r4201;
	ld.global.u32 	%r4202, [%rd36+48];
	xor.b32  	%r6794, %r6794, %r4202;
	ld.global.u32 	%r4203, [%rd36+52];
	xor.b32  	%r6795, %r6795, %r4203;
	ld.global.u32 	%r4204, [%rd36+56];
	xor.b32  	%r6612, %r6612, %r4204;
$L__BB3_317:
	and.b32  	%r4206, %r4182, 8;
	setp.eq.s32 	%p173, %r4206, 0;
	@%p173 bra 	$L__BB3_319;
	ld.global.u32 	%r4207, [%rd36+60];
	xor.b32  	%r6608, %r6608, %r4207;
	ld.global.u32 	%r4208, [%rd36+64];
	xor.b32  	%r6609, %r6609, %r4208;
	ld.global.u32 	%r4209, [%rd36+68];
	xor.b32  	%r6794, %r6794, %r4209;
	ld.global.u32 	%r4210, [%rd36+72];
	xor.b32  	%r6795, %r6795, %r4210;
	ld.global.u32 	%r4211, [%rd36+76];
	xor.b32  	%r6612, %r6612, %r4211;
$L__BB3_319:
	and.b32  	%r4213, %r4182, 16;
	setp.eq.s32 	%p174, %r4213, 0;
	@%p174 bra 	$L__BB3_321;
	ld.global.u32 	%r4214, [%rd36+80];
	xor.b32  	%r6608, %r6608, %r4214;
	ld.global.u32 	%r4215, [%rd36+84];
	xor.b32  	%r6609, %r6609, %r4215;
	ld.global.u32 	%r4216, [%rd36+88];
	xor.b32  	%r6794, %r6794, %r4216;
	ld.global.u32 	%r4217, [%rd36+92];
	xor.b32  	%r6795, %r6795, %r4217;
	ld.global.u32 	%r4218, [%rd36+96];
	xor.b32  	%r6612, %r6612, %r4218;
$L__BB3_321:
	and.b32  	%r4220, %r4182, 32;
	setp.eq.s32 	%p175, %r4220, 0;
	@%p175 bra 	$L__BB3_323;
	ld.global.u32 	%r4221, [%rd36+100];
	xor.b32  	%r6608, %r6608, %r4221;
	ld.global.u32 	%r4222, [%rd36+104];
	xor.b32  	%r6609, %r6609, %r4222;
	ld.global.u32 	%r4223, [%rd36+108];
	xor.b32  	%r6794, %r6794, %r4223;
	ld.global.u32 	%r4224, [%rd36+112];
	xor.b32  	%r6795, %r6795, %r4224;
	ld.global.u32 	%r4225, [%rd36+116];
	xor.b32  	%r6612, %r6612, %r4225;
$L__BB3_323:
	and.b32  	%r4227, %r4182, 64;
	setp.eq.s32 	%p176, %r4227, 0;
	@%p176 bra 	$L__BB3_325;
	ld.global.u32 	%r4228, [%rd36+120];
	xor.b32  	%r6608, %r6608, %r4228;
	ld.global.u32 	%r4229, [%rd36+124];
	xor.b32  	%r6609, %r6609, %r4229;
	ld.global.u32 	%r4230, [%rd36+128];
	xor.b32  	%r6794, %r6794, %r4230;
	ld.global.u32 	%r4231, [%rd36+132];
	xor.b32  	%r6795, %r6795, %r4231;
	ld.global.u32 	%r4232, [%rd36+136];
	xor.b32  	%r6612, %r6612, %r4232;
$L__BB3_325:
	and.b32  	%r4234, %r4182, 128;
	setp.eq.s32 	%p177, %r4234, 0;
	@%p177 bra 	$L__BB3_327;
	ld.global.u32 	%r4235, [%rd36+140];
	xor.b32  	%r6608, %r6608, %r4235;
	ld.global.u32 	%r4236, [%rd36+144];
	xor.b32  	%r6609, %r6609, %r4236;
	ld.global.u32 	%r4237, [%rd36+148];
	xor.b32  	%r6794, %r6794, %r4237;
	ld.global.u32 	%r4238, [%rd36+152];
	xor.b32  	%r6795, %r6795, %r4238;
	ld.global.u32 	%r4239, [%rd36+156];
	xor.b32  	%r6612, %r6612, %r4239;
$L__BB3_327:
	and.b32  	%r4241, %r4182, 256;
	setp.eq.s32 	%p178, %r4241, 0;
	@%p178 bra 	$L__BB3_329;
	ld.global.u32 	%r4242, [%rd36+160];
	xor.b32  	%r6608, %r6608, %r4242;
	ld.global.u32 	%r4243, [%rd36+164];
	xor.b32  	%r6609, %r6609, %r4243;
	ld.global.u32 	%r4244, [%rd36+168];
	xor.b32  	%r6794, %r6794, %r4244;
	ld.global.u32 	%r4245, [%rd36+172];
	xor.b32  	%r6795, %r6795, %r4245;
	ld.global.u32 	%r4246, [%rd36+176];
	xor.b32  	%r6612, %r6612, %r4246;
$L__BB3_329:
	and.b32  	%r4248, %r4182, 512;
	setp.eq.s32 	%p179, %r4248, 0;
	@%p179 bra 	$L__BB3_331;
	ld.global.u32 	%r4249, [%rd36+180];
	xor.b32  	%r6608, %r6608, %r4249;
	ld.global.u32 	%r4250, [%rd36+184];
	xor.b32  	%r6609, %r6609, %r4250;
	ld.global.u32 	%r4251, [%rd36+188];
	xor.b32  	%r6794, %r6794, %r4251;
	ld.global.u32 	%r4252, [%rd36+192];
	xor.b32  	%r6795, %r6795, %r4252;
	ld.global.u32 	%r4253, [%rd36+196];
	xor.b32  	%r6612, %r6612, %r4253;
$L__BB3_331:
	and.b32  	%r4255, %r4182, 1024;
	setp.eq.s32 	%p180, %r4255, 0;
	@%p180 bra 	$L__BB3_333;
	ld.global.u32 	%r4256, [%rd36+200];
	xor.b32  	%r6608, %r6608, %r4256;
	ld.global.u32 	%r4257, [%rd36+204];
	xor.b32  	%r6609, %r6609, %r4257;
	ld.global.u32 	%r4258, [%rd36+208];
	xor.b32  	%r6794, %r6794, %r4258;
	ld.global.u32 	%r4259, [%rd36+212];
	xor.b32  	%r6795, %r6795, %r4259;
	ld.global.u32 	%r4260, [%rd36+216];
	xor.b32  	%r6612, %r6612, %r4260;
$L__BB3_333:
	and.b32  	%r4262, %r4182, 2048;
	setp.eq.s32 	%p181, %r4262, 0;
	@%p181 bra 	$L__BB3_335;
	ld.global.u32 	%r4263, [%rd36+220];
	xor.b32  	%r6608, %r6608, %r4263;
	ld.global.u32 	%r4264, [%rd36+224];
	xor.b32  	%r6609, %r6609, %r4264;
	ld.global.u32 	%r4265, [%rd36+228];
	xor.b32  	%r6794, %r6794, %r4265;
	ld.global.u32 	%r4266, [%rd36+232];
	xor.b32  	%r6795, %r6795, %r4266;
	ld.global.u32 	%r4267, [%rd36+236];
	xor.b32  	%r6612, %r6612, %r4267;
$L__BB3_335:
	and.b32  	%r4269, %r4182, 4096;
	setp.eq.s32 	%p182, %r4269, 0;
	@%p182 bra 	$L__BB3_337;
	ld.global.u32 	%r4270, [%rd36+240];
	xor.b32  	%r6608, %r6608, %r4270;
	ld.global.u32 	%r4271, [%rd36+244];
	xor.b32  	%r6609, %r6609, %r4271;
	ld.global.u32 	%r4272, [%rd36+248];
	xor.b32  	%r6794, %r6794, %r4272;
	ld.global.u32 	%r4273, [%rd36+252];
	xor.b32  	%r6795, %r6795, %r4273;
	ld.global.u32 	%r4274, [%rd36+256];
	xor.b32  	%r6612, %r6612, %r4274;
$L__BB3_337:
	and.b32  	%r4276, %r4182, 8192;
	setp.eq.s32 	%p183, %r4276, 0;
	@%p183 bra 	$L__BB3_339;
	ld.global.u32 	%r4277, [%rd36+260];
	xor.b32  	%r6608, %r6608, %r4277;
	ld.global.u32 	%r4278, [%rd36+264];
	xor.b32  	%r6609, %r6609, %r4278;
	ld.global.u32 	%r4279, [%rd36+268];
	xor.b32  	%r6794, %r6794, %r4279;
	ld.global.u32 	%r4280, [%rd36+272];
	xor.b32  	%r6795, %r6795, %r4280;
	ld.global.u32 	%r4281, [%rd36+276];
	xor.b32  	%r6612, %r6612, %r4281;
$L__BB3_339:
	and.b32  	%r4283, %r4182, 16384;
	setp.eq.s32 	%p184, %r4283, 0;
	@%p184 bra 	$L__BB3_341;
	ld.global.u32 	%r4284, [%rd36+280];
	xor.b32  	%r6608, %r6608, %r4284;
	ld.global.u32 	%r4285, [%rd36+284];
	xor.b32  	%r6609, %r6609, %r4285;
	ld.global.u32 	%r4286, [%rd36+288];
	xor.b32  	%r6794, %r6794, %r4286;
	ld.global.u32 	%r4287, [%rd36+292];
	xor.b32  	%r6795, %r6795, %r4287;
	ld.global.u32 	%r4288, [%rd36+296];
	xor.b32  	%r6612, %r6612, %r4288;
$L__BB3_341:
	and.b32  	%r4290, %r4182, 32768;
	setp.eq.s32 	%p185, %r4290, 0;
	@%p185 bra 	$L__BB3_343;
	ld.global.u32 	%r4291, [%rd36+300];
	xor.b32  	%r6608, %r6608, %r4291;
	ld.global.u32 	%r4292, [%rd36+304];
	xor.b32  	%r6609, %r6609, %r4292;
	ld.global.u32 	%r4293, [%rd36+308];
	xor.b32  	%r6794, %r6794, %r4293;
	ld.global.u32 	%r4294, [%rd36+312];
	xor.b32  	%r6795, %r6795, %r4294;
	ld.global.u32 	%r4295, [%rd36+316];
	xor.b32  	%r6612, %r6612, %r4295;
$L__BB3_343:
	add.s32 	%r6791, %r6791, 16;
	setp.ne.s32 	%p186, %r6791, 32;
	@%p186 bra 	$L__BB3_311;
	mad.lo.s32 	%r4296, %r6785, -31, %r1456;
	add.s32 	%r6785, %r4296, 1;
	setp.ne.s32 	%p187, %r6785, 5;
	@%p187 bra 	$L__BB3_310;
	st.local.u32 	[%rd11+4], %r6608;
	st.local.v2.u32 	[%rd11+8], {%r6609, %r6794};
	st.local.v2.u32 	[%rd11+16], {%r6795, %r6612};
$L__BB3_346:
	shr.u64 	%rd739, %rd31, 2;
	add.s32 	%r6595, %r6595, 1;
	setp.gt.u64 	%p188, %rd31, 3;
	@%p188 bra 	$L__BB3_234;
$L__BB3_347:
	setp.eq.s32 	%p189, %r1, 0;
	shr.u32 	%r4297, %r6608, 2;
	xor.b32  	%r4298, %r4297, %r6608;
	shl.b32 	%r4299, %r6612, 4;
	shl.b32 	%r4300, %r4298, 1;
	xor.b32  	%r4301, %r4300, %r4299;
	xor.b32  	%r4302, %r4301, %r4298;
	xor.b32  	%r4303, %r4302, %r6612;
	add.s32 	%r4304, %r1089, %r4303;
	add.s32 	%r4305, %r4304, -637770787;
	shr.u32 	%r4306, %r6609, 2;
	xor.b32  	%r4307, %r4306, %r6609;
	shl.b32 	%r4308, %r4303, 4;
	shl.b32 	%r4309, %r4307, 1;
	xor.b32  	%r4310, %r4309, %r4308;
	xor.b32  	%r4311, %r4310, %r4307;
	xor.b32  	%r4312, %r4311, %r4303;
	add.s32 	%r4313, %r1089, %r4312;
	add.s32 	%r4314, %r4313, -637408350;
	cvt.u64.u32 	%rd267, %r4305;
	mul.wide.u32 	%rd268, %r4314, 2097152;
	xor.b64  	%rd269, %rd268, %rd267;
	cvt.rn.f64.u64 	%fd224, %rd269;
	fma.rn.f64 	%fd225, %fd224, 0d3CA0000000000000, 0d3C90000000000000;
	fma.rn.f64 	%fd956, %fd1, %fd225, %fd217;
	add.s32 	%r4315, %r2, 459;
	xor.b32  	%r4316, %r4315, -1429050551;
	mul.lo.s32 	%r1632, %r4316, 1099087573;
	add.s32 	%r4317, %r1632, -638133224;
	add.s32 	%r6894, %r1632, 123456789;
	st.local.v2.u32 	[%rd11], {%r4317, %r6894};
	xor.b32  	%r6895, %r1632, 362436069;
	mov.b32 	%r4318, -123459836;
	st.local.v2.u32 	[%rd11+8], {%r6895, %r4318};
	add.s32 	%r6898, %r1632, 5783321;
	mov.b32 	%r4319, -589760388;
	st.local.v2.u32 	[%rd11+16], {%r4319, %r6898};
	@%p189 bra 	$L__BB3_462;
	mov.b32 	%r6881, 0;
	mov.u64 	%rd271, precalc_xorwow_matrix;
	mov.u64 	%rd740, %rd741;
$L__BB3_349:
	mov.u64 	%rd38, %rd740;
	and.b64  	%rd39, %rd38, 3;
	setp.eq.s64 	%p190, %rd39, 0;
	@%p190 bra 	$L__BB3_461;
	mul.wide.u32 	%rd270, %r6881, 3200;
	add.s64 	%rd40, %rd271, %rd270;
	mov.b32 	%r6894, 0;
	mov.u32 	%r6895, %r6894;
	mov.u32 	%r6896, %r6894;
	mov.u32 	%r6897, %r6894;
	mov.u32 	%r6898, %r6894;
	mov.u32 	%r6887, %r6894;
$L__BB3_351:
	mul.wide.u32 	%rd272, %r6887, 4;
	add.s64 	%rd273, %rd11, %rd272;
	ld.local.u32 	%r1646, [%rd273+4];
	shl.b32 	%r1647, %r6887, 5;
	mov.b32 	%r6893, 0;
$L__BB3_352:
	.pragma "nounroll";
	shr.u32 	%r4323, %r1646, %r6893;
	and.b32  	%r4324, %r4323, 1;
	setp.eq.b32 	%p191, %r4324, 1;
	not.pred 	%p192, %p191;
	add.s32 	%r4325, %r1647, %r6893;
	mul.lo.s32 	%r4326, %r4325, 5;
	mul.wide.u32 	%rd274, %r4326, 4;
	add.s64 	%rd41, %rd40, %rd274;
	@%p192 bra 	$L__BB3_354;
	ld.global.u32 	%r4327, [%rd41];
	xor.b32  	%r6894, %r6894, %r4327;
	ld.global.u32 	%r4328, [%rd41+4];
	xor.b32  	%r6895, %r6895, %r4328;
	ld.global.u32 	%r4329, [%rd41+8];
	xor.b32  	%r6896, %r6896, %r4329;
	ld.global.u32 	%r4330, [%rd41+12];
	xor.b32  	%r6897, %r6897, %r4330;
	ld.global.u32 	%r4331, [%rd41+16];
	xor.b32  	%r6898, %r6898, %r4331;
$L__BB3_354:
	and.b32  	%r4333, %r4323, 2;
	setp.eq.s32 	%p193, %r4333, 0;
	@%p193 bra 	$L__BB3_356;
	ld.global.u32 	%r4334, [%rd41+20];
	xor.b32  	%r6894, %r6894, %r4334;
	ld.global.u32 	%r4335, [%rd41+24];
	xor.b32  	%r6895, %r6895, %r4335;
	ld.global.u32 	%r4336, [%rd41+28];
	xor.b32  	%r6896, %r6896, %r4336;
	ld.global.u32 	%r4337, [%rd41+32];
	xor.b32  	%r6897, %r6897, %r4337;
	ld.global.u32 	%r4338, [%rd41+36];
	xor.b32  	%r6898, %r6898, %r4338;
$L__BB3_356:
	and.b32  	%r4340, %r4323, 4;
	setp.eq.s32 	%p194, %r4340, 0;
	@%p194 bra 	$L__BB3_358;
	ld.global.u32 	%r4341, [%rd41+40];
	xor.b32  	%r6894, %r6894, %r4341;
	ld.global.u32 	%r4342, [%rd41+44];
	xor.b32  	%r6895, %r6895, %r4342;
	ld.global.u32 	%r4343, [%rd41+48];
	xor.b32  	%r6896, %r6896, %r4343;
	ld.global.u32 	%r4344, [%rd41+52];
	xor.b32  	%r6897, %r6897, %r4344;
	ld.global.u32 	%r4345, [%rd41+56];
	xor.b32  	%r6898, %r6898, %r4345;
$L__BB3_358:
	and.b32  	%r4347, %r4323, 8;
	setp.eq.s32 	%p195, %r4347, 0;
	@%p195 bra 	$L__BB3_360;
	ld.global.u32 	%r4348, [%rd41+60];
	xor.b32  	%r6894, %r6894, %r4348;
	ld.global.u32 	%r4349, [%rd41+64];
	xor.b32  	%r6895, %r6895, %r4349;
	ld.global.u32 	%r4350, [%rd41+68];
	xor.b32  	%r6896, %r6896, %r4350;
	ld.global.u32 	%r4351, [%rd41+72];
	xor.b32  	%r6897, %r6897, %r4351;
	ld.global.u32 	%r4352, [%rd41+76];
	xor.b32  	%r6898, %r6898, %r4352;
$L__BB3_360:
	and.b32  	%r4354, %r4323, 16;
	setp.eq.s32 	%p196, %r4354, 0;
	@%p196 bra 	$L__BB3_362;
	ld.global.u32 	%r4355, [%rd41+80];
	xor.b32  	%r6894, %r6894, %r4355;
	ld.global.u32 	%r4356, [%rd41+84];
	xor.b32  	%r6895, %r6895, %r4356;
	ld.global.u32 	%r4357, [%rd41+88];
	xor.b32  	%r6896, %r6896, %r4357;
	ld.global.u32 	%r4358, [%rd41+92];
	xor.b32  	%r6897, %r6897, %r4358;
	ld.global.u32 	%r4359, [%rd41+96];
	xor.b32  	%r6898, %r6898, %r4359;
$L__BB3_362:
	and.b32  	%r4361, %r4323, 32;
	setp.eq.s32 	%p197, %r4361, 0;
	@%p197 bra 	$L__BB3_364;
	ld.global.u32 	%r4362, [%rd41+100];
	xor.b32  	%r6894, %r6894, %r4362;
	ld.global.u32 	%r4363, [%rd41+104];
	xor.b32  	%r6895, %r6895, %r4363;
	ld.global.u32 	%r4364, [%rd41+108];
	xor.b32  	%r6896, %r6896, %r4364;
	ld.global.u32 	%r4365, [%rd41+112];
	xor.b32  	%r6897, %r6897, %r4365;
	ld.global.u32 	%r4366, [%rd41+116];
	xor.b32  	%r6898, %r6898, %r4366;
$L__BB3_364:
	and.b32  	%r4368, %r4323, 64;
	setp.eq.s32 	%p198, %r4368, 0;
	@%p198 bra 	$L__BB3_366;
	ld.global.u32 	%r4369, [%rd41+120];
	xor.b32  	%r6894, %r6894, %r4369;
	ld.global.u32 	%r4370, [%rd41+124];
	xor.b32  	%r6895, %r6895, %r4370;
	ld.global.u32 	%r4371, [%rd41+128];
	xor.b32  	%r6896, %r6896, %r4371;
	ld.global.u32 	%r4372, [%rd41+132];
	xor.b32  	%r6897, %r6897, %r4372;
	ld.global.u32 	%r4373, [%rd41+136];
	xor.b32  	%r6898, %r6898, %r4373;
$L__BB3_366:
	and.b32  	%r4375, %r4323, 128;
	setp.eq.s32 	%p199, %r4375, 0;
	@%p199 bra 	$L__BB3_368;
	ld.global.u32 	%r4376, [%rd41+140];
	xor.b32  	%r6894, %r6894, %r4376;
	ld.global.u32 	%r4377, [%rd41+144];
	xor.b32  	%r6895, %r6895, %r4377;
	ld.global.u32 	%r4378, [%rd41+148];
	xor.b32  	%r6896, %r6896, %r4378;
	ld.global.u32 	%r4379, [%rd41+152];
	xor.b32  	%r6897, %r6897, %r4379;
	ld.global.u32 	%r4380, [%rd41+156];
	xor.b32  	%r6898, %r6898, %r4380;
$L__BB3_368:
	and.b32  	%r4382, %r4323, 256;
	setp.eq.s32 	%p200, %r4382, 0;
	@%p200 bra 	$L__BB3_370;
	ld.global.u32 	%r4383, [%rd41+160];
	xor.b32  	%r6894, %r6894, %r4383;
	ld.global.u32 	%r4384, [%rd41+164];
	xor.b32  	%r6895, %r6895, %r4384;
	ld.global.u32 	%r4385, [%rd41+168];
	xor.b32  	%r6896, %r6896, %r4385;
	ld.global.u32 	%r4386, [%rd41+172];
	xor.b32  	%r6897, %r6897, %r4386;
	ld.global.u32 	%r4387, [%rd41+176];
	xor.b32  	%r6898, %r6898, %r4387;
$L__BB3_370:
	and.b32  	%r4389, %r4323, 512;
	setp.eq.s32 	%p201, %r4389, 0;
	@%p201 bra 	$L__BB3_372;
	ld.global.u32 	%r4390, [%rd41+180];
	xor.b32  	%r6894, %r6894, %r4390;
	ld.global.u32 	%r4391, [%rd41+184];
	xor.b32  	%r6895, %r6895, %r4391;
	ld.global.u32 	%r4392, [%rd41+188];
	xor.b32  	%r6896, %r6896, %r4392;
	ld.global.u32 	%r4393, [%rd41+192];
	xor.b32  	%r6897, %r6897, %r4393;
	ld.global.u32 	%r4394, [%rd41+196];
	xor.b32  	%r6898, %r6898, %r4394;
$L__BB3_372:
	and.b32  	%r4396, %r4323, 1024;
	setp.eq.s32 	%p202, %r4396, 0;
	@%p202 bra 	$L__BB3_374;
	ld.global.u32 	%r4397, [%rd41+200];
	xor.b32  	%r6894, %r6894, %r4397;
	ld.global.u32 	%r4398, [%rd41+204];
	xor.b32  	%r6895, %r6895, %r4398;
	ld.global.u32 	%r4399, [%rd41+208];
	xor.b32  	%r6896, %r6896, %r4399;
	ld.global.u32 	%r4400, [%rd41+212];
	xor.b32  	%r6897, %r6897, %r4400;
	ld.global.u32 	%r4401, [%rd41+216];
	xor.b32  	%r6898, %r6898, %r4401;
$L__BB3_374:
	and.b32  	%r4403, %r4323, 2048;
	setp.eq.s32 	%p203, %r4403, 0;
	@%p203 bra 	$L__BB3_376;
	ld.global.u32 	%r4404, [%rd41+220];
	xor.b32  	%r6894, %r6894, %r4404;
	ld.global.u32 	%r4405, [%rd41+224];
	xor.b32  	%r6895, %r6895, %r4405;
	ld.global.u32 	%r4406, [%rd41+228];
	xor.b32  	%r6896, %r6896, %r4406;
	ld.global.u32 	%r4407, [%rd41+232];
	xor.b32  	%r6897, %r6897, %r4407;
	ld.global.u32 	%r4408, [%rd41+236];
	xor.b32  	%r6898, %r6898, %r4408;
$L__BB3_376:
	and.b32  	%r4410, %r4323, 4096;
	setp.eq.s32 	%p204, %r4410, 0;
	@%p204 bra 	$L__BB3_378;
	ld.global.u32 	%r4411, [%rd41+240];
	xor.b32  	%r6894, %r6894, %r4411;
	ld.global.u32 	%r4412, [%rd41+244];
	xor.b32  	%r6895, %r6895, %r4412;
	ld.global.u32 	%r4413, [%rd41+248];
	xor.b32  	%r6896, %r6896, %r4413;
	ld.global.u32 	%r4414, [%rd41+252];
	xor.b32  	%r6897, %r6897, %r4414;
	ld.global.u32 	%r4415, [%rd41+256];
	xor.b32  	%r6898, %r6898, %r4415;
$L__BB3_378:
	and.b32  	%r4417, %r4323, 8192;
	setp.eq.s32 	%p205, %r4417, 0;
	@%p205 bra 	$L__BB3_380;
	ld.global.u32 	%r4418, [%rd41+260];
	xor.b32  	%r6894, %r6894, %r4418;
	ld.global.u32 	%r4419, [%rd41+264];
	xor.b32  	%r6895, %r6895, %r4419;
	ld.global.u32 	%r4420, [%rd41+268];
	xor.b32  	%r6896, %r6896, %r4420;
	ld.global.u32 	%r4421, [%rd41+272];
	xor.b32  	%r6897, %r6897, %r4421;
	ld.global.u32 	%r4422, [%rd41+276];
	xor.b32  	%r6898, %r6898, %r4422;
$L__BB3_380:
	and.b32  	%r4424, %r4323, 16384;
	setp.eq.s32 	%p206, %r4424, 0;
	@%p206 bra 	$L__BB3_382;
	ld.global.u32 	%r4425, [%rd41+280];
	xor.b32  	%r6894, %r6894, %r4425;
	ld.global.u32 	%r4426, [%rd41+284];
	xor.b32  	%r6895, %r6895, %r4426;
	ld.global.u32 	%r4427, [%rd41+288];
	xor.b32  	%r6896, %r6896, %r4427;
	ld.global.u32 	%r4428, [%rd41+292];
	xor.b32  	%r6897, %r6897, %r4428;
	ld.global.u32 	%r4429, [%rd41+296];
	xor.b32  	%r6898, %r6898, %r4429;
$L__BB3_382:
	and.b32  	%r4431, %r4323, 32768;
	setp.eq.s32 	%p207, %r4431, 0;
	@%p207 bra 	$L__BB3_384;
	ld.global.u32 	%r4432, [%rd41+300];
	xor.b32  	%r6894, %r6894, %r4432;
	ld.global.u32 	%r4433, [%rd41+304];
	xor.b32  	%r6895, %r6895, %r4433;
	ld.global.u32 	%r4434, [%rd41+308];
	xor.b32  	%r6896, %r6896, %r4434;
	ld.global.u32 	%r4435, [%rd41+312];
	xor.b32  	%r6897, %r6897, %r4435;
	ld.global.u32 	%r4436, [%rd41+316];
	xor.b32  	%r6898, %r6898, %r4436;
$L__BB3_384:
	add.s32 	%r6893, %r6893, 16;
	setp.ne.s32 	%p208, %r6893, 32;
	@%p208 bra 	$L__BB3_352;
	mad.lo.s32 	%r4437, %r6887, -31, %r1647;
	add.s32 	%r6887, %r4437, 1;
	setp.ne.s32 	%p209, %r6887, 5;
	@%p209 bra 	$L__BB3_351;
	st.local.u32 	[%rd11+4], %r6894;
	st.local.v2.u32 	[%rd11+8], {%r6895, %r6896};
	st.local.v2.u32 	[%rd11+16], {%r6897, %r6898};
	setp.eq.s64 	%p210, %rd39, 1;
	@%p210 bra 	$L__BB3_461;
	mov.b32 	%r6894, 0;
	mov.u32 	%r6895, %r6894;
	mov.u32 	%r6988, %r6894;
	mov.u32 	%r6989, %r6894;
	mov.u32 	%r6898, %r6894;
	mov.u32 	%r6979, %r6894;
$L__BB3_388:
	mul.wide.u32 	%rd275, %r6979, 4;
	add.s64 	%rd276, %rd11, %rd275;
	ld.local.u32 	%r1822, [%rd276+4];
	shl.b32 	%r1823, %r6979, 5;
	mov.b32 	%r6985, 0;
$L__BB3_389:
	.pragma "nounroll";
	shr.u32 	%r4440, %r1822, %r6985;
	and.b32  	%r4441, %r4440, 1;
	setp.eq.b32 	%p211, %r4441, 1;
	not.pred 	%p212, %p211;
	add.s32 	%r4442, %r1823, %r6985;
	mul.lo.s32 	%r4443, %r4442, 5;
	mul.wide.u32 	%rd277, %r4443, 4;
	add.s64 	%rd42, %rd40, %rd277;
	@%p212 bra 	$L__BB3_391;
	ld.global.u32 	%r4444, [%rd42];
	xor.b32  	%r6894, %r6894, %r4444;
	ld.global.u32 	%r4445, [%rd42+4];
	xor.b32  	%r6895, %r6895, %r4445;
	ld.global.u32 	%r4446, [%rd42+8];
	xor.b32  	%r6988, %r6988, %r4446;
	ld.global.u32 	%r4447, [%rd42+12];
	xor.b32  	%r6989, %r6989, %r4447;
	ld.global.u32 	%r4448, [%rd42+16];
	xor.b32  	%r6898, %r6898, %r4448;
$L__BB3_391:
	and.b32  	%r4450, %r4440, 2;
	setp.eq.s32 	%p213, %r4450, 0;
	@%p213 bra 	$L__BB3_393;
	ld.global.u32 	%r4451, [%rd42+20];
	xor.b32  	%r6894, %r6894, %r4451;
	ld.global.u32 	%r4452, [%rd42+24];
	xor.b32  	%r6895, %r6895, %r4452;
	ld.global.u32 	%r4453, [%rd42+28];
	xor.b32  	%r6988, %r6988, %r4453;
	ld.global.u32 	%r4454, [%rd42+32];
	xor.b32  	%r6989, %r6989, %r4454;
	ld.global.u32 	%r4455, [%rd42+36];
	xor.b32  	%r6898, %r6898, %r4455;
$L__BB3_393:
	and.b32  	%r4457, %r4440, 4;
	setp.eq.s32 	%p214, %r4457, 0;
	@%p214 bra 	$L__BB3_395;
	ld.global.u32 	%r4458, [%rd42+40];
	xor.b32  	%r6894, %r6894, %r4458;
	ld.global.u32 	%r4459, [%rd42+44];
	xor.b32  	%r6895, %r6895, %r4459;
	ld.global.u32 	%r4460, [%rd42+48];
	xor.b32  	%r6988, %r6988, %r4460;
	ld.global.u32 	%r4461, [%rd42+52];
	xor.b32  	%r6989, %r6989, %r4461;
	ld.global.u32 	%r4462, [%rd42+56];
	xor.b32  	%r6898, %r6898, %r4462;
$L__BB3_395:
	and.b32  	%r4464, %r4440, 8;
	setp.eq.s32 	%p215, %r4464, 0;
	@%p215 bra 	$L__BB3_397;
	ld.global.u32 	%r4465, [%rd42+60];
	xor.b32  	%r6894, %r6894, %r4465;
	ld.global.u32 	%r4466, [%rd42+64];
	xor.b32  	%r6895, %r6895, %r4466;
	ld.global.u32 	%r4467, [%rd42+68];
	xor.b32  	%r6988, %r6988, %r4467;
	ld.global.u32 	%r4468, [%rd42+72];
	xor.b32  	%r6989, %r6989, %r4468;
	ld.global.u32 	%r4469, [%rd42+76];
	xor.b32  	%r6898, %r6898, %r4469;
$L__BB3_397:
	and.b32  	%r4471, %r4440, 16;
	setp.eq.s32 	%p216, %r4471, 0;
	@%p216 bra 	$L__BB3_399;
	ld.global.u32 	%r4472, [%rd42+80];
	xor.b32  	%r6894, %r6894, %r4472;
	ld.global.u32 	%r4473, [%rd42+84];
	xor.b32  	%r6895, %r6895, %r4473;
	ld.global.u32 	%r4474, [%rd42+88];
	xor.b32  	%r6988, %r6988, %r4474;
	ld.global.u32 	%r4475, [%rd42+92];
	xor.b32  	%r6989, %r6989, %r4475;
	ld.global.u32 	%r4476, [%rd42+96];
	xor.b32  	%r6898, %r6898, %r4476;
$L__BB3_399:
	and.b32  	%r4478, %r4440, 32;
	setp.eq.s32 	%p217, %r4478, 0;
	@%p217 bra 	$L__BB3_401;
	ld.global.u32 	%r4479, [%rd42+100];
	xor.b32  	%r6894, %r6894, %r4479;
	ld.global.u32 	%r4480, [%rd42+104];
	xor.b32  	%r6895, %r6895, %r4480;
	ld.global.u32 	%r4481, [%rd42+108];
	xor.b32  	%r6988, %r6988, %r4481;
	ld.global.u32 	%r4482, [%rd42+112];
	xor.b32  	%r6989, %r6989, %r4482;
	ld.global.u32 	%r4483, [%rd42+116];
	xor.b32  	%r6898, %r6898, %r4483;
$L__BB3_401:
	and.b32  	%r4485, %r4440, 64;
	setp.eq.s32 	%p218, %r4485, 0;
	@%p218 bra 	$L__BB3_403;
	ld.global.u32 	%r4486, [%rd42+120];
	xor.b32  	%r6894, %r6894, %r4486;
	ld.global.u32 	%r4487, [%rd42+124];
	xor.b32  	%r6895, %r6895, %r4487;
	ld.global.u32 	%r4488, [%rd42+128];
	xor.b32  	%r6988, %r6988, %r4488;
	ld.global.u32 	%r4489, [%rd42+132];
	xor.b32  	%r6989, %r6989, %r4489;
	ld.global.u32 	%r4490, [%rd42+136];
	xor.b32  	%r6898, %r6898, %r4490;
$L__BB3_403:
	and.b32  	%r4492, %r4440, 128;
	setp.eq.s32 	%p219, %r4492, 0;
	@%p219 bra 	$L__BB3_405;
	ld.global.u32 	%r4493, [%rd42+140];
	xor.b32  	%r6894, %r6894, %r4493;
	ld.global.u32 	%r4494, [%rd42+144];
	xor.b32  	%r6895, %r6895, %r4494;
	ld.global.u32 	%r4495, [%rd42+148];
	xor.b32  	%r6988, %r6988, %r4495;
	ld.global.u32 	%r4496, [%rd42+152];
	xor.b32  	%r6989, %r6989, %r4496;
	ld.global.u32 	%r4497, [%rd42+156];
	xor.b32  	%r6898, %r6898, %r4497;
$L__BB3_405:
	and.b32  	%r4499, %r4440, 256;
	setp.eq.s32 	%p220, %r4499, 0;
	@%p220 bra 	$L__BB3_407;
	ld.global.u32 	%r4500, [%rd42+160];
	xor.b32  	%r6894, %r6894, %r4500;
	ld.global.u32 	%r4501, [%rd42+164];
	xor.b32  	%r6895, %r6895, %r4501;
	ld.global.u32 	%r4502, [%rd42+168];
	xor.b32  	%r6988, %r6988, %r4502;
	ld.global.u32 	%r4503, [%rd42+172];
	xor.b32  	%r6989, %r6989, %r4503;
	ld.global.u32 	%r4504, [%rd42+176];
	xor.b32  	%r6898, %r6898, %r4504;
$L__BB3_407:
	and.b32  	%r4506, %r4440, 512;
	setp.eq.s32 	%p221, %r4506, 0;
	@%p221 bra 	$L__BB3_409;
	ld.global.u32 	%r4507, [%rd42+180];
	xor.b32  	%r6894, %r6894, %r4507;
	ld.global.u32 	%r4508, [%rd42+184];
	xor.b32  	%r6895, %r6895, %r4508;
	ld.global.u32 	%r4509, [%rd42+188];
	xor.b32  	%r6988, %r6988, %r4509;
	ld.global.u32 	%r4510, [%rd42+192];
	xor.b32  	%r6989, %r6989, %r4510;
	ld.global.u32 	%r4511, [%rd42+196];
	xor.b32  	%r6898, %r6898, %r4511;
$L__BB3_409:
	and.b32  	%r4513, %r4440, 1024;
	setp.eq.s32 	%p222, %r4513, 0;
	@%p222 bra 	$L__BB3_411;
	ld.global.u32 	%r4514, [%rd42+200];
	xor.b32  	%r6894, %r6894, %r4514;
	ld.global.u32 	%r4515, [%rd42+204];
	xor.b32  	%r6895, %r6895, %r4515;
	ld.global.u32 	%r4516, [%rd42+208];
	xor.b32  	%r6988, %r6988, %r4516;
	ld.global.u32 	%r4517, [%rd42+212];
	xor.b32  	%r6989, %r6989, %r4517;
	ld.global.u32 	%r4518, [%rd42+216];
	xor.b32  	%r6898, %r6898, %r4518;
$L__BB3_411:
	and.b32  	%r4520, %r4440, 2048;
	setp.eq.s32 	%p223, %r4520, 0;
	@%p223 bra 	$L__BB3_413;
	ld.global.u32 	%r4521, [%rd42+220];
	xor.b32  	%r6894, %r6894, %r4521;
	ld.global.u32 	%r4522, [%rd42+224];
	xor.b32  	%r6895, %r6895, %r4522;
	ld.global.u32 	%r4523, [%rd42+228];
	xor.b32  	%r6988, %r6988, %r4523;
	ld.global.u32 	%r4524, [%rd42+232];
	xor.b32  	%r6989, %r6989, %r4524;
	ld.global.u32 	%r4525, [%rd42+236];
	xor.b32  	%r6898, %r6898, %r4525;
$L__BB3_413:
	and.b32  	%r4527, %r4440, 4096;
	setp.eq.s32 	%p224, %r4527, 0;
	@%p224 bra 	$L__BB3_415;
	ld.global.u32 	%r4528, [%rd42+240];
	xor.b32  	%r6894, %r6894, %r4528;
	ld.global.u32 	%r4529, [%rd42+244];
	xor.b32  	%r6895, %r6895, %r4529;
	ld.global.u32 	%r4530, [%rd42+248];
	xor.b32  	%r6988, %r6988, %r4530;
	ld.global.u32 	%r4531, [%rd42+252];
	xor.b32  	%r6989, %r6989, %r4531;
	ld.global.u32 	%r4532, [%rd42+256];
	xor.b32  	%r6898, %r6898, %r4532;
$L__BB3_415:
	and.b32  	%r4534, %r4440, 8192;
	setp.eq.s32 	%p225, %r4534, 0;
	@%p225 bra 	$L__BB3_417;
	ld.global.u32 	%r4535, [%rd42+260];
	xor.b32  	%r6894, %r6894, %r4535;
	ld.global.u32 	%r4536, [%rd42+264];
	xor.b32  	%r6895, %r6895, %r4536;
	ld.global.u32 	%r4537, [%rd42+268];
	xor.b32  	%r6988, %r6988, %r4537;
	ld.global.u32 	%r4538, [%rd42+272];
	xor.b32  	%r6989, %r6989, %r4538;
	ld.global.u32 	%r4539, [%rd42+276];
	xor.b32  	%r6898, %r6898, %r4539;
$L__BB3_417:
	and.b32  	%r4541, %r4440, 16384;
	setp.eq.s32 	%p226, %r4541, 0;
	@%p226 bra 	$L__BB3_419;
	ld.global.u32 	%r4542, [%rd42+280];
	xor.b32  	%r6894, %r6894, %r4542;
	ld.global.u32 	%r4543, [%rd42+284];
	xor.b32  	%r6895, %r6895, %r4543;
	ld.global.u32 	%r4544, [%rd42+288];
	xor.b32  	%r6988, %r6988, %r4544;
	ld.global.u32 	%r4545, [%rd42+292];
	xor.b32  	%r6989, %r6989, %r4545;
	ld.global.u32 	%r4546, [%rd42+296];
	xor.b32  	%r6898, %r6898, %r4546;
$L__BB3_419:
	and.b32  	%r4548, %r4440, 32768;
	setp.eq.s32 	%p227, %r4548, 0;
	@%p227 bra 	$L__BB3_421;
	ld.global.u32 	%r4549, [%rd42+300];
	xor.b32  	%r6894, %r6894, %r4549;
	ld.global.u32 	%r4550, [%rd42+304];
	xor.b32  	%r6895, %r6895, %r4550;
	ld.global.u32 	%r4551, [%rd42+308];
	xor.b32  	%r6988, %r6988, %r4551;
	ld.global.u32 	%r4552, [%rd42+312];
	xor.b32  	%r6989, %r6989, %r4552;
	ld.global.u32 	%r4553, [%rd42+316];
	xor.b32  	%r6898, %r6898, %r4553;
$L__BB3_421:
	add.s32 	%r6985, %r6985, 16;
	setp.ne.s32 	%p228, %r6985, 32;
	@%p228 bra 	$L__BB3_389;
	mad.lo.s32 	%r4554, %r6979, -31, %r1823;
	add.s32 	%r6979, %r4554, 1;
	setp.ne.s32 	%p229, %r6979, 5;
	@%p229 bra 	$L__BB3_388;
	st.local.u32 	[%rd11+4], %r6894;
	st.local.v2.u32 	[%rd11+8], {%r6895, %r6988};
	st.local.v2.u32 	[%rd11+16], {%r6989, %r6898};
	setp.ne.s64 	%p230, %rd39, 3;
	@%p230 bra 	$L__BB3_461;
	mov.b32 	%r6894, 0;
	mov.u32 	%r6895, %r6894;
	mov.u32 	%r7080, %r6894;
	mov.u32 	%r7081, %r6894;
	mov.u32 	%r6898, %r6894;
	mov.u32 	%r7071, %r6894;
$L__BB3_425:
	mul.wide.u32 	%rd278, %r7071, 4;
	add.s64 	%rd279, %rd11, %rd278;
	ld.local.u32 	%r1998, [%rd279+4];
	shl.b32 	%r1999, %r7071, 5;
	mov.b32 	%r7077, 0;
$L__BB3_426:
	.pragma "nounroll";
	shr.u32 	%r4557, %r1998, %r7077;
	and.b32  	%r4558, %r4557, 1;
	setp.eq.b32 	%p231, %r4558, 1;
	not.pred 	%p232, %p231;
	add.s32 	%r4559, %r1999, %r7077;
	mul.lo.s32 	%r4560, %r4559, 5;
	mul.wide.u32 	%rd280, %r4560, 4;
	add.s64 	%rd43, %rd40, %rd280;
	@%p232 bra 	$L__BB3_428;
	ld.global.u32 	%r4561, [%rd43];
	xor.b32  	%r6894, %r6894, %r4561;
	ld.global.u32 	%r4562, [%rd43+4];
	xor.b32  	%r6895, %r6895, %r4562;
	ld.global.u32 	%r4563, [%rd43+8];
	xor.b32  	%r7080, %r7080, %r4563;
	ld.global.u32 	%r4564, [%rd43+12];
	xor.b32  	%r7081, %r7081, %r4564;
	ld.global.u32 	%r4565, [%rd43+16];
	xor.b32  	%r6898, %r6898, %r4565;
$L__BB3_428:
	and.b32  	%r4567, %r4557, 2;
	setp.eq.s32 	%p233, %r4567, 0;
	@%p233 bra 	$L__BB3_430;
	ld.global.u32 	%r4568, [%rd43+20];
	xor.b32  	%r6894, %r6894, %r4568;
	ld.global.u32 	%r4569, [%rd43+24];
	xor.b32  	%r6895, %r6895, %r4569;
	ld.global.u32 	%r4570, [%rd43+28];
	xor.b32  	%r7080, %r7080, %r4570;
	ld.global.u32 	%r4571, [%rd43+32];
	xor.b32  	%r7081, %r7081, %r4571;
	ld.global.u32 	%r4572, [%rd43+36];
	xor.b32  	%r6898, %r6898, %r4572;
$L__BB3_430:
	and.b32  	%r4574, %r4557, 4;
	setp.eq.s32 	%p234, %r4574, 0;
	@%p234 bra 	$L__BB3_432;
	ld.global.u32 	%r4575, [%rd43+40];
	xor.b32  	%r6894, %r6894, %r4575;
	ld.global.u32 	%r4576, [%rd43+44];
	xor.b32  	%r6895, %r6895, %r4576;
	ld.global.u32 	%r4577, [%rd43+48];
	xor.b32  	%r7080, %r7080, %r4577;
	ld.global.u32 	%r4578, [%rd43+52];
	xor.b32  	%r7081, %r7081, %r4578;
	ld.global.u32 	%r4579, [%rd43+56];
	xor.b32  	%r6898, %r6898, %r4579;
$L__BB3_432:
	and.b32  	%r4581, %r4557, 8;
	setp.eq.s32 	%p235, %r4581, 0;
	@%p235 bra 	$L__BB3_434;
	ld.global.u32 	%r4582, [%rd43+60];
	xor.b32  	%r6894, %r6894, %r4582;
	ld.global.u32 	%r4583, [%rd43+64];
	xor.b32  	%r6895, %r6895, %r4583;
	ld.global.u32 	%r4584, [%rd43+68];
	xor.b32  	%r7080, %r7080, %r4584;
	ld.global.u32 	%r4585, [%rd43+72];
	xor.b32  	%r7081, %r7081, %r4585;
	ld.global.u32 	%r4586, [%rd43+76];
	xor.b32  	%r6898, %r6898, %r4586;
$L__BB3_434:
	and.b32  	%r4588, %r4557, 16;
	setp.eq.s32 	%p236, %r4588, 0;
	@%p236 bra 	$L__BB3_436;
	ld.global.u32 	%r4589, [%rd43+80];
	xor.b32  	%r6894, %r6894, %r4589;
	ld.global.u32 	%r4590, [%rd43+84];
	xor.b32  	%r6895, %r6895, %r4590;
	ld.global.u32 	%r4591, [%rd43+88];
	xor.b32  	%r7080, %r7080, %r4591;
	ld.global.u32 	%r4592, [%rd43+92];
	xor.b32  	%r7081, %r7081, %r4592;
	ld.global.u32 	%r4593, [%rd43+96];
	xor.b32  	%r6898, %r6898, %r4593;
$L__BB3_436:
	and.b32  	%r4595, %r4557, 32;
	setp.eq.s32 	%p237, %r4595, 0;
	@%p237 bra 	$L__BB3_438;
	ld.global.u32 	%r4596, [%rd43+100];
	xor.b32  	%r6894, %r6894, %r4596;
	ld.global.u32 	%r4597, [%rd43+104];
	xor.b32  	%r6895, %r6895, %r4597;
	ld.global.u32 	%r4598, [%rd43+108];
	xor.b32  	%r7080, %r7080, %r4598;
	ld.global.u32 	%r4599, [%rd43+112];
	xor.b32  	%r7081, %r7081, %r4599;
	ld.global.u32 	%r4600, [%rd43+116];
	xor.b32  	%r6898, %r6898, %r4600;
$L__BB3_438:
	and.b32  	%r4602, %r4557, 64;
	setp.eq.s32 	%p238, %r4602, 0;
	@%p238 bra 	$L__BB3_440;
	ld.global.u32 	%r4603, [%rd43+120];
	xor.b32  	%r6894, %r6894, %r4603;
	ld.global.u32 	%r4604, [%rd43+124];
	xor.b32  	%r6895, %r6895, %r4604;
	ld.global.u32 	%r4605, [%rd43+128];
	xor.b32  	%r7080, %r7080, %r4605;
	ld.global.u32 	%r4606, [%rd43+132];
	xor.b32  	%r7081, %r7081, %r4606;
	ld.global.u32 	%r4607, [%rd43+136];
	xor.b32  	%r6898, %r6898, %r4607;
$L__BB3_440:
	and.b32  	%r4609, %r4557, 128;
	setp.eq.s32 	%p239, %r4609, 0;
	@%p239 bra 	$L__BB3_442;
	ld.global.u32 	%r4610, [%rd43+140];
	xor.b32  	%r6894, %r6894, %r4610;
	ld.global.u32 	%r4611, [%rd43+144];
	xor.b32  	%r6895, %r6895, %r4611;
	ld.global.u32 	%r4612, [%rd43+148];
	xor.b32  	%r7080, %r7080, %r4612;
	ld.global.u32 	%r4613, [%rd43+152];
	xor.b32  	%r7081, %r7081, %r4613;
	ld.global.u32 	%r4614, [%rd43+156];
	xor.b32  	%r6898, %r6898, %r4614;
$L__BB3_442:
	and.b32  	%r4616, %r4557, 256;
	setp.eq.s32 	%p240, %r4616, 0;
	@%p240 bra 	$L__BB3_444;
	ld.global.u32 	%r4617, [%rd43+160];
	xor.b32  	%r6894, %r6894, %r4617;
	ld.global.u32 	%r4618, [%rd43+164];
	xor.b32  	%r6895, %r6895, %r4618;
	ld.global.u32 	%r4619, [%rd43+168];
	xor.b32  	%r7080, %r7080, %r4619;
	ld.global.u32 	%r4620, [%rd43+172];
	xor.b32  	%r7081, %r7081, %r4620;
	ld.global.u32 	%r4621, [%rd43+176];
	xor.b32  	%r6898, %r6898, %r4621;
$L__BB3_444:
	and.b32  	%r4623, %r4557, 512;
	setp.eq.s32 	%p241, %r4623, 0;
	@%p241 bra 	$L__BB3_446;
	ld.global.u32 	%r4624, [%rd43+180];
	xor.b32  	%r6894, %r6894, %r4624;
	ld.global.u32 	%r4625, [%rd43+184];
	xor.b32  	%r6895, %r6895, %r4625;
	ld.global.u32 	%r4626, [%rd43+188];
	xor.b32  	%r7080, %r7080, %r4626;
	ld.global.u32 	%r4627, [%rd43+192];
	xor.b32  	%r7081, %r7081, %r4627;
	ld.global.u32 	%r4628, [%rd43+196];
	xor.b32  	%r6898, %r6898, %r4628;
$L__BB3_446:
	and.b32  	%r4630, %r4557, 1024;
	setp.eq.s32 	%p242, %r4630, 0;
	@%p242 bra 	$L__BB3_448;
	ld.global.u32 	%r4631, [%rd43+200];
	xor.b32  	%r6894, %r6894, %r4631;
	ld.global.u32 	%r4632, [%rd43+204];
	xor.b32  	%r6895, %r6895, %r4632;
	ld.global.u32 	%r4633, [%rd43+208];
	xor.b32  	%r7080, %r7080, %r4633;
	ld.global.u32 	%r4634, [%rd43+212];
	xor.b32  	%r7081, %r7081, %r4634;
	ld.global.u32 	%r4635, [%rd43+216];
	xor.b32  	%r6898, %r6898, %r4635;
$L__BB3_448:
	and.b32  	%r4637, %r4557, 2048;
	setp.eq.s32 	%p243, %r4637, 0;
	@%p243 bra 	$L__BB3_450;
	ld.global.u32 	%r4638, [%rd43+220];
	xor.b32  	%r6894, %r6894, %r4638;
	ld.global.u32 	%r4639, [%rd43+224];
	xor.b32  	%r6895, %r6895, %r4639;
	ld.global.u32 	%r4640, [%rd43+228];
	xor.b32  	%r7080, %r7080, %r4640;
	ld.global.u32 	%r4641, [%rd43+232];
	xor.b32  	%r7081, %r7081, %r4641;
	ld.global.u32 	%r4642, [%rd43+236];
	xor.b32  	%r6898, %r6898, %r4642;
$L__BB3_450:
	and.b32  	%r4644, %r4557, 4096;
	setp.eq.s32 	%p244, %r4644, 0;
	@%p244 bra 	$L__BB3_452;
	ld.global.u32 	%r4645, [%rd43+240];
	xor.b32  	%r6894, %r6894, %r4645;
	ld.global.u32 	%r4646, [%rd43+244];
	xor.b32  	%r6895, %r6895, %r4646;
	ld.global.u32 	%r4647, [%rd43+248];
	xor.b32  	%r7080, %r7080, %r4647;
	ld.global.u32 	%r4648, [%rd43+252];
	xor.b32  	%r7081, %r7081, %r4648;
	ld.global.u32 	%r4649, [%rd43+256];
	xor.b32  	%r6898, %r6898, %r4649;
$L__BB3_452:
	and.b32  	%r4651, %r4557, 8192;
	setp.eq.s32 	%p245, %r4651, 0;
	@%p245 bra 	$L__BB3_454;
	ld.global.u32 	%r4652, [%rd43+260];
	xor.b32  	%r6894, %r6894, %r4652;
	ld.global.u32 	%r4653, [%rd43+264];
	xor.b32  	%r6895, %r6895, %r4653;
	ld.global.u32 	%r4654, [%rd43+268];
	xor.b32  	%r7080, %r7080, %r4654;
	ld.global.u32 	%r4655, [%rd43+272];
	xor.b32  	%r7081, %r7081, %r4655;
	ld.global.u32 	%r4656, [%rd43+276];
	xor.b32  	%r6898, %r6898, %r4656;
$L__BB3_454:
	and.b32  	%r4658, %r4557, 16384;
	setp.eq.s32 	%p246, %r4658, 0;
	@%p246 bra 	$L__BB3_456;
	ld.global.u32 	%r4659, [%rd43+280];
	xor.b32  	%r6894, %r6894, %r4659;
	ld.global.u32 	%r4660, [%rd43+284];
	xor.b32  	%r6895, %r6895, %r4660;
	ld.global.u32 	%r4661, [%rd43+288];
	xor.b32  	%r7080, %r7080, %r4661;
	ld.global.u32 	%r4662, [%rd43+292];
	xor.b32  	%r7081, %r7081, %r4662;
	ld.global.u32 	%r4663, [%rd43+296];
	xor.b32  	%r6898, %r6898, %r4663;
$L__BB3_456:
	and.b32  	%r4665, %r4557, 32768;
	setp.eq.s32 	%p247, %r4665, 0;
	@%p247 bra 	$L__BB3_458;
	ld.global.u32 	%r4666, [%rd43+300];
	xor.b32  	%r6894, %r6894, %r4666;
	ld.global.u32 	%r4667, [%rd43+304];
	xor.b32  	%r6895, %r6895, %r4667;
	ld.global.u32 	%r4668, [%rd43+308];
	xor.b32  	%r7080, %r7080, %r4668;
	ld.global.u32 	%r4669, [%rd43+312];
	xor.b32  	%r7081, %r7081, %r4669;
	ld.global.u32 	%r4670, [%rd43+316];
	xor.b32  	%r6898, %r6898, %r4670;
$L__BB3_458:
	add.s32 	%r7077, %r7077, 16;
	setp.ne.s32 	%p248, %r7077, 32;
	@%p248 bra 	$L__BB3_426;
	mad.lo.s32 	%r4671, %r7071, -31, %r1999;
	add.s32 	%r7071, %r4671, 1;
	setp.ne.s32 	%p249, %r7071, 5;
	@%p249 bra 	$L__BB3_425;
	st.local.u32 	[%rd11+4], %r6894;
	st.local.v2.u32 	[%rd11+8], {%r6895, %r7080};
	st.local.v2.u32 	[%rd11+16], {%r7081, %r6898};
$L__BB3_461:
	shr.u64 	%rd740, %rd38, 2;
	add.s32 	%r6881, %r6881, 1;
	setp.gt.u64 	%p250, %rd38, 3;
	@%p250 bra 	$L__BB3_349;
$L__BB3_462:
	setp.eq.s32 	%p251, %r1, 0;
	shr.u32 	%r4672, %r6894, 2;
	xor.b32  	%r4673, %r4672, %r6894;
	shl.b32 	%r4674, %r6898, 4;
	shl.b32 	%r4675, %r4673, 1;
	xor.b32  	%r4676, %r4675, %r4674;
	xor.b32  	%r4677, %r4676, %r4673;
	xor.b32  	%r4678, %r4677, %r6898;
	add.s32 	%r4679, %r1632, %r4678;
	add.s32 	%r4680, %r4679, -637770787;
	shr.u32 	%r4681, %r6895, 2;
	xor.b32  	%r4682, %r4681, %r6895;
	shl.b32 	%r4683, %r4678, 4;
	shl.b32 	%r4684, %r4682, 1;
	xor.b32  	%r4685, %r4684, %r4683;
	xor.b32  	%r4686, %r4685, %r4682;
	xor.b32  	%r4687, %r4686, %r4678;
	add.s32 	%r4688, %r1632, %r4687;
	add.s32 	%r4689, %r4688, -637408350;
	cvt.u64.u32 	%rd281, %r4680;
	mul.wide.u32 	%rd282, %r4689, 2097152;
	xor.b64  	%rd283, %rd282, %rd281;
	cvt.rn.f64.u64 	%fd226, %rd283;
	fma.rn.f64 	%fd227, %fd226, 0d3CA0000000000000, 0d3C90000000000000;
	fma.rn.f64 	%fd955, %fd1, %fd227, %fd217;
	add.s32 	%r4690, %r2, 460;
	xor.b32  	%r4691, %r4690, -1429050551;
	mul.lo.s32 	%r2175, %r4691, 1099087573;
	add.s32 	%r4692, %r2175, -638133224;
	add.s32 	%r7180, %r2175, 123456789;
	st.local.v2.u32 	[%rd11], {%r4692, %r7180};
	xor.b32  	%r7181, %r2175, 362436069;
	mov.b32 	%r4693, -123459836;
	st.local.v2.u32 	[%rd11+8], {%r7181, %r4693};
	add.s32 	%r7184, %r2175, 5783321;
	mov.b32 	%r4694, -589760388;
	st.local.v2.u32 	[%rd11+16], {%r4694, %r7184};
	@%p251 bra 	$L__BB3_577;
	mov.b32 	%r7167, 0;
	mov.u64 	%rd285, precalc_xorwow_matrix;
$L__BB3_464:
	mov.u64 	%rd45, %rd741;
	and.b64  	%rd46, %rd45, 3;
	setp.eq.s64 	%p252, %rd46, 0;
	@%p252 bra 	$L__BB3_576;
	mul.wide.u32 	%rd284, %r7167, 3200;
	add.s64 	%rd47, %rd285, %rd284;
	mov.b32 	%r7180, 0;
	mov.u32 	%r7181, %r7180;
	mov.u32 	%r7182, %r7180;
	mov.u32 	%r7183, %r7180;
	mov.u32 	%r7184, %r7180;
	mov.u32 	%r7173, %r7180;
$L__BB3_466:
	mul.wide.u32 	%rd286, %r7173, 4;
	add.s64 	%rd287, %rd11, %rd286;
	ld.local.u32 	%r2189, [%rd287+4];
	shl.b32 	%r2190, %r7173, 5;
	mov.b32 	%r7179, 0;
$L__BB3_467:
	.pragma "nounroll";
	shr.u32 	%r4698, %r2189, %r7179;
	and.b32  	%r4699, %r4698, 1;
	setp.eq.b32 	%p253, %r4699, 1;
	not.pred 	%p254, %p253;
	add.s32 	%r4700, %r2190, %r7179;
	mul.lo.s32 	%r4701, %r4700, 5;
	mul.wide.u32 	%rd288, %r4701, 4;
	add.s64 	%rd48, %rd47, %rd288;
	@%p254 bra 	$L__BB3_469;
	ld.global.u32 	%r4702, [%rd48];
	xor.b32  	%r7180, %r7180, %r4702;
	ld.global.u32 	%r4703, [%rd48+4];
	xor.b32  	%r7181, %r7181, %r4703;
	ld.global.u32 	%r4704, [%rd48+8];
	xor.b32  	%r7182, %r7182, %r4704;
	ld.global.u32 	%r4705, [%rd48+12];
	xor.b32  	%r7183, %r7183, %r4705;
	ld.global.u32 	%r4706, [%rd48+16];
	xor.b32  	%r7184, %r7184, %r4706;
$L__BB3_469:
	and.b32  	%r4708, %r4698, 2;
	setp.eq.s32 	%p255, %r4708, 0;
	@%p255 bra 	$L__BB3_471;
	ld.global.u32 	%r4709, [%rd48+20];
	xor.b32  	%r7180, %r7180, %r4709;
	ld.global.u32 	%r4710, [%rd48+24];
	xor.b32  	%r7181, %r7181, %r4710;
	ld.global.u32 	%r4711, [%rd48+28];
	xor.b32  	%r7182, %r7182, %r4711;
	ld.global.u32 	%r4712, [%rd48+32];
	xor.b32  	%r7183, %r7183, %r4712;
	ld.global.u32 	%r4713, [%rd48+36];
	xor.b32  	%r7184, %r7184, %r4713;
$L__BB3_471:
	and.b32  	%r4715, %r4698, 4;
	setp.eq.s32 	%p256, %r4715, 0;
	@%p256 bra 	$L__BB3_473;
	ld.global.u32 	%r4716, [%rd48+40];
	xor.b32  	%r7180, %r7180, %r4716;
	ld.global.u32 	%r4717, [%rd48+44];
	xor.b32  	%r7181, %r7181, %r4717;
	ld.global.u32 	%r4718, [%rd48+48];
	xor.b32  	%r7182, %r7182, %r4718;
	ld.global.u32 	%r4719, [%rd48+52];
	xor.b32  	%r7183, %r7183, %r4719;
	ld.global.u32 	%r4720, [%rd48+56];
	xor.b32  	%r7184, %r7184, %r4720;
$L__BB3_473:
	and.b32  	%r4722, %r4698, 8;
	setp.eq.s32 	%p257, %r4722, 0;
	@%p257 bra 	$L__BB3_475;
	ld.global.u32 	%r4723, [%rd48+60];
	xor.b32  	%r7180, %r7180, %r4723;
	ld.global.u32 	%r4724, [%rd48+64];
	xor.b32  	%r7181, %r7181, %r4724;
	ld.global.u32 	%r4725, [%rd48+68];
	xor.b32  	%r7182, %r7182, %r4725;
	ld.global.u32 	%r4726, [%rd48+72];
	xor.b32  	%r7183, %r7183, %r4726;
	ld.global.u32 	%r4727, [%rd48+76];
	xor.b32  	%r7184, %r7184, %r4727;
$L__BB3_475:
	and.b32  	%r4729, %r4698, 16;
	setp.eq.s32 	%p258, %r4729, 0;
	@%p258 bra 	$L__BB3_477;
	ld.global.u32 	%r4730, [%rd48+80];
	xor.b32  	%r7180, %r7180, %r4730;
	ld.global.u32 	%r4731, [%rd48+84];
	xor.b32  	%r7181, %r7181, %r4731;
	ld.global.u32 	%r4732, [%rd48+88];
	xor.b32  	%r7182, %r7182, %r4732;
	ld.global.u32 	%r4733, [%rd48+92];
	xor.b32  	%r7183, %r7183, %r4733;
	ld.global.u32 	%r4734, [%rd48+96];
	xor.b32  	%r7184, %r7184, %r4734;
$L__BB3_477:
	and.b32  	%r4736, %r4698, 32;
	setp.eq.s32 	%p259, %r4736, 0;
	@%p259 bra 	$L__BB3_479;
	ld.global.u32 	%r4737, [%rd48+100];
	xor.b32  	%r7180, %r7180, %r4737;
	ld.global.u32 	%r4738, [%rd48+104];
	xor.b32  	%r7181, %r7181, %r4738;
	ld.global.u32 	%r4739, [%rd48+108];
	xor.b32  	%r7182, %r7182, %r4739;
	ld.global.u32 	%r4740, [%rd48+112];
	xor.b32  	%r7183, %r7183, %r4740;
	ld.global.u32 	%r4741, [%rd48+116];
	xor.b32  	%r7184, %r7184, %r4741;
$L__BB3_479:
	and.b32  	%r4743, %r4698, 64;
	setp.eq.s32 	%p260, %r4743, 0;
	@%p260 bra 	$L__BB3_481;
	ld.global.u32 	%r4744, [%rd48+120];
	xor.b32  	%r7180, %r7180, %r4744;
	ld.global.u32 	%r4745, [%rd48+124];
	xor.b32  	%r7181, %r7181, %r4745;
	ld.global.u32 	%r4746, [%rd48+128];
	xor.b32  	%r7182, %r7182, %r4746;
	ld.global.u32 	%r4747, [%rd48+132];
	xor.b32  	%r7183, %r7183, %r4747;
	ld.global.u32 	%r4748, [%rd48+136];
	xor.b32  	%r7184, %r7184, %r4748;
$L__BB3_481:
	and.b32  	%r4750, %r4698, 128;
	setp.eq.s32 	%p261, %r4750, 0;
	@%p261 bra 	$L__BB3_483;
	ld.global.u32 	%r4751, [%rd48+140];
	xor.b32  	%r7180, %r7180, %r4751;
	ld.global.u32 	%r4752, [%rd48+144];
	xor.b32  	%r7181, %r7181, %r4752;
	ld.global.u32 	%r4753, [%rd48+148];
	xor.b32  	%r7182, %r7182, %r4753;
	ld.global.u32 	%r4754, [%rd48+152];
	xor.b32  	%r7183, %r7183, %r4754;
	ld.global.u32 	%r4755, [%rd48+156];
	xor.b32  	%r7184, %r7184, %r4755;
$L__BB3_483:
	and.b32  	%r4757, %r4698, 256;
	setp.eq.s32 	%p262, %r4757, 0;
	@%p262 bra 	$L__BB3_485;
	ld.global.u32 	%r4758, [%rd48+160];
	xor.b32  	%r7180, %r7180, %r4758;
	ld.global.u32 	%r4759, [%rd48+164];
	xor.b32  	%r7181, %r7181, %r4759;
	ld.global.u32 	%r4760, [%rd48+168];
	xor.b32  	%r7182, %r7182, %r4760;
	ld.global.u32 	%r4761, [%rd48+172];
	xor.b32  	%r7183, %r7183, %r4761;
	ld.global.u32 	%r4762, [%rd48+176];
	xor.b32  	%r7184, %r7184, %r4762;
$L__BB3_485:
	and.b32  	%r4764, %r4698, 512;
	setp.eq.s32 	%p263, %r4764, 0;
	@%p263 bra 	$L__BB3_487;
	ld.global.u32 	%r4765, [%rd48+180];
	xor.b32  	%r7180, %r7180, %r4765;
	ld.global.u32 	%r4766, [%rd48+184];
	xor.b32  	%r7181, %r7181, %r4766;
	ld.global.u32 	%r4767, [%rd48+188];
	xor.b32  	%r7182, %r7182, %r4767;
	ld.global.u32 	%r4768, [%rd48+192];
	xor.b32  	%r7183, %r7183, %r4768;
	ld.global.u32 	%r4769, [%rd48+196];
	xor.b32  	%r7184, %r7184, %r4769;
$L__BB3_487:
	and.b32  	%r4771, %r4698, 1024;
	setp.eq.s32 	%p264, %r4771, 0;
	@%p264 bra 	$L__BB3_489;
	ld.global.u32 	%r4772, [%rd48+200];
	xor.b32  	%r7180, %r7180, %r4772;
	ld.global.u32 	%r4773, [%rd48+204];
	xor.b32  	%r7181, %r7181, %r4773;
	ld.global.u32 	%r4774, [%rd48+208];
	xor.b32  	%r7182, %r7182, %r4774;
	ld.global.u32 	%r4775, [%rd48+212];
	xor.b32  	%r7183, %r7183, %r4775;
	ld.global.u32 	%r4776, [%rd48+216];
	xor.b32  	%r7184, %r7184, %r4776;
$L__BB3_489:
	and.b32  	%r4778, %r4698, 2048;
	setp.eq.s32 	%p265, %r4778, 0;
	@%p265 bra 	$L__BB3_491;
	ld.global.u32 	%r4779, [%rd48+220];
	xor.b32  	%r7180, %r7180, %r4779;
	ld.global.u32 	%r4780, [%rd48+224];
	xor.b32  	%r7181, %r7181, %r4780;
	ld.global.u32 	%r4781, [%rd48+228];
	xor.b32  	%r7182, %r7182, %r4781;
	ld.global.u32 	%r4782, [%rd48+232];
	xor.b32  	%r7183, %r7183, %r4782;
	ld.global.u32 	%r4783, [%rd48+236];
	xor.b32  	%r7184, %r7184, %r4783;
$L__BB3_491:
	and.b32  	%r4785, %r4698, 4096;
	setp.eq.s32 	%p266, %r4785, 0;
	@%p266 bra 	$L__BB3_493;
	ld.global.u32 	%r4786, [%rd48+240];
	xor.b32  	%r7180, %r7180, %r4786;
	ld.global.u32 	%r4787, [%rd48+244];
	xor.b32  	%r7181, %r7181, %r4787;
	ld.global.u32 	%r4788, [%rd48+248];
	xor.b32  	%r7182, %r7182, %r4788;
	ld.global.u32 	%r4789, [%rd48+252];
	xor.b32  	%r7183, %r7183, %r4789;
	ld.global.u32 	%r4790, [%rd48+256];
	xor.b32  	%r7184, %r7184, %r4790;
$L__BB3_493:
	and.b32  	%r4792, %r4698, 8192;
	setp.eq.s32 	%p267, %r4792, 0;
	@%p267 bra 	$L__BB3_495;
	ld.global.u32 	%r4793, [%rd48+260];
	xor.b32  	%r7180, %r7180, %r4793;
	ld.global.u32 	%r4794, [%rd48+264];
	xor.b32  	%r7181, %r7181, %r4794;
	ld.global.u32 	%r4795, [%rd48+268];
	xor.b32  	%r7182, %r7182, %r4795;
	ld.global.u32 	%r4796, [%rd48+272];
	xor.b32  	%r7183, %r7183, %r4796;
	ld.global.u32 	%r4797, [%rd48+276];
	xor.b32  	%r7184, %r7184, %r4797;
$L__BB3_495:
	and.b32  	%r4799, %r4698, 16384;
	setp.eq.s32 	%p268, %r4799, 0;
	@%p268 bra 	$L__BB3_497;
	ld.global.u32 	%r4800, [%rd48+280];
	xor.b32  	%r7180, %r7180, %r4800;
	ld.global.u32 	%r4801, [%rd48+284];
	xor.b32  	%r7181, %r7181, %r4801;
	ld.global.u32 	%r4802, [%rd48+288];
	xor.b32  	%r7182, %r7182, %r4802;
	ld.global.u32 	%r4803, [%rd48+292];
	xor.b32  	%r7183, %r7183, %r4803;
	ld.global.u32 	%r4804, [%rd48+296];
	xor.b32  	%r7184, %r7184, %r4804;
$L__BB3_497:
	and.b32  	%r4806, %r4698, 32768;
	setp.eq.s32 	%p269, %r4806, 0;
	@%p269 bra 	$L__BB3_499;
	ld.global.u32 	%r4807, [%rd48+300];
	xor.b32  	%r7180, %r7180, %r4807;
	ld.global.u32 	%r4808, [%rd48+304];
	xor.b32  	%r7181, %r7181, %r4808;
	ld.global.u32 	%r4809, [%rd48+308];
	xor.b32  	%r7182, %r7182, %r4809;
	ld.global.u32 	%r4810, [%rd48+312];
	xor.b32  	%r7183, %r7183, %r4810;
	ld.global.u32 	%r4811, [%rd48+316];
	xor.b32  	%r7184, %r7184, %r4811;
$L__BB3_499:
	add.s32 	%r7179, %r7179, 16;
	setp.ne.s32 	%p270, %r7179, 32;
	@%p270 bra 	$L__BB3_467;
	mad.lo.s32 	%r4812, %r7173, -31, %r2190;
	add.s32 	%r7173, %r4812, 1;
	setp.ne.s32 	%p271, %r7173, 5;
	@%p271 bra 	$L__BB3_466;
	st.local.u32 	[%rd11+4], %r7180;
	st.local.v2.u32 	[%rd11+8], {%r7181, %r7182};
	st.local.v2.u32 	[%rd11+16], {%r7183, %r7184};
	setp.eq.s64 	%p272, %rd46, 1;
	@%p272 bra 	$L__BB3_576;
	mov.b32 	%r7180, 0;
	mov.u32 	%r7181, %r7180;
	mov.u32 	%r7274, %r7180;
	mov.u32 	%r7275, %r7180;
	mov.u32 	%r7184, %r7180;
	mov.u32 	%r7265, %r7180;
$L__BB3_503:
	mul.wide.u32 	%rd289, %r7265, 4;
	add.s64 	%rd290, %rd11, %rd289;
	ld.local.u32 	%r2365, [%rd290+4];
	shl.b32 	%r2366, %r7265, 5;
	mov.b32 	%r7271, 0;
$L__BB3_504:
	.pragma "nounroll";
	shr.u32 	%r4815, %r2365, %r7271;
	and.b32  	%r4816, %r4815, 1;
	setp.eq.b32 	%p273, %r4816, 1;
	not.pred 	%p274, %p273;
	add.s32 	%r4817, %r2366, %r7271;
	mul.lo.s32 	%r4818, %r4817, 5;
	mul.wide.u32 	%rd291, %r4818, 4;
	add.s64 	%rd49, %rd47, %rd291;
	@%p274 bra 	$L__BB3_506;
	ld.global.u32 	%r4819, [%rd49];
	xor.b32  	%r7180, %r7180, %r4819;
	ld.global.u32 	%r4820, [%rd49+4];
	xor.b32  	%r7181, %r7181, %r4820;
	ld.global.u32 	%r4821, [%rd49+8];
	xor.b32  	%r7274, %r7274, %r4821;
	ld.global.u32 	%r4822, [%rd49+12];
	xor.b32  	%r7275, %r7275, %r4822;
	ld.global.u32 	%r4823, [%rd49+16];
	xor.b32  	%r7184, %r7184, %r4823;
$L__BB3_506:
	and.b32  	%r4825, %r4815, 2;
	setp.eq.s32 	%p275, %r4825, 0;
	@%p275 bra 	$L__BB3_508;
	ld.global.u32 	%r4826, [%rd49+20];
	xor.b32  	%r7180, %r7180, %r4826;
	ld.global.u32 	%r4827, [%rd49+24];
	xor.b32  	%r7181, %r7181, %r4827;
	ld.global.u32 	%r4828, [%rd49+28];
	xor.b32  	%r7274, %r7274, %r4828;
	ld.global.u32 	%r4829, [%rd49+32];
	xor.b32  	%r7275, %r7275, %r4829;
	ld.global.u32 	%r4830, [%rd49+36];
	xor.b32  	%r7184, %r7184, %r4830;
$L__BB3_508:
	and.b32  	%r4832, %r4815, 4;
	setp.eq.s32 	%p276, %r4832, 0;
	@%p276 bra 	$L__BB3_510;
	ld.global.u32 	%r4833, [%rd49+40];
	xor.b32  	%r7180, %r7180, %r4833;
	ld.global.u32 	%r4834, [%rd49+44];
	xor.b32  	%r7181, %r7181, %r4834;
	ld.global.u32 	%r4835, [%rd49+48];
	xor.b32  	%r7274, %r7274, %r4835;
	ld.global.u32 	%r4836, [%rd49+52];
	xor.b32  	%r7275, %r7275, %r4836;
	ld.global.u32 	%r4837, [%rd49+56];
	xor.b32  	%r7184, %r7184, %r4837;
$L__BB3_510:
	and.b32  	%r4839, %r4815, 8;
	setp.eq.s32 	%p277, %r4839, 0;
	@%p277 bra 	$L__BB3_512;
	ld.global.u32 	%r4840, [%rd49+60];
	xor.b32  	%r7180, %r7180, %r4840;
	ld.global.u32 	%r4841, [%rd49+64];
	xor.b32  	%r7181, %r7181, %r4841;
	ld.global.u32 	%r4842, [%rd49+68];
	xor.b32  	%r7274, %r7274, %r4842;
	ld.global.u32 	%r4843, [%rd49+72];
	xor.b32  	%r7275, %r7275, %r4843;
	ld.global.u32 	%r4844, [%rd49+76];
	xor.b32  	%r7184, %r7184, %r4844;
$L__BB3_512:
	and.b32  	%r4846, %r4815, 16;
	setp.eq.s32 	%p278, %r4846, 0;
	@%p278 bra 	$L__BB3_514;
	ld.global.u32 	%r4847, [%rd49+80];
	xor.b32  	%r7180, %r7180, %r4847;
	ld.global.u32 	%r4848, [%rd49+84];
	xor.b32  	%r7181, %r7181, %r4848;
	ld.global.u32 	%r4849, [%rd49+88];
	xor.b32  	%r7274, %r7274, %r4849;
	ld.global.u32 	%r4850, [%rd49+92];
	xor.b32  	%r7275, %r7275, %r4850;
	ld.global.u32 	%r4851, [%rd49+96];
	xor.b32  	%r7184, %r7184, %r4851;
$L__BB3_514:
	and.b32  	%r4853, %r4815, 32;
	setp.eq.s32 	%p279, %r4853, 0;
	@%p279 bra 	$L__BB3_516;
	ld.global.u32 	%r4854, [%rd49+100];
	xor.b32  	%r7180, %r7180, %r4854;
	ld.global.u32 	%r4855, [%rd49+104];
	xor.b32  	%r7181, %r7181, %r4855;
	ld.global.u32 	%r4856, [%rd49+108];
	xor.b32  	%r7274, %r7274, %r4856;
	ld.global.u32 	%r4857, [%rd49+112];
	xor.b32  	%r7275, %r7275, %r4857;
	ld.global.u32 	%r4858, [%rd49+116];
	xor.b32  	%r7184, %r7184, %r4858;
$L__BB3_516:
	and.b32  	%r4860, %r4815, 64;
	setp.eq.s32 	%p280, %r4860, 0;
	@%p280 bra 	$L__BB3_518;
	ld.global.u32 	%r4861, [%rd49+120];
	xor.b32  	%r7180, %r7180, %r4861;
	ld.global.u32 	%r4862, [%rd49+124];
	xor.b32  	%r7181, %r7181, %r4862;
	ld.global.u32 	%r4863, [%rd49+128];
	xor.b32  	%r7274, %r7274, %r4863;
	ld.global.u32 	%r4864, [%rd49+132];
	xor.b32  	%r7275, %r7275, %r4864;
	ld.global.u32 	%r4865, [%rd49+136];
	xor.b32  	%r7184, %r7184, %r4865;
$L__BB3_518:
	and.b32  	%r4867, %r4815, 128;
	setp.eq.s32 	%p281, %r4867, 0;
	@%p281 bra 	$L__BB3_520;
	ld.global.u32 	%r4868, [%rd49+140];
	xor.b32  	%r7180, %r7180, %r4868;
	ld.global.u32 	%r4869, [%rd49+144];
	xor.b32  	%r7181, %r7181, %r4869;
	ld.global.u32 	%r4870, [%rd49+148];
	xor.b32  	%r7274, %r7274, %r4870;
	ld.global.u32 	%r4871, [%rd49+152];
	xor.b32  	%r7275, %r7275, %r4871;
	ld.global.u32 	%r4872, [%rd49+156];
	xor.b32  	%r7184, %r7184, %r4872;
$L__BB3_520:
	and.b32  	%r4874, %r4815, 256;
	setp.eq.s32 	%p282, %r4874, 0;
	@%p282 bra 	$L__BB3_522;
	ld.global.u32 	%r4875, [%rd49+160];
	xor.b32  	%r7180, %r7180, %r4875;
	ld.global.u32 	%r4876, [%rd49+164];
	xor.b32  	%r7181, %r7181, %r4876;
	ld.global.u32 	%r4877, [%rd49+168];
	xor.b32  	%r7274, %r7274, %r4877;
	ld.global.u32 	%r4878, [%rd49+172];
	xor.b32  	%r7275, %r7275, %r4878;
	ld.global.u32 	%r4879, [%rd49+176];
	xor.b32  	%r7184, %r7184, %r4879;
$L__BB3_522:
	and.b32  	%r4881, %r4815, 512;
	setp.eq.s32 	%p283, %r4881, 0;
	@%p283 bra 	$L__BB3_524;
	ld.global.u32 	%r4882, [%rd49+180];
	xor.b32  	%r7180, %r7180, %r4882;
	ld.global.u32 	%r4883, [%rd49+184];
	xor.b32  	%r7181, %r7181, %r4883;
	ld.global.u32 	%r4884, [%rd49+188];
	xor.b32  	%r7274, %r7274, %r4884;
	ld.global.u32 	%r4885, [%rd49+192];
	xor.b32  	%r7275, %r7275, %r4885;
	ld.global.u32 	%r4886, [%rd49+196];
	xor.b32  	%r7184, %r7184, %r4886;
$L__BB3_524:
	and.b32  	%r4888, %r4815, 1024;
	setp.eq.s32 	%p284, %r4888, 0;
	@%p284 bra 	$L__BB3_526;
	ld.global.u32 	%r4889, [%rd49+200];
	xor.b32  	%r7180, %r7180, %r4889;
	ld.global.u32 	%r4890, [%rd49+204];
	xor.b32  	%r7181, %r7181, %r4890;
	ld.global.u32 	%r4891, [%rd49+208];
	xor.b32  	%r7274, %r7274, %r4891;
	ld.global.u32 	%r4892, [%rd49+212];
	xor.b32  	%r7275, %r7275, %r4892;
	ld.global.u32 	%r4893, [%rd49+216];
	xor.b32  	%r7184, %r7184, %r4893;
$L__BB3_526:
	and.b32  	%r4895, %r4815, 2048;
	setp.eq.s32 	%p285, %r4895, 0;
	@%p285 bra 	$L__BB3_528;
	ld.global.u32 	%r4896, [%rd49+220];
	xor.b32  	%r7180, %r7180, %r4896;
	ld.global.u32 	%r4897, [%rd49+224];
	xor.b32  	%r7181, %r7181, %r4897;
	ld.global.u32 	%r4898, [%rd49+228];
	xor.b32  	%r7274, %r7274, %r4898;
	ld.global.u32 	%r4899, [%rd49+232];
	xor.b32  	%r7275, %r7275, %r4899;
	ld.global.u32 	%r4900, [%rd49+236];
	xor.b32  	%r7184, %r7184, %r4900;
$L__BB3_528:
	and.b32  	%r4902, %r4815, 4096;
	setp.eq.s32 	%p286, %r4902, 0;
	@%p286 bra 	$L__BB3_530;
	ld.global.u32 	%r4903, [%rd49+240];
	xor.b32  	%r7180, %r7180, %r4903;
	ld.global.u32 	%r4904, [%rd49+244];
	xor.b32  	%r7181, %r7181, %r4904;
	ld.global.u32 	%r4905, [%rd49+248];
	xor.b32  	%r7274, %r7274, %r4905;
	ld.global.u32 	%r4906, [%rd49+252];
	xor.b32  	%r7275, %r7275, %r4906;
	ld.global.u32 	%r4907, [%rd49+256];
	xor.b32  	%r7184, %r7184, %r4907;
$L__BB3_530:
	and.b32  	%r4909, %r4815, 8192;
	setp.eq.s32 	%p287, %r4909, 0;
	@%p287 bra 	$L__BB3_532;
	ld.global.u32 	%r4910, [%rd49+260];
	xor.b32  	%r7180, %r7180, %r4910;
	ld.global.u32 	%r4911, [%rd49+264];
	xor.b32  	%r7181, %r7181, %r4911;
	ld.global.u32 	%r4912, [%rd49+268];
	xor.b32  	%r7274, %r7274, %r4912;
	ld.global.u32 	%r4913, [%rd49+272];
	xor.b32  	%r7275, %r7275, %r4913;
	ld.global.u32 	%r4914, [%rd49+276];
	xor.b32  	%r7184, %r7184, %r4914;
$L__BB3_532:
	and.b32  	%r4916, %r4815, 16384;
	setp.eq.s32 	%p288, %r4916, 0;
	@%p288 bra 	$L__BB3_534;
	ld.global.u32 	%r4917, [%rd49+280];
	xor.b32  	%r7180, %r7180, %r4917;
	ld.global.u32 	%r4918, [%rd49+284];
	xor.b32  	%r7181, %r7181, %r4918;
	ld.global.u32 	%r4919, [%rd49+288];
	xor.b32  	%r7274, %r7274, %r4919;
	ld.global.u32 	%r4920, [%rd49+292];
	xor.b32  	%r7275, %r7275, %r4920;
	ld.global.u32 	%r4921, [%rd49+296];
	xor.b32  	%r7184, %r7184, %r4921;
$L__BB3_534:
	and.b32  	%r4923, %r4815, 32768;
	setp.eq.s32 	%p289, %r4923, 0;
	@%p289 bra 	$L__BB3_536;
	ld.global.u32 	%r4924, [%rd49+300];
	xor.b32  	%r7180, %r7180, %r4924;
	ld.global.u32 	%r4925, [%rd49+304];
	xor.b32  	%r7181, %r7181, %r4925;
	ld.global.u32 	%r4926, [%rd49+308];
	xor.b32  	%r7274, %r7274, %r4926;
	ld.global.u32 	%r4927, [%rd49+312];
	xor.b32  	%r7275, %r7275, %r4927;
	ld.global.u32 	%r4928, [%rd49+316];
	xor.b32  	%r7184, %r7184, %r4928;
$L__BB3_536:
	add.s32 	%r7271, %r7271, 16;
	setp.ne.s32 	%p290, %r7271, 32;
	@%p290 bra 	$L__BB3_504;
	mad.lo.s32 	%r4929, %r7265, -31, %r2366;
	add.s32 	%r7265, %r4929, 1;
	setp.ne.s32 	%p291, %r7265, 5;
	@%p291 bra 	$L__BB3_503;
	st.local.u32 	[%rd11+4], %r7180;
	st.local.v2.u32 	[%rd11+8], {%r7181, %r7274};
	st.local.v2.u32 	[%rd11+16], {%r7275, %r7184};
	setp.ne.s64 	%p292, %rd46, 3;
	@%p292 bra 	$L__BB3_576;
	mov.b32 	%r7180, 0;
	mov.u32 	%r7181, %r7180;
	mov.u32 	%r7366, %r7180;
	mov.u32 	%r7367, %r7180;
	mov.u32 	%r7184, %r7180;
	mov.u32 	%r7357, %r7180;
$L__BB3_540:
	mul.wide.u32 	%rd292, %r7357, 4;
	add.s64 	%rd293, %rd11, %rd292;
	ld.local.u32 	%r2541, [%rd293+4];
	shl.b32 	%r2542, %r7357, 5;
	mov.b32 	%r7363, 0;
$L__BB3_541:
	.pragma "nounroll";
	shr.u32 	%r4932, %r2541, %r7363;
	and.b32  	%r4933, %r4932, 1;
	setp.eq.b32 	%p293, %r4933, 1;
	not.pred 	%p294, %p293;
	add.s32 	%r4934, %r2542, %r7363;
	mul.lo.s32 	%r4935, %r4934, 5;
	mul.wide.u32 	%rd294, %r4935, 4;
	add.s64 	%rd50, %rd47, %rd294;
	@%p294 bra 	$L__BB3_543;
	ld.global.u32 	%r4936, [%rd50];
	xor.b32  	%r7180, %r7180, %r4936;
	ld.global.u32 	%r4937, [%rd50+4];
	xor.b32  	%r7181, %r7181, %r4937;
	ld.global.u32 	%r4938, [%rd50+8];
	xor.b32  	%r7366, %r7366, %r4938;
	ld.global.u32 	%r4939, [%rd50+12];
	xor.b32  	%r7367, %r7367, %r4939;
	ld.global.u32 	%r4940, [%rd50+16];
	xor.b32  	%r7184, %r7184, %r4940;
$L__BB3_543:
	and.b32  	%r4942, %r4932, 2;
	setp.eq.s32 	%p295, %r4942, 0;
	@%p295 bra 	$L__BB3_545;
	ld.global.u32 	%r4943, [%rd50+20];
	xor.b32  	%r7180, %r7180, %r4943;
	ld.global.u32 	%r4944, [%rd50+24];
	xor.b32  	%r7181, %r7181, %r4944;
	ld.global.u32 	%r4945, [%rd50+28];
	xor.b32  	%r7366, %r7366, %r4945;
	ld.global.u32 	%r4946, [%rd50+32];
	xor.b32  	%r7367, %r7367, %r4946;
	ld.global.u32 	%r4947, [%rd50+36];
	xor.b32  	%r7184, %r7184, %r4947;
$L__BB3_545:
	and.b32  	%r4949, %r4932, 4;
	setp.eq.s32 	%p296, %r4949, 0;
	@%p296 bra 	$L__BB3_547;
	ld.global.u32 	%r4950, [%rd50+40];
	xor.b32  	%r7180, %r7180, %r4950;
	ld.global.u32 	%r4951, [%rd50+44];
	xor.b32  	%r7181, %r7181, %r4951;
	ld.global.u32 	%r4952, [%rd50+48];
	xor.b32  	%r7366, %r7366, %r4952;
	ld.global.u32 	%r4953, [%rd50+52];
	xor.b32  	%r7367, %r7367, %r4953;
	ld.global.u32 	%r4954, [%rd50+56];
	xor.b32  	%r7184, %r7184, %r4954;
$L__BB3_547:
	and.b32  	%r4956, %r4932, 8;
	setp.eq.s32 	%p297, %r4956, 0;
	@%p297 bra 	$L__BB3_549;
	ld.global.u32 	%r4957, [%rd50+60];
	xor.b32  	%r7180, %r7180, %r4957;
	ld.global.u32 	%r4958, [%rd50+64];
	xor.b32  	%r7181, %r7181, %r4958;
	ld.global.u32 	%r4959, [%rd50+68];
	xor.b32  	%r7366, %r7366, %r4959;
	ld.global.u32 	%r4960, [%rd50+72];
	xor.b32  	%r7367, %r7367, %r4960;
	ld.global.u32 	%r4961, [%rd50+76];
	xor.b32  	%r7184, %r7184, %r4961;
$L__BB3_549:
	and.b32  	%r4963, %r4932, 16;
	setp.eq.s32 	%p298, %r4963, 0;
	@%p298 bra 	$L__BB3_551;
	ld.global.u32 	%r4964, [%rd50+80];
	xor.b32  	%r7180, %r7180, %r4964;
	ld.global.u32 	%r4965, [%rd50+84];
	xor.b32  	%r7181, %r7181, %r4965;
	ld.global.u32 	%r4966, [%rd50+88];
	xor.b32  	%r7366, %r7366, %r4966;
	ld.global.u32 	%r4967, [%rd50+92];
	xor.b32  	%r7367, %r7367, %r4967;
	ld.global.u32 	%r4968, [%rd50+96];
	xor.b32  	%r7184, %r7184, %r4968;
$L__BB3_551:
	and.b32  	%r4970, %r4932, 32;
	setp.eq.s32 	%p299, %r4970, 0;
	@%p299 bra 	$L__BB3_553;
	ld.global.u32 	%r4971, [%rd50+100];
	xor.b32  	%r7180, %r7180, %r4971;
	ld.global.u32 	%r4972, [%rd50+104];
	xor.b32  	%r7181, %r7181, %r4972;
	ld.global.u32 	%r4973, [%rd50+108];
	xor.b32  	%r7366, %r7366, %r4973;
	ld.global.u32 	%r4974, [%rd50+112];
	xor.b32  	%r7367, %r7367, %r4974;
	ld.global.u32 	%r4975, [%rd50+116];
	xor.b32  	%r7184, %r7184, %r4975;
$L__BB3_553:
	and.b32  	%r4977, %r4932, 64;
	setp.eq.s32 	%p300, %r4977, 0;
	@%p300 bra 	$L__BB3_555;
	ld.global.u32 	%r4978, [%rd50+120];
	xor.b32  	%r7180, %r7180, %r4978;
	ld.global.u32 	%r4979, [%rd50+124];
	xor.b32  	%r7181, %r7181, %r4979;
	ld.global.u32 	%r4980, [%rd50+128];
	xor.b32  	%r7366, %r7366, %r4980;
	ld.global.u32 	%r4981, [%rd50+132];
	xor.b32  	%r7367, %r7367, %r4981;
	ld.global.u32 	%r4982, [%rd50+136];
	xor.b32  	%r7184, %r7184, %r4982;
$L__BB3_555:
	and.b32  	%r4984, %r4932, 128;
	setp.eq.s32 	%p301, %r4984, 0;
	@%p301 bra 	$L__BB3_557;
	ld.global.u32 	%r4985, [%rd50+140];
	xor.b32  	%r7180, %r7180, %r4985;
	ld.global.u32 	%r4986, [%rd50+144];
	xor.b32  	%r7181, %r7181, %r4986;
	ld.global.u32 	%r4987, [%rd50+148];
	xor.b32  	%r7366, %r7366, %r4987;
	ld.global.u32 	%r4988, [%rd50+152];
	xor.b32  	%r7367, %r7367, %r4988;
	ld.global.u32 	%r4989, [%rd50+156];
	xor.b32  	%r7184, %r7184, %r4989;
$L__BB3_557:
	and.b32  	%r4991, %r4932, 256;
	setp.eq.s32 	%p302, %r4991, 0;
	@%p302 bra 	$L__BB3_559;
	ld.global.u32 	%r4992, [%rd50+160];
	xor.b32  	%r7180, %r7180, %r4992;
	ld.global.u32 	%r4993, [%rd50+164];
	xor.b32  	%r7181, %r7181, %r4993;
	ld.global.u32 	%r4994, [%rd50+168];
	xor.b32  	%r7366, %r7366, %r4994;
	ld.global.u32 	%r4995, [%rd50+172];
	xor.b32  	%r7367, %r7367, %r4995;
	ld.global.u32 	%r4996, [%rd50+176];
	xor.b32  	%r7184, %r7184, %r4996;
$L__BB3_559:
	and.b32  	%r4998, %r4932, 512;
	setp.eq.s32 	%p303, %r4998, 0;
	@%p303 bra 	$L__BB3_561;
	ld.global.u32 	%r4999, [%rd50+180];
	xor.b32  	%r7180, %r7180, %r4999;
	ld.global.u32 	%r5000, [%rd50+184];
	xor.b32  	%r7181, %r7181, %r5000;
	ld.global.u32 	%r5001, [%rd50+188];
	xor.b32  	%r7366, %r7366, %r5001;
	ld.global.u32 	%r5002, [%rd50+192];
	xor.b32  	%r7367, %r7367, %r5002;
	ld.global.u32 	%r5003, [%rd50+196];
	xor.b32  	%r7184, %r7184, %r5003;
$L__BB3_561:
	and.b32  	%r5005, %r4932, 1024;
	setp.eq.s32 	%p304, %r5005, 0;
	@%p304 bra 	$L__BB3_563;
	ld.global.u32 	%r5006, [%rd50+200];
	xor.b32  	%r7180, %r7180, %r5006;
	ld.global.u32 	%r5007, [%rd50+204];
	xor.b32  	%r7181, %r7181, %r5007;
	ld.global.u32 	%r5008, [%rd50+208];
	xor.b32  	%r7366, %r7366, %r5008;
	ld.global.u32 	%r5009, [%rd50+212];
	xor.b32  	%r7367, %r7367, %r5009;
	ld.global.u32 	%r5010, [%rd50+216];
	xor.b32  	%r7184, %r7184, %r5010;
$L__BB3_563:
	and.b32  	%r5012, %r4932, 2048;
	setp.eq.s32 	%p305, %r5012, 0;
	@%p305 bra 	$L__BB3_565;
	ld.global.u32 	%r5013, [%rd50+220];
	xor.b32  	%r7180, %r7180, %r5013;
	ld.global.u32 	%r5014, [%rd50+224];
	xor.b32  	%r7181, %r7181, %r5014;
	ld.global.u32 	%r5015, [%rd50+228];
	xor.b32  	%r7366, %r7366, %r5015;
	ld.global.u32 	%r5016, [%rd50+232];
	xor.b32  	%r7367, %r7367, %r5016;
	ld.global.u32 	%r5017, [%rd50+236];
	xor.b32  	%r7184, %r7184, %r5017;
$L__BB3_565:
	and.b32  	%r5019, %r4932, 4096;
	setp.eq.s32 	%p306, %r5019, 0;
	@%p306 bra 	$L__BB3_567;
	ld.global.u32 	%r5020, [%rd50+240];
	xor.b32  	%r7180, %r7180, %r5020;
	ld.global.u32 	%r5021, [%rd50+244];
	xor.b32  	%r7181, %r7181, %r5021;
	ld.global.u32 	%r5022, [%rd50+248];
	xor.b32  	%r7366, %r7366, %r5022;
	ld.global.u32 	%r5023, [%rd50+252];
	xor.b32  	%r7367, %r7367, %r5023;
	ld.global.u32 	%r5024, [%rd50+256];
	xor.b32  	%r7184, %r7184, %r5024;
$L__BB3_567:
	and.b32  	%r5026, %r4932, 8192;
	setp.eq.s32 	%p307, %r5026, 0;
	@%p307 bra 	$L__BB3_569;
	ld.global.u32 	%r5027, [%rd50+260];
	xor.b32  	%r7180, %r7180, %r5027;
	ld.global.u32 	%r5028, [%rd50+264];
	xor.b32  	%r7181, %r7181, %r5028;
	ld.global.u32 	%r5029, [%rd50+268];
	xor.b32  	%r7366, %r7366, %r5029;
	ld.global.u32 	%r5030, [%rd50+272];
	xor.b32  	%r7367, %r7367, %r5030;
	ld.global.u32 	%r5031, [%rd50+276];
	xor.b32  	%r7184, %r7184, %r5031;
$L__BB3_569:
	and.b32  	%r5033, %r4932, 16384;
	setp.eq.s32 	%p308, %r5033, 0;
	@%p308 bra 	$L__BB3_571;
	ld.global.u32 	%r5034, [%rd50+280];
	xor.b32  	%r7180, %r7180, %r5034;
	ld.global.u32 	%r5035, [%rd50+284];
	xor.b32  	%r7181, %r7181, %r5035;
	ld.global.u32 	%r5036, [%rd50+288];
	xor.b32  	%r7366, %r7366, %r5036;
	ld.global.u32 	%r5037, [%rd50+292];
	xor.b32  	%r7367, %r7367, %r5037;
	ld.global.u32 	%r5038, [%rd50+296];
	xor.b32  	%r7184, %r7184, %r5038;
$L__BB3_571:
	and.b32  	%r5040, %r4932, 32768;
	setp.eq.s32 	%p309, %r5040, 0;
	@%p309 bra 	$L__BB3_573;
	ld.global.u32 	%r5041, [%rd50+300];
	xor.b32  	%r7180, %r7180, %r5041;
	ld.global.u32 	%r5042, [%rd50+304];
	xor.b32  	%r7181, %r7181, %r5042;
	ld.global.u32 	%r5043, [%rd50+308];
	xor.b32  	%r7366, %r7366, %r5043;
	ld.global.u32 	%r5044, [%rd50+312];
	xor.b32  	%r7367, %r7367, %r5044;
	ld.global.u32 	%r5045, [%rd50+316];
	xor.b32  	%r7184, %r7184, %r5045;
$L__BB3_573:
	add.s32 	%r7363, %r7363, 16;
	setp.ne.s32 	%p310, %r7363, 32;
	@%p310 bra 	$L__BB3_541;
	mad.lo.s32 	%r5046, %r7357, -31, %r2542;
	add.s32 	%r7357, %r5046, 1;
	setp.ne.s32 	%p311, %r7357, 5;
	@%p311 bra 	$L__BB3_540;
	st.local.u32 	[%rd11+4], %r7180;
	st.local.v2.u32 	[%rd11+8], {%r7181, %r7366};
	st.local.v2.u32 	[%rd11+16], {%r7367, %r7184};
$L__BB3_576:
	shr.u64 	%rd741, %rd45, 2;
	add.s32 	%r7167, %r7167, 1;
	setp.gt.u64 	%p312, %rd45, 3;
	@%p312 bra 	$L__BB3_464;
$L__BB3_577:
	shr.u32 	%r5047, %r7180, 2;
	xor.b32  	%r5048, %r5047, %r7180;
	shl.b32 	%r5049, %r7184, 4;
	shl.b32 	%r5050, %r5048, 1;
	xor.b32  	%r5051, %r5050, %r5049;
	xor.b32  	%r5052, %r5051, %r5048;
	xor.b32  	%r5053, %r5052, %r7184;
	add.s32 	%r5054, %r2175, %r5053;
	add.s32 	%r5055, %r5054, -637770787;
	shr.u32 	%r5056, %r7181, 2;
	xor.b32  	%r5057, %r5056, %r7181;
	shl.b32 	%r5058, %r5053, 4;
	shl.b32 	%r5059, %r5057, 1;
	xor.b32  	%r5060, %r5059, %r5058;
	xor.b32  	%r5061, %r5060, %r5057;
	xor.b32  	%r5062, %r5061, %r5053;
	add.s32 	%r5063, %r2175, %r5062;
	add.s32 	%r5064, %r5063, -637408350;
	cvt.u64.u32 	%rd295, %r5055;
	mul.wide.u32 	%rd296, %r5064, 2097152;
	xor.b64  	%rd297, %rd296, %rd295;
	cvt.rn.f64.u64 	%fd228, %rd297;
	fma.rn.f64 	%fd229, %fd228, 0d3CA0000000000000, 0d3C90000000000000;
	fma.rn.f64 	%fd954, %fd1, %fd229, %fd217;
$L__BB3_578:
	mul.f64 	%fd230, %fd958, 0d401921FB54442D18;
	cvt.rn.f32.f64 	%f1, %fd230;
	mul.f32 	%f180, %f1, 0f3F22F983;
	cvt.rni.s32.f32 	%r2718, %f180;
	cvt.rn.f32.s32 	%f181, %r2718;
	fma.rn.f32 	%f182, %f181, 0fBFC90FDA, %f1;
	fma.rn.f32 	%f183, %f181, 0fB3A22168, %f182;
	fma.rn.f32 	%f2, %f181, 0fA7C234C5, %f183;
	abs.f32 	%f3, %f1;
	setp.ltu.f32 	%p313, %f3, 0f47CE4780;
	mov.u32 	%r7453, %r2718;
	mov.f32 	%f916, %f2;
	@%p313 bra 	$L__BB3_586;
	setp.neu.f32 	%p314, %f3, 0f7F800000;
	@%p314 bra 	$L__BB3_581;
	mov.f32 	%f186, 0f00000000;
	mul.rn.f32 	%f916, %f1, %f186;
	mov.b32 	%r7453, 0;
	bra.uni 	$L__BB3_586;
$L__BB3_581:
	mov.b32 	%r2719, %f1;
	shl.b32 	%r5066, %r2719, 8;
	or.b32  	%r2720, %r5066, -2147483648;
	mov.b64 	%rd744, 0;
	mov.b32 	%r7450, 0;
	mov.u64 	%rd742, __cudart_i2opi_f;
	mov.u64 	%rd743, %rd10;
$L__BB3_582:
	.pragma "nounroll";
	ld.global.nc.u32 	%r5067, [%rd742];
	mad.wide.u32 	%rd300, %r5067, %r2720, %rd744;
	shr.u64 	%rd744, %rd300, 32;
	st.local.u32 	[%rd743], %rd300;
	add.s32 	%r7450, %r7450, 1;
	add.s64 	%rd743, %rd743, 4;
	add.s64 	%rd742, %rd742, 4;
	setp.ne.s32 	%p315, %r7450, 6;
	@%p315 bra 	$L__BB3_582;
	shr.u32 	%r5068, %r2719, 23;
	st.local.u32 	[%rd10+24], %rd744;
	and.b32  	%r2723, %r5068, 31;
	and.b32  	%r5069, %r5068, 224;
	add.s32 	%r5070, %r5069, -128;
	shr.u32 	%r5071, %r5070, 5;
	mul.wide.u32 	%rd301, %r5071, 4;
	sub.s64 	%rd58, %rd10, %rd301;
	ld.local.u32 	%r7451, [%rd58+24];
	ld.local.u32 	%r7452, [%rd58+20];
	setp.eq.s32 	%p316, %r2723, 0;
	@%p316 bra 	$L__BB3_585;
	shf.l.wrap.b32 	%r7451, %r7452, %r7451, %r2723;
	ld.local.u32 	%r5072, [%rd58+16];
	shf.l.wrap.b32 	%r7452, %r5072, %r7452, %r2723;
$L__BB3_585:
	shr.u32 	%r5073, %r7451, 30;
	shf.l.wrap.b32 	%r5074, %r7452, %r7451, 2;
	shl.b32 	%r5075, %r7452, 2;
	shr.u32 	%r5076, %r5074, 31;
	add.s32 	%r5077, %r5076, %r5073;
	neg.s32 	%r5078, %r5077;
	setp.lt.s32 	%p317, %r2719, 0;
	selp.b32 	%r7453, %r5078, %r5077, %p317;
	xor.b32  	%r5079, %r5074, %r2719;
	shr.s32 	%r5080, %r5074, 31;
	xor.b32  	%r5081, %r5080, %r5074;
	xor.b32  	%r5082, %r5080, %r5075;
	cvt.u64.u32 	%rd302, %r5081;
	shl.b64 	%rd303, %rd302, 32;
	cvt.u64.u32 	%rd304, %r5082;
	or.b64  	%rd305, %rd303, %rd304;
	cvt.rn.f64.s64 	%fd231, %rd305;
	mul.f64 	%fd232, %fd231, 0d3BF921FB54442D19;
	cvt.rn.f32.f64 	%f184, %fd232;
	neg.f32 	%f185, %f184;
	setp.lt.s32 	%p318, %r5079, 0;
	selp.f32 	%f916, %f185, %f184, %p318;
$L__BB3_586:
	add.s32 	%r5084, %r7453, 1;
	mul.rn.f32 	%f187, %f916, %f916;
	and.b32  	%r5085, %r7453, 1;
	setp.eq.b32 	%p319, %r5085, 1;
	selp.f32 	%f188, %f916, 0f3F800000, %p319;
	fma.rn.f32 	%f189, %f187, %f188, 0f00000000;
	fma.rn.f32 	%f190, %f187, 0f37CBAC00, 0fBAB607ED;
	selp.f32 	%f191, 0fB94D4153, %f190, %p319;
	selp.f32 	%f192, 0f3C0885E4, 0f3D2AAABB, %p319;
	fma.rn.f32 	%f193, %f191, %f187, %f192;
	selp.f32 	%f194, 0fBE2AAAA8, 0fBEFFFFFF, %p319;
	fma.rn.f32 	%f195, %f193, %f187, %f194;
	fma.rn.f32 	%f196, %f195, %f189, %f188;
	and.b32  	%r5086, %r5084, 2;
	setp.eq.s32 	%p320, %r5086, 0;
	mov.f32 	%f197, 0f00000000;
	sub.f32 	%f198, %f197, %f196;
	selp.f32 	%f199, %f196, %f198, %p320;
	cvt.f64.f32 	%fd233, %f199;
	mul.f64 	%fd234, %fd233, 0dC024000000000000;
	fma.rn.f64 	%fd17, %fd958, %fd958, %fd234;
	mul.f64 	%fd235, %fd957, 0d401921FB54442D18;
	cvt.rn.f32.f64 	%f7, %fd235;
	mul.f32 	%f200, %f7, 0f3F22F983;
	cvt.rni.s32.f32 	%r2732, %f200;
	cvt.rn.f32.s32 	%f201, %r2732;
	fma.rn.f32 	%f202, %f201, 0fBFC90FDA, %f7;
	fma.rn.f32 	%f203, %f201, 0fB3A22168, %f202;
	fma.rn.f32 	%f8, %f201, 0fA7C234C5, %f203;
	abs.f32 	%f9, %f7;
	setp.ltu.f32 	%p321, %f9, 0f47CE4780;
	mov.u32 	%r7457, %r2732;
	mov.f32 	%f917, %f8;
	@%p321 bra 	$L__BB3_594;
	setp.eq.f32 	%p322, %f9, 0f7F800000;
	@%p322 bra 	$L__BB3_593;
	mov.b32 	%r2733, %f7;
	shl.b32 	%r5088, %r2733, 8;
	or.b32  	%r2734, %r5088, -2147483648;
	mov.b64 	%rd747, 0;
	mov.b32 	%r7454, 0;
	mov.u64 	%rd745, __cudart_i2opi_f;
	mov.u64 	%rd746, %rd10;
$L__BB3_589:
	.pragma "nounroll";
	ld.global.nc.u32 	%r5089, [%rd745];
	mad.wide.u32 	%rd308, %r5089, %r2734, %rd747;
	shr.u64 	%rd747, %rd308, 32;
	st.local.u32 	[%rd746], %rd308;
	add.s32 	%r7454, %r7454, 1;
	add.s64 	%rd746, %rd746, 4;
	add.s64 	%rd745, %rd745, 4;
	setp.ne.s32 	%p323, %r7454, 6;
	@%p323 bra 	$L__BB3_589;
	shr.u32 	%r5090, %r2733, 23;
	st.local.u32 	[%rd10+24], %rd747;
	and.b32  	%r2737, %r5090, 31;
	and.b32  	%r5091, %r5090, 224;
	add.s32 	%r5092, %r5091, -128;
	shr.u32 	%r5093, %r5092, 5;
	mul.wide.u32 	%rd309, %r5093, 4;
	sub.s64 	%rd65, %rd10, %rd309;
	ld.local.u32 	%r7455, [%rd65+24];
	ld.local.u32 	%r7456, [%rd65+20];
	setp.eq.s32 	%p324, %r2737, 0;
	@%p324 bra 	$L__BB3_592;
	shf.l.wrap.b32 	%r7455, %r7456, %r7455, %r2737;
	ld.local.u32 	%r5094, [%rd65+16];
	shf.l.wrap.b32 	%r7456, %r5094, %r7456, %r2737;
$L__BB3_592:
	shr.u32 	%r5095, %r7455, 30;
	shf.l.wrap.b32 	%r5096, %r7456, %r7455, 2;
	shl.b32 	%r5097, %r7456, 2;
	shr.u32 	%r5098, %r5096, 31;
	add.s32 	%r5099, %r5098, %r5095;
	neg.s32 	%r5100, %r5099;
	setp.lt.s32 	%p325, %r2733, 0;
	selp.b32 	%r7457, %r5100, %r5099, %p325;
	xor.b32  	%r5101, %r5096, %r2733;
	shr.s32 	%r5102, %r5096, 31;
	xor.b32  	%r5103, %r5102, %r5096;
	xor.b32  	%r5104, %r5102, %r5097;
	cvt.u64.u32 	%rd310, %r5103;
	shl.b64 	%rd311, %rd310, 32;
	cvt.u64.u32 	%rd312, %r5104;
	or.b64  	%rd313, %rd311, %rd312;
	cvt.rn.f64.s64 	%fd236, %rd313;
	mul.f64 	%fd237, %fd236, 0d3BF921FB54442D19;
	cvt.rn.f32.f64 	%f204, %fd237;
	neg.f32 	%f205, %f204;
	setp.lt.s32 	%p326, %r5101, 0;
	selp.f32 	%f917, %f205, %f204, %p326;
	bra.uni 	$L__BB3_594;
$L__BB3_593:
	mov.f32 	%f206, 0f00000000;
	mul.rn.f32 	%f917, %f7, %f206;
	mov.b32 	%r7457, 0;
$L__BB3_594:
	add.s32 	%r5106, %r7457, 1;
	mul.rn.f32 	%f207, %f917, %f917;
	and.b32  	%r5107, %r7457, 1;
	setp.eq.b32 	%p327, %r5107, 1;
	selp.f32 	%f208, %f917, 0f3F800000, %p327;
	fma.rn.f32 	%f209, %f207, %f208, 0f00000000;
	fma.rn.f32 	%f210, %f207, 0f37CBAC00, 0fBAB607ED;
	selp.f32 	%f211, 0fB94D4153, %f210, %p327;
	selp.f32 	%f212, 0f3C0885E4, 0f3D2AAABB, %p327;
	fma.rn.f32 	%f213, %f211, %f207, %f212;
	selp.f32 	%f214, 0fBE2AAAA8, 0fBEFFFFFF, %p327;
	fma.rn.f32 	%f215, %f213, %f207, %f214;
	fma.rn.f32 	%f216, %f215, %f209, %f208;
	and.b32  	%r5108, %r5106, 2;
	setp.eq.s32 	%p328, %r5108, 0;
	mov.f32 	%f217, 0f00000000;
	sub.f32 	%f218, %f217, %f216;
	selp.f32 	%f219, %f216, %f218, %p328;
	cvt.f64.f32 	%fd238, %f219;
	mul.f64 	%fd239, %fd238, 0dC024000000000000;
	fma.rn.f64 	%fd240, %fd957, %fd957, %fd239;
	add.f64 	%fd241, %fd17, 0d4049000000000000;
	add.f64 	%fd18, %fd241, %fd240;
	mul.f64 	%fd242, %fd956, 0d401921FB54442D18;
	cvt.rn.f32.f64 	%f13, %fd242;
	mul.f32 	%f220, %f13, 0f3F22F983;
	cvt.rni.s32.f32 	%r2746, %f220;
	cvt.rn.f32.s32 	%f221, %r2746;
	fma.rn.f32 	%f222, %f221, 0fBFC90FDA, %f13;
	fma.rn.f32 	%f223, %f221, 0fB3A22168, %f222;
	fma.rn.f32 	%f14, %f221, 0fA7C234C5, %f223;
	abs.f32 	%f15, %f13;
	setp.ltu.f32 	%p329, %f15, 0f47CE4780;
	mov.u32 	%r7461, %r2746;
	mov.f32 	%f918, %f14;
	@%p329 bra 	$L__BB3_602;
	setp.eq.f32 	%p330, %f15, 0f7F800000;
	@%p330 bra 	$L__BB3_601;
	mov.b32 	%r2747, %f13;
	shl.b32 	%r5110, %r2747, 8;
	or.b32  	%r2748, %r5110, -2147483648;
	mov.b64 	%rd750, 0;
	mov.b32 	%r7458, 0;
	mov.u64 	%rd748, __cudart_i2opi_f;
	mov.u64 	%rd749, %rd10;
$L__BB3_597:
	.pragma "nounroll";
	ld.global.nc.u32 	%r5111, [%rd748];
	mad.wide.u32 	%rd316, %r5111, %r2748, %rd750;
	shr.u64 	%rd750, %rd316, 32;
	st.local.u32 	[%rd749], %rd316;
	add.s32 	%r7458, %r7458, 1;
	add.s64 	%rd749, %rd749, 4;
	add.s64 	%rd748, %rd748, 4;
	setp.ne.s32 	%p331, %r7458, 6;
	@%p331 bra 	$L__BB3_597;
	shr.u32 	%r5112, %r2747, 23;
	st.local.u32 	[%rd10+24], %rd750;
	and.b32  	%r2751, %r5112, 31;
	and.b32  	%r5113, %r5112, 224;
	add.s32 	%r5114, %r5113, -128;
	shr.u32 	%r5115, %r5114, 5;
	mul.wide.u32 	%rd317, %r5115, 4;
	sub.s64 	%rd72, %rd10, %rd317;
	ld.local.u32 	%r7459, [%rd72+24];
	ld.local.u32 	%r7460, [%rd72+20];
	setp.eq.s32 	%p332, %r2751, 0;
	@%p332 bra 	$L__BB3_600;
	shf.l.wrap.b32 	%r7459, %r7460, %r7459, %r2751;
	ld.local.u32 	%r5116, [%rd72+16];
	shf.l.wrap.b32 	%r7460, %r5116, %r7460, %r2751;
$L__BB3_600:
	shr.u32 	%r5117, %r7459, 30;
	shf.l.wrap.b32 	%r5118, %r7460, %r7459, 2;
	shl.b32 	%r5119, %r7460, 2;
	shr.u32 	%r5120, %r5118, 31;
	add.s32 	%r5121, %r5120, %r5117;
	neg.s32 	%r5122, %r5121;
	setp.lt.s32 	%p333, %r2747, 0;
	selp.b32 	%r7461, %r5122, %r5121, %p333;
	xor.b32  	%r5123, %r5118, %r2747;
	shr.s32 	%r5124, %r5118, 31;
	xor.b32  	%r5125, %r5124, %r5118;
	xor.b32  	%r5126, %r5124, %r5119;
	cvt.u64.u32 	%rd318, %r5125;
	shl.b64 	%rd319, %rd318, 32;
	cvt.u64.u32 	%rd320, %r5126;
	or.b64  	%rd321, %rd319, %rd320;
	cvt.rn.f64.s64 	%fd243, %rd321;
	mul.f64 	%fd244, %fd243, 0d3BF921FB54442D19;
	cvt.rn.f32.f64 	%f224, %fd244;
	neg.f32 	%f225, %f224;
	setp.lt.s32 	%p334, %r5123, 0;
	selp.f32 	%f918, %f225, %f224, %p334;
	bra.uni 	$L__BB3_602;
$L__BB3_601:
	mov.f32 	%f226, 0f00000000;
	mul.rn.f32 	%f918, %f13, %f226;
	mov.b32 	%r7461, 0;
$L__BB3_602:
	add.s32 	%r5128, %r7461, 1;
	mul.rn.f32 	%f227, %f918, %f918;
	and.b32  	%r5129, %r7461, 1;
	setp.eq.b32 	%p335, %r5129, 1;
	selp.f32 	%f228, %f918, 0f3F800000, %p335;
	fma.rn.f32 	%f229, %f227, %f228, 0f00000000;
	fma.rn.f32 	%f230, %f227, 0f37CBAC00, 0fBAB607ED;
	selp.f32 	%f231, 0fB94D4153, %f230, %p335;
	selp.f32 	%f232, 0f3C0885E4, 0f3D2AAABB, %p335;
	fma.rn.f32 	%f233, %f231, %f227, %f232;
	selp.f32 	%f234, 0fBE2AAAA8, 0fBEFFFFFF, %p335;
	fma.rn.f32 	%f235, %f233, %f227, %f234;
	fma.rn.f32 	%f236, %f235, %f229, %f228;
	and.b32  	%r5130, %r5128, 2;
	setp.eq.s32 	%p336, %r5130, 0;
	mov.f32 	%f237, 0f00000000;
	sub.f32 	%f238, %f237, %f236;
	selp.f32 	%f239, %f236, %f238, %p336;
	cvt.f64.f32 	%fd245, %f239;
	mul.f64 	%fd246, %fd245, 0dC024000000000000;
	fma.rn.f64 	%fd247, %fd956, %fd956, %fd246;
	add.f64 	%fd19, %fd18, %fd247;
	mul.f64 	%fd248, %fd955, 0d401921FB54442D18;
	cvt.rn.f32.f64 	%f19, %fd248;
	mul.f32 	%f240, %f19, 0f3F22F983;
	cvt.rni.s32.f32 	%r2760, %f240;
	cvt.rn.f32.s32 	%f241, %r2760;
	fma.rn.f32 	%f242, %f241, 0fBFC90FDA, %f19;
	fma.rn.f32 	%f243, %f241, 0fB3A22168, %f242;
	fma.rn.f32 	%f20, %f241, 0fA7C234C5, %f243;
	abs.f32 	%f21, %f19;
	setp.ltu.f32 	%p337, %f21, 0f47CE4780;
	mov.u32 	%r7465, %r2760;
	mov.f32 	%f919, %f20;
	@%p337 bra 	$L__BB3_610;
	setp.eq.f32 	%p338, %f21, 0f7F800000;
	@%p338 bra 	$L__BB3_609;
	mov.b32 	%r2761, %f19;
	shl.b32 	%r5132, %r2761, 8;
	or.b32  	%r2762, %r5132, -2147483648;
	mov.b64 	%rd753, 0;
	mov.b32 	%r7462, 0;
	mov.u64 	%rd751, __cudart_i2opi_f;
	mov.u64 	%rd752, %rd10;
$L__BB3_605:
	.pragma "nounroll";
	ld.global.nc.u32 	%r5133, [%rd751];
	mad.wide.u32 	%rd324, %r5133, %r2762, %rd753;
	shr.u64 	%rd753, %rd324, 32;
	st.local.u32 	[%rd752], %rd324;
	add.s32 	%r7462, %r7462, 1;
	add.s64 	%rd752, %rd752, 4;
	add.s64 	%rd751, %rd751, 4;
	setp.ne.s32 	%p339, %r7462, 6;
	@%p339 bra 	$L__BB3_605;
	shr.u32 	%r5134, %r2761, 23;
	st.local.u32 	[%rd10+24], %rd753;
	and.b32  	%r2765, %r5134, 31;
	and.b32  	%r5135, %r5134, 224;
	add.s32 	%r5136, %r5135, -128;
	shr.u32 	%r5137, %r5136, 5;
	mul.wide.u32 	%rd325, %r5137, 4;
	sub.s64 	%rd79, %rd10, %rd325;
	ld.local.u32 	%r7463, [%rd79+24];
	ld.local.u32 	%r7464, [%rd79+20];
	setp.eq.s32 	%p340, %r2765, 0;
	@%p340 bra 	$L__BB3_608;
	shf.l.wrap.b32 	%r7463, %r7464, %r7463, %r2765;
	ld.local.u32 	%r5138, [%rd79+16];
	shf.l.wrap.b32 	%r7464, %r5138, %r7464, %r2765;
$L__BB3_608:
	shr.u32 	%r5139, %r7463, 30;
	shf.l.wrap.b32 	%r5140, %r7464, %r7463, 2;
	shl.b32 	%r5141, %r7464, 2;
	shr.u32 	%r5142, %r5140, 31;
	add.s32 	%r5143, %r5142, %r5139;
	neg.s32 	%r5144, %r5143;
	setp.lt.s32 	%p341, %r2761, 0;
	selp.b32 	%r7465, %r5144, %r5143, %p341;
	xor.b32  	%r5145, %r5140, %r2761;
	shr.s32 	%r5146, %r5140, 31;
	xor.b32  	%r5147, %r5146, %r5140;
	xor.b32  	%r5148, %r5146, %r5141;
	cvt.u64.u32 	%rd326, %r5147;
	shl.b64 	%rd327, %rd326, 32;
	cvt.u64.u32 	%rd328, %r5148;
	or.b64  	%rd329, %rd327, %rd328;
	cvt.rn.f64.s64 	%fd249, %rd329;
	mul.f64 	%fd250, %fd249, 0d3BF921FB54442D19;
	cvt.rn.f32.f64 	%f244, %fd250;
	neg.f32 	%f245, %f244;
	setp.lt.s32 	%p342, %r5145, 0;
	selp.f32 	%f919, %f245, %f244, %p342;
	bra.uni 	$L__BB3_610;
$L__BB3_609:
	mov.f32 	%f246, 0f00000000;
	mul.rn.f32 	%f919, %f19, %f246;
	mov.b32 	%r7465, 0;
$L__BB3_610:
	add.s32 	%r5150, %r7465, 1;
	mul.rn.f32 	%f247, %f919, %f919;
	and.b32  	%r5151, %r7465, 1;
	setp.eq.b32 	%p343, %r5151, 1;
	selp.f32 	%f248, %f919, 0f3F800000, %p343;
	fma.rn.f32 	%f249, %f247, %f248, 0f00000000;
	fma.rn.f32 	%f250, %f247, 0f37CBAC00, 0fBAB607ED;
	selp.f32 	%f251, 0fB94D4153, %f250, %p343;
	selp.f32 	%f252, 0f3C0885E4, 0f3D2AAABB, %p343;
	fma.rn.f32 	%f253, %f251, %f247, %f252;
	selp.f32 	%f254, 0fBE2AAAA8, 0fBEFFFFFF, %p343;
	fma.rn.f32 	%f255, %f253, %f247, %f254;
	fma.rn.f32 	%f256, %f255, %f249, %f248;
	and.b32  	%r5152, %r5150, 2;
	setp.eq.s32 	%p344, %r5152, 0;
	mov.f32 	%f257, 0f00000000;
	sub.f32 	%f258, %f257, %f256;
	selp.f32 	%f259, %f256, %f258, %p344;
	cvt.f64.f32 	%fd251, %f259;
	mul.f64 	%fd252, %fd251, 0dC024000000000000;
	fma.rn.f64 	%fd253, %fd955, %fd955, %fd252;
	add.f64 	%fd20, %fd19, %fd253;
	mul.f64 	%fd254, %fd954, 0d401921FB54442D18;
	cvt.rn.f32.f64 	%f25, %fd254;
	mul.f32 	%f260, %f25, 0f3F22F983;
	cvt.rni.s32.f32 	%r2774, %f260;
	cvt.rn.f32.s32 	%f261, %r2774;
	fma.rn.f32 	%f262, %f261, 0fBFC90FDA, %f25;
	fma.rn.f32 	%f263, %f261, 0fB3A22168, %f262;
	fma.rn.f32 	%f26, %f261, 0fA7C234C5, %f263;
	abs.f32 	%f27, %f25;
	setp.ltu.f32 	%p345, %f27, 0f47CE4780;
	mov.u32 	%r7469, %r2774;
	mov.f32 	%f920, %f26;
	@%p345 bra 	$L__BB3_618;
	setp.eq.f32 	%p346, %f27, 0f7F800000;
	@%p346 bra 	$L__BB3_617;
	mov.b32 	%r2775, %f25;
	shl.b32 	%r5154, %r2775, 8;
	or.b32  	%r2776, %r5154, -2147483648;
	mov.b64 	%rd754, 0;
	mov.b32 	%r7466, 0;
	mov.u64 	%rd332, __cudart_i2opi_f;
$L__BB3_613:
	.pragma "nounroll";
	mul.wide.u32 	%rd331, %r7466, 4;
	add.s64 	%rd333, %rd332, %rd331;
	ld.global.nc.u32 	%r5155, [%rd333];
	mad.wide.u32 	%rd334, %r5155, %r2776, %rd754;
	shr.u64 	%rd754, %rd334, 32;
	add.s64 	%rd335, %rd10, %rd331;
	st.local.u32 	[%rd335], %rd334;
	add.s32 	%r7466, %r7466, 1;
	setp.ne.s32 	%p347, %r7466, 6;
	@%p347 bra 	$L__BB3_613;
	shr.u32 	%r5156, %r2775, 23;
	st.local.u32 	[%rd10+24], %rd754;
	and.b32  	%r2779, %r5156, 31;
	and.b32  	%r5157, %r5156, 224;
	add.s32 	%r5158, %r5157, -128;
	shr.u32 	%r5159, %r5158, 5;
	mul.wide.u32 	%rd336, %r5159, 4;
	sub.s64 	%rd82, %rd10, %rd336;
	ld.local.u32 	%r7467, [%rd82+24];
	ld.local.u32 	%r7468, [%rd82+20];
	setp.eq.s32 	%p348, %r2779, 0;
	@%p348 bra 	$L__BB3_616;
	shf.l.wrap.b32 	%r7467, %r7468, %r7467, %r2779;
	ld.local.u32 	%r5160, [%rd82+16];
	shf.l.wrap.b32 	%r7468, %r5160, %r7468, %r2779;
$L__BB3_616:
	shr.u32 	%r5161, %r7467, 30;
	shf.l.wrap.b32 	%r5162, %r7468, %r7467, 2;
	shl.b32 	%r5163, %r7468, 2;
	shr.u32 	%r5164, %r5162, 31;
	add.s32 	%r5165, %r5164, %r5161;
	neg.s32 	%r5166, %r5165;
	setp.lt.s32 	%p349, %r2775, 0;
	selp.b32 	%r7469, %r5166, %r5165, %p349;
	xor.b32  	%r5167, %r5162, %r2775;
	shr.s32 	%r5168, %r5162, 31;
	xor.b32  	%r5169, %r5168, %r5162;
	xor.b32  	%r5170, %r5168, %r5163;
	cvt.u64.u32 	%rd337, %r5169;
	shl.b64 	%rd338, %rd337, 32;
	cvt.u64.u32 	%rd339, %r5170;
	or.b64  	%rd340, %rd338, %rd339;
	cvt.rn.f64.s64 	%fd255, %rd340;
	mul.f64 	%fd256, %fd255, 0d3BF921FB54442D19;
	cvt.rn.f32.f64 	%f264, %fd256;
	neg.f32 	%f265, %f264;
	setp.lt.s32 	%p350, %r5167, 0;
	selp.f32 	%f920, %f265, %f264, %p350;
	bra.uni 	$L__BB3_618;
$L__BB3_617:
	mov.f32 	%f266, 0f00000000;
	mul.rn.f32 	%f920, %f25, %f266;
	mov.b32 	%r7469, 0;
$L__BB3_618:
	ld.param.u64 	%rd732, [_Z14optimizeKernelIN4util9RastriginILi5EEELi5ELj128EEvddPKdPdPiS5_S5_iiidb_param_3];
	add.s32 	%r5172, %r7469, 1;
	mul.rn.f32 	%f267, %f920, %f920;
	and.b32  	%r5173, %r7469, 1;
	setp.eq.b32 	%p351, %r5173, 1;
	selp.f32 	%f268, %f920, 0f3F800000, %p351;
	fma.rn.f32 	%f269, %f267, %f268, 0f00000000;
	fma.rn.f32 	%f270, %f267, 0f37CBAC00, 0fBAB607ED;
	selp.f32 	%f271, 0fB94D4153, %f270, %p351;
	selp.f32 	%f272, 0f3C0885E4, 0f3D2AAABB, %p351;
	fma.rn.f32 	%f273, %f271, %f267, %f272;
	selp.f32 	%f274, 0fBE2AAAA8, 0fBEFFFFFF, %p351;
	fma.rn.f32 	%f275, %f273, %f267, %f274;
	fma.rn.f32 	%f276, %f275, %f269, %f268;
	and.b32  	%r5174, %r5172, 2;
	setp.eq.s32 	%p352, %r5174, 0;
	mov.f32 	%f277, 0f00000000;
	sub.f32 	%f278, %f277, %f276;
	selp.f32 	%f279, %f276, %f278, %p352;
	cvt.f64.f32 	%fd257, %f279;
	mul.f64 	%fd258, %fd257, 0dC024000000000000;
	fma.rn.f64 	%fd259, %fd954, %fd954, %fd258;
	add.f64 	%fd953, %fd20, %fd259;
	cvta.to.global.u64 	%rd341, %rd732;
	mul.wide.s32 	%rd342, %r1, 8;
	add.s64 	%rd343, %rd341, %rd342;
	st.global.f64 	[%rd343], %fd953;
	setp.ne.s32 	%p353, %r1, 0;
	@%p353 bra 	$L__BB3_620;
	st.local.f64 	[%rd15], %fd953;
	mov.u64 	%rd344, $str;
	cvta.global.u64 	%rd345, %rd344;
	{ // callseq 3, 0
	.param .b64 param0;
	st.param.b64 	[param0], %rd345;
	.param .b64 param1;
	st.param.b64 	[param1], %rd224;
	.param .b32 retval0;
	call.uni (retval0), 
	vprintf, 
	(
	param0, 
	param1
	);
	ld.param.b32 	%r5175, [retval0];
	} // callseq 3
$L__BB3_620:
	mov.f64 	%fd260, 0d0000000000000000;
	st.local.v2.f64 	[%rd9], {%fd958, %fd260};
	st.local.v2.f64 	[%rd9+16], {%fd957, %fd260};
	st.local.v2.f64 	[%rd9+32], {%fd956, %fd260};
	st.local.v2.f64 	[%rd9+48], {%fd955, %fd260};
	st.local.v2.f64 	[%rd9+64], {%fd954, %fd260};
	mov.b32 	%r2788, %f1;
	shr.u32 	%r5178, %r2788, 23;
	and.b32  	%r5179, %r5178, 224;
	add.s32 	%r5180, %r5179, -128;
	shl.b32 	%r5181, %r2788, 8;
	or.b32  	%r2789, %r5181, -2147483648;
	shr.u32 	%r5182, %r5180, 5;
	and.b32  	%r2790, %r5178, 31;
	mul.wide.u32 	%rd347, %r5182, 4;
	sub.s64 	%rd83, %rd8, %rd347;
	sub.s32 	%r2791, 32, %r2790;
	mov.f32 	%f280, 0f00000000;
	mul.rn.f32 	%f31, %f1, %f280;
	mov.b32 	%r2792, %f7;
	shr.u32 	%r5183, %r2792, 23;
	and.b32  	%r5184, %r5183, 224;
	add.s32 	%r5185, %r5184, -128;
	shl.b32 	%r5186, %r2792, 8;
	or.b32  	%r2793, %r5186, -2147483648;
	shr.u32 	%r5187, %r5185, 5;
	and.b32  	%r2794, %r5183, 31;
	mul.wide.u32 	%rd348, %r5187, 4;
	sub.s64 	%rd84, %rd8, %rd348;
	sub.s32 	%r2795, 32, %r2794;
	mul.rn.f32 	%f32, %f7, %f280;
	mov.b32 	%r2796, %f13;
	shr.u32 	%r5188, %r2796, 23;
	and.b32  	%r5189, %r5188, 224;
	add.s32 	%r5190, %r5189, -128;
	shl.b32 	%r5191, %r2796, 8;
	or.b32  	%r2797, %r5191, -2147483648;
	shr.u32 	%r5192, %r5190, 5;
	and.b32  	%r2798, %r5188, 31;
	mul.wide.u32 	%rd349, %r5192, 4;
	sub.s64 	%rd85, %rd8, %rd349;
	sub.s32 	%r2799, 32, %r2798;
	mul.rn.f32 	%f33, %f13, %f280;
	mov.b32 	%r2800, %f19;
	shr.u32 	%r5193, %r2800, 23;
	and.b32  	%r5194, %r5193, 224;
	add.s32 	%r5195, %r5194, -128;
	shl.b32 	%r5196, %r2800, 8;
	or.b32  	%r2801, %r5196, -2147483648;
	shr.u32 	%r5197, %r5195, 5;
	and.b32  	%r2802, %r5193, 31;
	mul.wide.u32 	%rd350, %r5197, 4;
	sub.s64 	%rd86, %rd8, %rd350;
	sub.s32 	%r2803, 32, %r2802;
	mul.rn.f32 	%f34, %f19, %f280;
	mov.b32 	%r2804, %f25;
	shr.u32 	%r5198, %r2804, 23;
	and.b32  	%r5199, %r5198, 224;
	add.s32 	%r5200, %r5199, -128;
	shl.b32 	%r5201, %r2804, 8;
	or.b32  	%r2805, %r5201, -2147483648;
	shr.u32 	%r5202, %r5200, 5;
	and.b32  	%r2806, %r5198, 31;
	mul.wide.u32 	%rd351, %r5202, 4;
	sub.s64 	%rd87, %rd8, %rd351;
	sub.s32 	%r2807, 32, %r2806;
	mul.rn.f32 	%f35, %f25, %f280;
	mov.b32 	%r7470, 0;
$L__BB3_621:
	setp.eq.f32 	%p354, %f3, 0f7F800000;
	setp.ltu.f32 	%p355, %f3, 0f47CE4780;
	mul.wide.u32 	%rd352, %r7470, 16;
	add.s64 	%rd353, %rd9, 8;
	add.s64 	%rd88, %rd353, %rd352;
	mov.b64 	%rd354, 4607182418800017408;
	st.local.u64 	[%rd88], %rd354;
	ld.local.f64 	%fd22, [%rd9+8];
	mul.f64 	%fd261, %fd958, %fd22;
	fma.rn.f64 	%fd23, %fd958, %fd22, %fd261;
	or.pred  	%p356, %p355, %p354;
	selp.b32 	%r7474, %r2718, 0, %p355;
	selp.f32 	%f921, %f2, %f31, %p355;
	@%p356 bra 	$L__BB3_627;
	mov.b64 	%rd755, 0;
	mov.b32 	%r7471, 0;
$L__BB3_623:
	.pragma "nounroll";
	mul.wide.u32 	%rd356, %r7471, 4;
	mov.u64 	%rd357, __cudart_i2opi_f;
	add.s64 	%rd358, %rd357, %rd356;
	ld.global.nc.u32 	%r5204, [%rd358];
	mad.wide.u32 	%rd359, %r5204, %r2789, %rd755;
	shr.u64 	%rd755, %rd359, 32;
	add.s64 	%rd360, %rd8, %rd356;
	st.local.u32 	[%rd360], %rd359;
	add.s32 	%r7471, %r7471, 1;
	setp.ne.s32 	%p357, %r7471, 6;
	@%p357 bra 	$L__BB3_623;
	setp.eq.s32 	%p358, %r2790, 0;
	st.local.u32 	[%rd8+24], %rd755;
	ld.local.u32 	%r7472, [%rd83+24];
	ld.local.u32 	%r7473, [%rd83+20];
	@%p358 bra 	$L__BB3_626;
	shl.b32 	%r5205, %r7472, %r2790;
	shr.u32 	%r5206, %r7473, %r2791;
	add.s32 	%r7472, %r5206, %r5205;
	shl.b32 	%r5207, %r7473, %r2790;
	ld.local.u32 	%r5208, [%rd83+16];
	shr.u32 	%r5209, %r5208, %r2791;
	add.s32 	%r7473, %r5209, %r5207;
$L__BB3_626:
	setp.lt.s32 	%p359, %r2788, 0;
	shr.u32 	%r5210, %r7472, 30;
	shf.l.wrap.b32 	%r5211, %r7473, %r7472, 2;
	shl.b32 	%r5212, %r7473, 2;
	shr.u32 	%r5213, %r5211, 31;
	add.s32 	%r5214, %r5213, %r5210;
	neg.s32 	%r5215, %r5214;
	selp.b32 	%r7474, %r5215, %r5214, %p359;
	xor.b32  	%r5216, %r5211, %r2788;
	shr.s32 	%r5217, %r5211, 31;
	xor.b32  	%r5218, %r5217, %r5211;
	xor.b32  	%r5219, %r5217, %r5212;
	cvt.u64.u32 	%rd361, %r5218;
	shl.b64 	%rd362, %rd361, 32;
	cvt.u64.u32 	%rd363, %r5219;
	or.b64  	%rd364, %rd362, %rd363;
	cvt.rn.f64.s64 	%fd262, %rd364;
	mul.f64 	%fd263, %fd262, 0d3BF921FB54442D19;
	cvt.rn.f32.f64 	%f281, %fd263;
	neg.f32 	%f282, %f281;
	setp.lt.s32 	%p360, %r5216, 0;
	selp.f32 	%f921, %f282, %f281, %p360;
$L__BB3_627:
	setp.eq.f32 	%p361, %f9, 0f7F800000;
	setp.ltu.f32 	%p362, %f9, 0f47CE4780;
	mul.rn.f32 	%f283, %f921, %f921;
	and.b32  	%r5220, %r7474, 1;
	setp.eq.b32 	%p363, %r5220, 1;
	selp.f32 	%f284, 0f3F800000, %f921, %p363;
	fma.rn.f32 	%f285, %f283, %f284, 0f00000000;
	fma.rn.f32 	%f286, %f283, 0f37CBAC00, 0fBAB607ED;
	selp.f32 	%f287, %f286, 0fB94D4153, %p363;
	selp.f32 	%f288, 0f3D2AAABB, 0f3C0885E4, %p363;
	fma.rn.f32 	%f289, %f287, %f283, %f288;
	selp.f32 	%f290, 0fBEFFFFFF, 0fBE2AAAA8, %p363;
	fma.rn.f32 	%f291, %f289, %f283, %f290;
	fma.rn.f32 	%f292, %f291, %f285, %f284;
	and.b32  	%r5221, %r7474, 2;
	setp.eq.s32 	%p364, %r5221, 0;
	mov.f32 	%f293, 0f00000000;
	sub.f32 	%f294, %f293, %f292;
	selp.f32 	%f295, %f292, %f294, %p364;
	cvt.f64.f32 	%fd264, %f295;
	mul.f64 	%fd265, %fd22, 0d401921FB54442D18;
	mul.f64 	%fd266, %fd265, %fd264;
	fma.rn.f64 	%fd24, %fd266, 0d4024000000000000, %fd23;
	ld.local.f64 	%fd25, [%rd9+24];
	mul.f64 	%fd267, %fd957, %fd25;
	fma.rn.f64 	%fd26, %fd957, %fd25, %fd267;
	or.pred  	%p365, %p362, %p361;
	selp.b32 	%r7478, %r2732, 0, %p362;
	selp.f32 	%f922, %f8, %f32, %p362;
	@%p365 bra 	$L__BB3_633;
	mov.b64 	%rd756, 0;
	mov.b32 	%r7475, 0;
$L__BB3_629:
	.pragma "nounroll";
	mul.wide.u32 	%rd366, %r7475, 4;
	mov.u64 	%rd367, __cudart_i2opi_f;
	add.s64 	%rd368, %rd367, %rd366;
	ld.global.nc.u32 	%r5223, [%rd368];
	mad.wide.u32 	%rd369, %r5223, %r2793, %rd756;
	shr.u64 	%rd756, %rd369, 32;
	add.s64 	%rd370, %rd8, %rd366;
	st.local.u32 	[%rd370], %rd369;
	add.s32 	%r7475, %r7475, 1;
	setp.ne.s32 	%p366, %r7475, 6;
	@%p366 bra 	$L__BB3_629;
	setp.eq.s32 	%p367, %r2794, 0;
	st.local.u32 	[%rd8+24], %rd756;
	ld.local.u32 	%r7476, [%rd84+24];
	ld.local.u32 	%r7477, [%rd84+20];
	@%p367 bra 	$L__BB3_632;
	shl.b32 	%r5224, %r7476, %r2794;
	shr.u32 	%r5225, %r7477, %r2795;
	add.s32 	%r7476, %r5225, %r5224;
	shl.b32 	%r5226, %r7477, %r2794;
	ld.local.u32 	%r5227, [%rd84+16];
	shr.u32 	%r5228, %r5227, %r2795;
	add.s32 	%r7477, %r5228, %r5226;
$L__BB3_632:
	setp.lt.s32 	%p368, %r2792, 0;
	shr.u32 	%r5229, %r7476, 30;
	shf.l.wrap.b32 	%r5230, %r7477, %r7476, 2;
	shl.b32 	%r5231, %r7477, 2;
	shr.u32 	%r5232, %r5230, 31;
	add.s32 	%r5233, %r5232, %r5229;
	neg.s32 	%r5234, %r5233;
	selp.b32 	%r7478, %r5234, %r5233, %p368;
	xor.b32  	%r5235, %r5230, %r2792;
	shr.s32 	%r5236, %r5230, 31;
	xor.b32  	%r5237, %r5236, %r5230;
	xor.b32  	%r5238, %r5236, %r5231;
	cvt.u64.u32 	%rd371, %r5237;
	shl.b64 	%rd372, %rd371, 32;
	cvt.u64.u32 	%rd373, %r5238;
	or.b64  	%rd374, %rd372, %rd373;
	cvt.rn.f64.s64 	%fd268, %rd374;
	mul.f64 	%fd269, %fd268, 0d3BF921FB54442D19;
	cvt.rn.f32.f64 	%f296, %fd269;
	neg.f32 	%f297, %f296;
	setp.lt.s32 	%p369, %r5235, 0;
	selp.f32 	%f922, %f297, %f296, %p369;
$L__BB3_633:
	setp.eq.f32 	%p370, %f15, 0f7F800000;
	setp.ltu.f32 	%p371, %f15, 0f47CE4780;
	mul.rn.f32 	%f298, %f922, %f922;
	and.b32  	%r5239, %r7478, 1;
	setp.eq.b32 	%p372, %r5239, 1;
	selp.f32 	%f299, 0f3F800000, %f922, %p372;
	fma.rn.f32 	%f300, %f298, %f299, 0f00000000;
	fma.rn.f32 	%f301, %f298, 0f37CBAC00, 0fBAB607ED;
	selp.f32 	%f302, %f301, 0fB94D4153, %p372;
	selp.f32 	%f303, 0f3D2AAABB, 0f3C0885E4, %p372;
	fma.rn.f32 	%f304, %f302, %f298, %f303;
	selp.f32 	%f305, 0fBEFFFFFF, 0fBE2AAAA8, %p372;
	fma.rn.f32 	%f306, %f304, %f298, %f305;
	fma.rn.f32 	%f307, %f306, %f300, %f299;
	and.b32  	%r5240, %r7478, 2;
	setp.eq.s32 	%p373, %r5240, 0;
	mov.f32 	%f308, 0f00000000;
	sub.f32 	%f309, %f308, %f307;
	selp.f32 	%f310, %f307, %f309, %p373;
	cvt.f64.f32 	%fd270, %f310;
	mul.f64 	%fd271, %fd25, 0d401921FB54442D18;
	mul.f64 	%fd272, %fd271, %fd270;
	fma.rn.f64 	%fd273, %fd272, 0d4024000000000000, %fd26;
	add.f64 	%fd274, %fd24, 0d0000000000000000;
	add.f64 	%fd27, %fd274, %fd273;
	ld.local.f64 	%fd28, [%rd9+40];
	mul.f64 	%fd275, %fd956, %fd28;
	fma.rn.f64 	%fd29, %fd956, %fd28, %fd275;
	or.pred  	%p374, %p371, %p370;
	selp.b32 	%r7482, %r2746, 0, %p371;
	selp.f32 	%f923, %f14, %f33, %p371;
	@%p374 bra 	$L__BB3_639;
	mov.b64 	%rd757, 0;
	mov.b32 	%r7479, 0;
$L__BB3_635:
	.pragma "nounroll";
	mul.wide.u32 	%rd376, %r7479, 4;
	mov.u64 	%rd377, __cudart_i2opi_f;
	add.s64 	%rd378, %rd377, %rd376;
	ld.global.nc.u32 	%r5242, [%rd378];
	mad.wide.u32 	%rd379, %r5242, %r2797, %rd757;
	shr.u64 	%rd757, %rd379, 32;
	add.s64 	%rd380, %rd8, %rd376;
	st.local.u32 	[%rd380], %rd379;
	add.s32 	%r7479, %r7479, 1;
	setp.ne.s32 	%p375, %r7479, 6;
	@%p375 bra 	$L__BB3_635;
	setp.eq.s32 	%p376, %r2798, 0;
	st.local.u32 	[%rd8+24], %rd757;
	ld.local.u32 	%r7480, [%rd85+24];
	ld.local.u32 	%r7481, [%rd85+20];
	@%p376 bra 	$L__BB3_638;
	shl.b32 	%r5243, %r7480, %r2798;
	shr.u32 	%r5244, %r7481, %r2799;
	add.s32 	%r7480, %r5244, %r5243;
	shl.b32 	%r5245, %r7481, %r2798;
	ld.local.u32 	%r5246, [%rd85+16];
	shr.u32 	%r5247, %r5246, %r2799;
	add.s32 	%r7481, %r5247, %r5245;
$L__BB3_638:
	setp.lt.s32 	%p377, %r2796, 0;
	shr.u32 	%r5248, %r7480, 30;
	shf.l.wrap.b32 	%r5249, %r7481, %r7480, 2;
	shl.b32 	%r5250, %r7481, 2;
	shr.u32 	%r5251, %r5249, 31;
	add.s32 	%r5252, %r5251, %r5248;
	neg.s32 	%r5253, %r5252;
	selp.b32 	%r7482, %r5253, %r5252, %p377;
	xor.b32  	%r5254, %r5249, %r2796;
	shr.s32 	%r5255, %r5249, 31;
	xor.b32  	%r5256, %r5255, %r5249;
	xor.b32  	%r5257, %r5255, %r5250;
	cvt.u64.u32 	%rd381, %r5256;
	shl.b64 	%rd382, %rd381, 32;
	cvt.u64.u32 	%rd383, %r5257;
	or.b64  	%rd384, %rd382, %rd383;
	cvt.rn.f64.s64 	%fd276, %rd384;
	mul.f64 	%fd277, %fd276, 0d3BF921FB54442D19;
	cvt.rn.f32.f64 	%f311, %fd277;
	neg.f32 	%f312, %f311;
	setp.lt.s32 	%p378, %r5254, 0;
	selp.f32 	%f923, %f312, %f311, %p378;
$L__BB3_639:
	setp.eq.f32 	%p379, %f21, 0f7F800000;
	setp.ltu.f32 	%p380, %f21, 0f47CE4780;
	mul.rn.f32 	%f313, %f923, %f923;
	and.b32  	%r5258, %r7482, 1;
	setp.eq.b32 	%p381, %r5258, 1;
	selp.f32 	%f314, 0f3F800000, %f923, %p381;
	fma.rn.f32 	%f315, %f313, %f314, 0f00000000;
	fma.rn.f32 	%f316, %f313, 0f37CBAC00, 0fBAB607ED;
	selp.f32 	%f317, %f316, 0fB94D4153, %p381;
	selp.f32 	%f318, 0f3D2AAABB, 0f3C0885E4, %p381;
	fma.rn.f32 	%f319, %f317, %f313, %f318;
	selp.f32 	%f320, 0fBEFFFFFF, 0fBE2AAAA8, %p381;
	fma.rn.f32 	%f321, %f319, %f313, %f320;
	fma.rn.f32 	%f322, %f321, %f315, %f314;
	and.b32  	%r5259, %r7482, 2;
	setp.eq.s32 	%p382, %r5259, 0;
	mov.f32 	%f323, 0f00000000;
	sub.f32 	%f324, %f323, %f322;
	selp.f32 	%f325, %f322, %f324, %p382;
	cvt.f64.f32 	%fd278, %f325;
	mul.f64 	%fd279, %fd28, 0d401921FB54442D18;
	mul.f64 	%fd280, %fd279, %fd278;
	fma.rn.f64 	%fd281, %fd280, 0d4024000000000000, %fd29;
	add.f64 	%fd30, %fd27, %fd281;
	ld.local.f64 	%fd31, [%rd9+56];
	mul.f64 	%fd282, %fd955, %fd31;
	fma.rn.f64 	%fd32, %fd955, %fd31, %fd282;
	or.pred  	%p383, %p380, %p379;
	selp.b32 	%r7486, %r2760, 0, %p380;
	selp.f32 	%f924, %f20, %f34, %p380;
	@%p383 bra 	$L__BB3_645;
	mov.b64 	%rd758, 0;
	mov.b32 	%r7483, 0;
$L__BB3_641:
	.pragma "nounroll";
	mul.wide.u32 	%rd386, %r7483, 4;
	mov.u64 	%rd387, __cudart_i2opi_f;
	add.s64 	%rd388, %rd387, %rd386;
	ld.global.nc.u32 	%r5261, [%rd388];
	mad.wide.u32 	%rd389, %r5261, %r2801, %rd758;
	shr.u64 	%rd758, %rd389, 32;
	add.s64 	%rd390, %rd8, %rd386;
	st.local.u32 	[%rd390], %rd389;
	add.s32 	%r7483, %r7483, 1;
	setp.ne.s32 	%p384, %r7483, 6;
	@%p384 bra 	$L__BB3_641;
	setp.eq.s32 	%p385, %r2802, 0;
	st.local.u32 	[%rd8+24], %rd758;
	ld.local.u32 	%r7484, [%rd86+24];
	ld.local.u32 	%r7485, [%rd86+20];
	@%p385 bra 	$L__BB3_644;
	shl.b32 	%r5262, %r7484, %r2802;
	shr.u32 	%r5263, %r7485, %r2803;
	add.s32 	%r7484, %r5263, %r5262;
	shl.b32 	%r5264, %r7485, %r2802;
	ld.local.u32 	%r5265, [%rd86+16];
	shr.u32 	%r5266, %r5265, %r2803;
	add.s32 	%r7485, %r5266, %r5264;
$L__BB3_644:
	setp.lt.s32 	%p386, %r2800, 0;
	shr.u32 	%r5267, %r7484, 30;
	shf.l.wrap.b32 	%r5268, %r7485, %r7484, 2;
	shl.b32 	%r5269, %r7485, 2;
	shr.u32 	%r5270, %r5268, 31;
	add.s32 	%r5271, %r5270, %r5267;
	neg.s32 	%r5272, %r5271;
	selp.b32 	%r7486, %r5272, %r5271, %p386;
	xor.b32  	%r5273, %r5268, %r2800;
	shr.s32 	%r5274, %r5268, 31;
	xor.b32  	%r5275, %r5274, %r5268;
	xor.b32  	%r5276, %r5274, %r5269;
	cvt.u64.u32 	%rd391, %r5275;
	shl.b64 	%rd392, %rd391, 32;
	cvt.u64.u32 	%rd393, %r5276;
	or.b64  	%rd394, %rd392, %rd393;
	cvt.rn.f64.s64 	%fd283, %rd394;
	mul.f64 	%fd284, %fd283, 0d3BF921FB54442D19;
	cvt.rn.f32.f64 	%f326, %fd284;
	neg.f32 	%f327, %f326;
	setp.lt.s32 	%p387, %r5273, 0;
	selp.f32 	%f924, %f327, %f326, %p387;
$L__BB3_645:
	setp.eq.f32 	%p388, %f27, 0f7F800000;
	setp.ltu.f32 	%p389, %f27, 0f47CE4780;
	mul.rn.f32 	%f328, %f924, %f924;
	and.b32  	%r5277, %r7486, 1;
	setp.eq.b32 	%p390, %r5277, 1;
	selp.f32 	%f329, 0f3F800000, %f924, %p390;
	fma.rn.f32 	%f330, %f328, %f329, 0f00000000;
	fma.rn.f32 	%f331, %f328, 0f37CBAC00, 0fBAB607ED;
	selp.f32 	%f332, %f331, 0fB94D4153, %p390;
	selp.f32 	%f333, 0f3D2AAABB, 0f3C0885E4, %p390;
	fma.rn.f32 	%f334, %f332, %f328, %f333;
	selp.f32 	%f335, 0fBEFFFFFF, 0fBE2AAAA8, %p390;
	fma.rn.f32 	%f336, %f334, %f328, %f335;
	fma.rn.f32 	%f337, %f336, %f330, %f329;
	and.b32  	%r5278, %r7486, 2;
	setp.eq.s32 	%p391, %r5278, 0;
	mov.f32 	%f338, 0f00000000;
	sub.f32 	%f339, %f338, %f337;
	selp.f32 	%f340, %f337, %f339, %p391;
	cvt.f64.f32 	%fd285, %f340;
	mul.f64 	%fd286, %fd31, 0d401921FB54442D18;
	mul.f64 	%fd287, %fd286, %fd285;
	fma.rn.f64 	%fd288, %fd287, 0d4024000000000000, %fd32;
	add.f64 	%fd33, %fd30, %fd288;
	ld.local.f64 	%fd34, [%rd9+72];
	mul.f64 	%fd289, %fd954, %fd34;
	fma.rn.f64 	%fd35, %fd954, %fd34, %fd289;
	or.pred  	%p392, %p389, %p388;
	selp.b32 	%r7490, %r2774, 0, %p389;
	selp.f32 	%f925, %f26, %f35, %p389;
	@%p392 bra 	$L__BB3_651;
	mov.b64 	%rd759, 0;
	mov.b32 	%r7487, 0;
$L__BB3_647:
	.pragma "nounroll";
	mul.wide.u32 	%rd396, %r7487, 4;
	mov.u64 	%rd397, __cudart_i2opi_f;
	add.s64 	%rd398, %rd397, %rd396;
	ld.global.nc.u32 	%r5280, [%rd398];
	mad.wide.u32 	%rd399, %r5280, %r2805, %rd759;
	shr.u64 	%rd759, %rd399, 32;
	add.s64 	%rd400, %rd8, %rd396;
	st.local.u32 	[%rd400], %rd399;
	add.s32 	%r7487, %r7487, 1;
	setp.ne.s32 	%p393, %r7487, 6;
	@%p393 bra 	$L__BB3_647;
	setp.eq.s32 	%p394, %r2806, 0;
	st.local.u32 	[%rd8+24], %rd759;
	ld.local.u32 	%r7488, [%rd87+24];
	ld.local.u32 	%r7489, [%rd87+20];
	@%p394 bra 	$L__BB3_650;
	shl.b32 	%r5281, %r7488, %r2806;
	shr.u32 	%r5282, %r7489, %r2807;
	add.s32 	%r7488, %r5282, %r5281;
	shl.b32 	%r5283, %r7489, %r2806;
	ld.local.u32 	%r5284, [%rd87+16];
	shr.u32 	%r5285, %r5284, %r2807;
	add.s32 	%r7489, %r5285, %r5283;
$L__BB3_650:
	setp.lt.s32 	%p395, %r2804, 0;
	shr.u32 	%r5286, %r7488, 30;
	shf.l.wrap.b32 	%r5287, %r7489, %r7488, 2;
	shl.b32 	%r5288, %r7489, 2;
	shr.u32 	%r5289, %r5287, 31;
	add.s32 	%r5290, %r5289, %r5286;
	neg.s32 	%r5291, %r5290;
	selp.b32 	%r7490, %r5291, %r5290, %p395;
	xor.b32  	%r5292, %r5287, %r2804;
	shr.s32 	%r5293, %r5287, 31;
	xor.b32  	%r5294, %r5293, %r5287;
	xor.b32  	%r5295, %r5293, %r5288;
	cvt.u64.u32 	%rd401, %r5294;
	shl.b64 	%rd402, %rd401, 32;
	cvt.u64.u32 	%rd403, %r5295;
	or.b64  	%rd404, %rd402, %rd403;
	cvt.rn.f64.s64 	%fd290, %rd404;
	mul.f64 	%fd291, %fd290, 0d3BF921FB54442D19;
	cvt.rn.f32.f64 	%f341, %fd291;
	neg.f32 	%f342, %f341;
	setp.lt.s32 	%p396, %r5292, 0;
	selp.f32 	%f925, %f342, %f341, %p396;
$L__BB3_651:
	mul.rn.f32 	%f343, %f925, %f925;
	and.b32  	%r5296, %r7490, 1;
	setp.eq.b32 	%p397, %r5296, 1;
	selp.f32 	%f344, 0f3F800000, %f925, %p397;
	fma.rn.f32 	%f345, %f343, %f344, 0f00000000;
	fma.rn.f32 	%f346, %f343, 0f37CBAC00, 0fBAB607ED;
	selp.f32 	%f347, %f346, 0fB94D4153, %p397;
	selp.f32 	%f348, 0f3D2AAABB, 0f3C0885E4, %p397;
	fma.rn.f32 	%f349, %f347, %f343, %f348;
	selp.f32 	%f350, 0fBEFFFFFF, 0fBE2AAAA8, %p397;
	fma.rn.f32 	%f351, %f349, %f343, %f350;
	fma.rn.f32 	%f352, %f351, %f345, %f344;
	and.b32  	%r5297, %r7490, 2;
	setp.eq.s32 	%p398, %r5297, 0;
	mov.f32 	%f353, 0f00000000;
	sub.f32 	%f354, %f353, %f352;
	selp.f32 	%f355, %f352, %f354, %p398;
	cvt.f64.f32 	%fd292, %f355;
	mul.f64 	%fd293, %fd34, 0d401921FB54442D18;
	mul.f64 	%fd294, %fd293, %fd292;
	fma.rn.f64 	%fd295, %fd294, 0d4024000000000000, %fd35;
	add.f64 	%fd296, %fd33, %fd295;
	mul.wide.u32 	%rd405, %r7470, 8;
	add.s64 	%rd406, %rd12, %rd405;
	st.local.f64 	[%rd406], %fd296;
	mov.b64 	%rd407, 0;
	st.local.u64 	[%rd88], %rd407;
	add.s32 	%r7470, %r7470, 1;
	setp.ne.s32 	%p399, %r7470, 5;
	@%p399 bra 	$L__BB3_621;
	ld.param.u32 	%r6015, [_Z14optimizeKernelIN4util9RastriginILi5EEELi5ELj128EEvddPKdPdPiS5_S5_iiidb_param_8];
	setp.lt.s32 	%p400, %r6015, 1;
	@%p400 bra 	$L__BB3_830;
	ld.local.f64 	%fd947, [%rd12];
	ld.local.f64 	%fd946, [%rd12+8];
	ld.local.f64 	%fd945, [%rd12+16];
	ld.local.f64 	%fd944, [%rd12+24];
	ld.local.f64 	%fd943, [%rd12+32];
	mov.b32 	%r7491, 0;
	mov.f64 	%fd920, 0d3FF0000000000000;
	mov.f64 	%fd918, 0d0000000000000000;
	mov.u64 	%rd477, $str$1;
	mov.u64 	%rd607, __cudart_i2opi_f;
	mov.f64 	%fd919, %fd918;
	mov.f64 	%fd921, %fd918;
	mov.f64 	%fd922, %fd918;
	mov.f64 	%fd923, %fd918;
	mov.f64 	%fd924, %fd918;
	mov.f64 	%fd925, %fd918;
	mov.f64 	%fd926, %fd920;
	mov.f64 	%fd927, %fd918;
	mov.f64 	%fd928, %fd918;
	mov.f64 	%fd929, %fd918;
	mov.f64 	%fd930, %fd918;
	mov.f64 	%fd931, %fd918;
	mov.f64 	%fd932, %fd920;
	mov.f64 	%fd933, %fd918;
	mov.f64 	%fd934, %fd918;
	mov.f64 	%fd935, %fd918;
	mov.f64 	%fd936, %fd920;
	mov.f64 	%fd937, %fd918;
	mov.f64 	%fd938, %fd918;
	mov.f64 	%fd939, %fd918;
	mov.f64 	%fd940, %fd918;
	mov.f64 	%fd941, %fd918;
	mov.f64 	%fd942, %fd920;
$L__BB3_654:
	atom.global.or.b32 	%r5299, [d_stopFlag], 0;
	setp.ne.s32 	%p401, %r5299, 0;
	@%p401 bra 	$L__BB3_830;
	fma.rn.f64 	%fd300, %fd932, %fd947, 0d0000000000000000;
	fma.rn.f64 	%fd301, %fd931, %fd946, %fd300;
	fma.rn.f64 	%fd302, %fd930, %fd945, %fd301;
	fma.rn.f64 	%fd303, %fd929, %fd944, %fd302;
	fma.rn.f64 	%fd77, %fd928, %fd943, %fd303;
	fma.rn.f64 	%fd304, %fd927, %fd947, 0d0000000000000000;
	fma.rn.f64 	%fd305, %fd926, %fd946, %fd304;
	fma.rn.f64 	%fd306, %fd925, %fd945, %fd305;
	fma.rn.f64 	%fd307, %fd924, %fd944, %fd306;
	fma.rn.f64 	%fd78, %fd923, %fd943, %fd307;
	fma.rn.f64 	%fd308, %fd922, %fd947, 0d0000000000000000;
	fma.rn.f64 	%fd309, %fd921, %fd946, %fd308;
	fma.rn.f64 	%fd310, %fd920, %fd945, %fd309;
	fma.rn.f64 	%fd311, %fd919, %fd944, %fd310;
	fma.rn.f64 	%fd79, %fd918, %fd943, %fd311;
	fma.rn.f64 	%fd312, %fd933, %fd947, 0d0000000000000000;
	fma.rn.f64 	%fd313, %fd934, %fd946, %fd312;
	fma.rn.f64 	%fd314, %fd935, %fd945, %fd313;
	fma.rn.f64 	%fd315, %fd936, %fd944, %fd314;
	fma.rn.f64 	%fd80, %fd937, %fd943, %fd315;
	fma.rn.f64 	%fd316, %fd938, %fd947, 0d0000000000000000;
	fma.rn.f64 	%fd317, %fd939, %fd946, %fd316;
	fma.rn.f64 	%fd318, %fd940, %fd945, %fd317;
	fma.rn.f64 	%fd319, %fd941, %fd944, %fd318;
	fma.rn.f64 	%fd81, %fd942, %fd943, %fd319;
	mul.f64 	%fd320, %fd77, %fd947;
	mov.f64 	%fd321, 0d0000000000000000;
	sub.f64 	%fd322, %fd321, %fd320;
	mul.f64 	%fd323, %fd78, %fd946;
	sub.f64 	%fd324, %fd322, %fd323;
	mul.f64 	%fd325, %fd79, %fd945;
	sub.f64 	%fd326, %fd324, %fd325;
	mul.f64 	%fd327, %fd80, %fd944;
	sub.f64 	%fd328, %fd326, %fd327;
	mul.f64 	%fd329, %fd81, %fd943;
	sub.f64 	%fd82, %fd328, %fd329;
	mov.f64 	%fd916, 0d3FF0000000000000;
	mov.b32 	%r7492, 0;
$L__BB3_656:
	mul.f64 	%fd330, %fd77, %fd916;
	sub.f64 	%fd331, %fd958, %fd330;
	mul.f64 	%fd332, %fd331, 0d401921FB54442D18;
	cvt.rn.f32.f64 	%f51, %fd332;
	mul.f32 	%f356, %f51, 0f3F22F983;
	cvt.rni.s32.f32 	%r7496, %f356;
	cvt.rn.f32.s32 	%f357, %r7496;
	fma.rn.f32 	%f358, %f357, 0fBFC90FDA, %f51;
	fma.rn.f32 	%f359, %f357, 0fB3A22168, %f358;
	fma.rn.f32 	%f926, %f357, 0fA7C234C5, %f359;
	abs.f32 	%f53, %f51;
	setp.ltu.f32 	%p402, %f53, 0f47CE4780;
	@%p402 bra 	$L__BB3_664;
	setp.neu.f32 	%p403, %f53, 0f7F800000;
	@%p403 bra 	$L__BB3_659;
	mov.f32 	%f365, 0f00000000;
	mul.rn.f32 	%f926, %f51, %f365;
	mov.b32 	%r7496, 0;
	bra.uni 	$L__BB3_664;
$L__BB3_659:
	mov.b64 	%rd762, 0;
	mov.b32 	%r7493, 0;
	mov.u64 	%rd760, __cudart_i2opi_f;
	mov.u64 	%rd761, %rd7;
$L__BB3_660:
	.pragma "nounroll";
	ld.global.nc.u32 	%r5302, [%rd760];
	mov.b32 	%r5303, %f51;
	shl.b32 	%r5304, %r5303, 8;
	or.b32  	%r5305, %r5304, -2147483648;
	mad.wide.u32 	%rd410, %r5302, %r5305, %rd762;
	shr.u64 	%rd762, %rd410, 32;
	st.local.u32 	[%rd761], %rd410;
	add.s32 	%r7493, %r7493, 1;
	add.s64 	%rd761, %rd761, 4;
	add.s64 	%rd760, %rd760, 4;
	setp.ne.s32 	%p404, %r7493, 6;
	@%p404 bra 	$L__BB3_660;
	shr.u32 	%r5306, %r5303, 23;
	st.local.u32 	[%rd7+24], %rd762;
	and.b32  	%r5307, %r5306, 31;
	and.b32  	%r5308, %r5306, 224;
	add.s32 	%r5309, %r5308, -128;
	shr.u32 	%r5310, %r5309, 5;
	mul.wide.u32 	%rd411, %r5310, 4;
	sub.s64 	%rd412, %rd7, %rd411;
	ld.local.u32 	%r7494, [%rd412+24];
	ld.local.u32 	%r7495, [%rd412+20];
	setp.eq.s32 	%p405, %r5307, 0;
	@%p405 bra 	$L__BB3_663;
	shf.l.wrap.b32 	%r7494, %r7495, %r7494, %r5307;
	ld.local.u32 	%r5316, [%rd412+16];
	shf.l.wrap.b32 	%r7495, %r5316, %r7495, %r5307;
$L__BB3_663:
	shr.u32 	%r5317, %r7494, 30;
	shf.l.wrap.b32 	%r5318, %r7495, %r7494, 2;
	shl.b32 	%r5319, %r7495, 2;
	shr.u32 	%r5320, %r5318, 31;
	add.s32 	%r5321, %r5320, %r5317;
	neg.s32 	%r5322, %r5321;
	setp.lt.s32 	%p406, %r5303, 0;
	selp.b32 	%r7496, %r5322, %r5321, %p406;
	xor.b32  	%r5324, %r5318, %r5303;
	shr.s32 	%r5325, %r5318, 31;
	xor.b32  	%r5326, %r5325, %r5318;
	xor.b32  	%r5327, %r5325, %r5319;
	cvt.u64.u32 	%rd415, %r5326;
	shl.b64 	%rd416, %rd415, 32;
	cvt.u64.u32 	%rd417, %r5327;
	or.b64  	%rd418, %rd416, %rd417;
	cvt.rn.f64.s64 	%fd342, %rd418;
	mul.f64 	%fd343, %fd342, 0d3BF921FB54442D19;
	cvt.rn.f32.f64 	%f363, %fd343;
	neg.f32 	%f364, %f363;
	setp.lt.s32 	%p407, %r5324, 0;
	selp.f32 	%f926, %f364, %f363, %p407;
$L__BB3_664:
	mul.f64 	%fd344, %fd78, %fd916;
	sub.f64 	%fd345, %fd957, %fd344;
	add.s32 	%r5329, %r7496, 1;
	mul.rn.f32 	%f366, %f926, %f926;
	and.b32  	%r5330, %r7496, 1;
	setp.eq.b32 	%p408, %r5330, 1;
	selp.f32 	%f367, %f926, 0f3F800000, %p408;
	fma.rn.f32 	%f368, %f366, %f367, 0f00000000;
	fma.rn.f32 	%f369, %f366, 0f37CBAC00, 0fBAB607ED;
	selp.f32 	%f370, 0fB94D4153, %f369, %p408;
	selp.f32 	%f371, 0f3C0885E4, 0f3D2AAABB, %p408;
	fma.rn.f32 	%f372, %f370, %f366, %f371;
	selp.f32 	%f373, 0fBE2AAAA8, 0fBEFFFFFF, %p408;
	fma.rn.f32 	%f374, %f372, %f366, %f373;
	fma.rn.f32 	%f375, %f374, %f368, %f367;
	and.b32  	%r5331, %r5329, 2;
	setp.eq.s32 	%p409, %r5331, 0;
	mov.f32 	%f376, 0f00000000;
	sub.f32 	%f377, %f376, %f375;
	selp.f32 	%f378, %f375, %f377, %p409;
	cvt.f64.f32 	%fd346, %f378;
	mul.f64 	%fd347, %fd346, 0dC024000000000000;
	fma.rn.f64 	%fd84, %fd331, %fd331, %fd347;
	mul.f64 	%fd350, %fd345, 0d401921FB54442D18;
	cvt.rn.f32.f64 	%f57, %fd350;
	mul.f32 	%f379, %f57, 0f3F22F983;
	cvt.rni.s32.f32 	%r7500, %f379;
	cvt.rn.f32.s32 	%f380, %r7500;
	fma.rn.f32 	%f381, %f380, 0fBFC90FDA, %f57;
	fma.rn.f32 	%f382, %f380, 0fB3A22168, %f381;
	fma.rn.f32 	%f927, %f380, 0fA7C234C5, %f382;
	abs.f32 	%f59, %f57;
	setp.ltu.f32 	%p410, %f59, 0f47CE4780;
	@%p410 bra 	$L__BB3_672;
	setp.eq.f32 	%p411, %f59, 0f7F800000;
	@%p411 bra 	$L__BB3_671;
	mov.b64 	%rd763, 0;
	mov.b32 	%r7497, 0;
$L__BB3_667:
	.pragma "nounroll";
	mul.wide.u32 	%rd420, %r7497, 4;
	mov.u64 	%rd421, __cudart_i2opi_f;
	add.s64 	%rd422, %rd421, %rd420;
	ld.global.nc.u32 	%r5333, [%rd422];
	mov.b32 	%r5334, %f57;
	shl.b32 	%r5335, %r5334, 8;
	or.b32  	%r5336, %r5335, -2147483648;
	mad.wide.u32 	%rd423, %r5333, %r5336, %rd763;
	shr.u64 	%rd763, %rd423, 32;
	add.s64 	%rd424, %rd7, %rd420;
	st.local.u32 	[%rd424], %rd423;
	add.s32 	%r7497, %r7497, 1;
	setp.ne.s32 	%p412, %r7497, 6;
	@%p412 bra 	$L__BB3_667;
	shr.u32 	%r5338, %r5334, 23;
	st.local.u32 	[%rd7+24], %rd763;
	and.b32  	%r5339, %r5338, 31;
	and.b32  	%r5340, %r5338, 224;
	add.s32 	%r5341, %r5340, -128;
	shr.u32 	%r5342, %r5341, 5;
	mul.wide.u32 	%rd425, %r5342, 4;
	sub.s64 	%rd426, %rd7, %rd425;
	ld.local.u32 	%r7498, [%rd426+24];
	ld.local.u32 	%r7499, [%rd426+20];
	setp.eq.s32 	%p413, %r5339, 0;
	@%p413 bra 	$L__BB3_670;
	shf.l.wrap.b32 	%r7498, %r7499, %r7498, %r5339;
	ld.local.u32 	%r5349, [%rd426+16];
	shf.l.wrap.b32 	%r7499, %r5349, %r7499, %r5339;
$L__BB3_670:
	shr.u32 	%r5350, %r7498, 30;
	shf.l.wrap.b32 	%r5351, %r7499, %r7498, 2;
	shl.b32 	%r5352, %r7499, 2;
	shr.u32 	%r5353, %r5351, 31;
	add.s32 	%r5354, %r5353, %r5350;
	neg.s32 	%r5355, %r5354;
	setp.lt.s32 	%p414, %r5334, 0;
	selp.b32 	%r7500, %r5355, %r5354, %p414;
	xor.b32  	%r5357, %r5351, %r5334;
	shr.s32 	%r5358, %r5351, 31;
	xor.b32  	%r5359, %r5358, %r5351;
	xor.b32  	%r5360, %r5358, %r5352;
	cvt.u64.u32 	%rd429, %r5359;
	shl.b64 	%rd430, %rd429, 32;
	cvt.u64.u32 	%rd431, %r5360;
	or.b64  	%rd432, %rd430, %rd431;
	cvt.rn.f64.s64 	%fd363, %rd432;
	mul.f64 	%fd364, %fd363, 0d3BF921FB54442D19;
	cvt.rn.f32.f64 	%f387, %fd364;
	neg.f32 	%f388, %f387;
	setp.lt.s32 	%p415, %r5357, 0;
	selp.f32 	%f927, %f388, %f387, %p415;
	bra.uni 	$L__BB3_672;
$L__BB3_671:
	mov.f32 	%f389, 0f00000000;
	mul.rn.f32 	%f927, %f57, %f389;
	mov.b32 	%r7500, 0;
$L__BB3_672:
	mul.f64 	%fd365, %fd79, %fd916;
	sub.f64 	%fd366, %fd956, %fd365;
	add.s32 	%r5362, %r7500, 1;
	mul.rn.f32 	%f390, %f927, %f927;
	and.b32  	%r5363, %r7500, 1;
	setp.eq.b32 	%p416, %r5363, 1;
	selp.f32 	%f391, %f927, 0f3F800000, %p416;
	fma.rn.f32 	%f392, %f390, %f391, 0f00000000;
	fma.rn.f32 	%f393, %f390, 0f37CBAC00, 0fBAB607ED;
	selp.f32 	%f394, 0fB94D4153, %f393, %p416;
	selp.f32 	%f395, 0f3C0885E4, 0f3D2AAABB, %p416;
	fma.rn.f32 	%f396, %f394, %f390, %f395;
	selp.f32 	%f397, 0fBE2AAAA8, 0fBEFFFFFF, %p416;
	fma.rn.f32 	%f398, %f396, %f390, %f397;
	fma.rn.f32 	%f399, %f398, %f392, %f391;
	and.b32  	%r5364, %r5362, 2;
	setp.eq.s32 	%p417, %r5364, 0;
	mov.f32 	%f400, 0f00000000;
	sub.f32 	%f401, %f400, %f399;
	selp.f32 	%f402, %f399, %f401, %p417;
	cvt.f64.f32 	%fd367, %f402;
	mul.f64 	%fd368, %fd367, 0dC024000000000000;
	fma.rn.f64 	%fd371, %fd345, %fd345, %fd368;
	add.f64 	%fd372, %fd84, 0d4049000000000000;
	add.f64 	%fd85, %fd372, %fd371;
	mul.f64 	%fd373, %fd366, 0d401921FB54442D18;
	cvt.rn.f32.f64 	%f63, %fd373;
	mul.f32 	%f403, %f63, 0f3F22F983;
	cvt.rni.s32.f32 	%r7504, %f403;
	cvt.rn.f32.s32 	%f404, %r7504;
	fma.rn.f32 	%f405, %f404, 0fBFC90FDA, %f63;
	fma.rn.f32 	%f406, %f404, 0fB3A22168, %f405;
	fma.rn.f32 	%f928, %f404, 0fA7C234C5, %f406;
	abs.f32 	%f65, %f63;
	setp.ltu.f32 	%p418, %f65, 0f47CE4780;
	@%p418 bra 	$L__BB3_680;
	setp.eq.f32 	%p419, %f65, 0f7F800000;
	@%p419 bra 	$L__BB3_679;
	mov.b64 	%rd764, 0;
	mov.b32 	%r7501, 0;
$L__BB3_675:
	.pragma "nounroll";
	mul.wide.u32 	%rd434, %r7501, 4;
	mov.u64 	%rd435, __cudart_i2opi_f;
	add.s64 	%rd436, %rd435, %rd434;
	ld.global.nc.u32 	%r5366, [%rd436];
	mov.b32 	%r5367, %f63;
	shl.b32 	%r5368, %r5367, 8;
	or.b32  	%r5369, %r5368, -2147483648;
	mad.wide.u32 	%rd437, %r5366, %r5369, %rd764;
	shr.u64 	%rd764, %rd437, 32;
	add.s64 	%rd438, %rd7, %rd434;
	st.local.u32 	[%rd438], %rd437;
	add.s32 	%r7501, %r7501, 1;
	setp.ne.s32 	%p420, %r7501, 6;
	@%p420 bra 	$L__BB3_675;
	shr.u32 	%r5371, %r5367, 23;
	st.local.u32 	[%rd7+24], %rd764;
	and.b32  	%r5372, %r5371, 31;
	and.b32  	%r5373, %r5371, 224;
	add.s32 	%r5374, %r5373, -128;
	shr.u32 	%r5375, %r5374, 5;
	mul.wide.u32 	%rd439, %r5375, 4;
	sub.s64 	%rd440, %rd7, %rd439;
	ld.local.u32 	%r7502, [%rd440+24];
	ld.local.u32 	%r7503, [%rd440+20];
	setp.eq.s32 	%p421, %r5372, 0;
	@%p421 bra 	$L__BB3_678;
	shf.l.wrap.b32 	%r7502, %r7503, %r7502, %r5372;
	ld.local.u32 	%r5382, [%rd440+16];
	shf.l.wrap.b32 	%r7503, %r5382, %r7503, %r5372;
$L__BB3_678:
	shr.u32 	%r5383, %r7502, 30;
	shf.l.wrap.b32 	%r5384, %r7503, %r7502, 2;
	shl.b32 	%r5385, %r7503, 2;
	shr.u32 	%r5386, %r5384, 31;
	add.s32 	%r5387, %r5386, %r5383;
	neg.s32 	%r5388, %r5387;
	setp.lt.s32 	%p422, %r5367, 0;
	selp.b32 	%r7504, %r5388, %r5387, %p422;
	xor.b32  	%r5390, %r5384, %r5367;
	shr.s32 	%r5391, %r5384, 31;
	xor.b32  	%r5392, %r5391, %r5384;
	xor.b32  	%r5393, %r5391, %r5385;
	cvt.u64.u32 	%rd443, %r5392;
	shl.b64 	%rd444, %rd443, 32;
	cvt.u64.u32 	%rd445, %r5393;
	or.b64  	%rd446, %rd444, %rd445;
	cvt.rn.f64.s64 	%fd386, %rd446;
	mul.f64 	%fd387, %fd386, 0d3BF921FB54442D19;
	cvt.rn.f32.f64 	%f411, %fd387;
	neg.f32 	%f412, %f411;
	setp.lt.s32 	%p423, %r5390, 0;
	selp.f32 	%f928, %f412, %f411, %p423;
	bra.uni 	$L__BB3_680;
$L__BB3_679:
	mov.f32 	%f413, 0f00000000;
	mul.rn.f32 	%f928, %f63, %f413;
	mov.b32 	%r7504, 0;
$L__BB3_680:
	mul.f64 	%fd388, %fd80, %fd916;
	sub.f64 	%fd389, %fd955, %fd388;
	add.s32 	%r5395, %r7504, 1;
	mul.rn.f32 	%f414, %f928, %f928;
	and.b32  	%r5396, %r7504, 1;
	setp.eq.b32 	%p424, %r5396, 1;
	selp.f32 	%f415, %f928, 0f3F800000, %p424;
	fma.rn.f32 	%f416, %f414, %f415, 0f00000000;
	fma.rn.f32 	%f417, %f414, 0f37CBAC00, 0fBAB607ED;
	selp.f32 	%f418, 0fB94D4153, %f417, %p424;
	selp.f32 	%f419, 0f3C0885E4, 0f3D2AAABB, %p424;
	fma.rn.f32 	%f420, %f418, %f414, %f419;
	selp.f32 	%f421, 0fBE2AAAA8, 0fBEFFFFFF, %p424;
	fma.rn.f32 	%f422, %f420, %f414, %f421;
	fma.rn.f32 	%f423, %f422, %f416, %f415;
	and.b32  	%r5397, %r5395, 2;
	setp.eq.s32 	%p425, %r5397, 0;
	mov.f32 	%f424, 0f00000000;
	sub.f32 	%f425, %f424, %f423;
	selp.f32 	%f426, %f423, %f425, %p425;
	cvt.f64.f32 	%fd390, %f426;
	mul.f64 	%fd391, %fd390, 0dC024000000000000;
	fma.rn.f64 	%fd394, %fd366, %fd366, %fd391;
	add.f64 	%fd86, %fd85, %fd394;
	mul.f64 	%fd395, %fd389, 0d401921FB54442D18;
	cvt.rn.f32.f64 	%f69, %fd395;
	mul.f32 	%f427, %f69, 0f3F22F983;
	cvt.rni.s32.f32 	%r7508, %f427;
	cvt.rn.f32.s32 	%f428, %r7508;
	fma.rn.f32 	%f429, %f428, 0fBFC90FDA, %f69;
	fma.rn.f32 	%f430, %f428, 0fB3A22168, %f429;
	fma.rn.f32 	%f929, %f428, 0fA7C234C5, %f430;
	abs.f32 	%f71, %f69;
	setp.ltu.f32 	%p426, %f71, 0f47CE4780;
	@%p426 bra 	$L__BB3_688;
	setp.eq.f32 	%p427, %f71, 0f7F800000;
	@%p427 bra 	$L__BB3_687;
	mov.b64 	%rd765, 0;
	mov.b32 	%r7505, 0;
$L__BB3_683:
	.pragma "nounroll";
	mul.wide.u32 	%rd448, %r7505, 4;
	mov.u64 	%rd449, __cudart_i2opi_f;
	add.s64 	%rd450, %rd449, %rd448;
	ld.global.nc.u32 	%r5399, [%rd450];
	mov.b32 	%r5400, %f69;
	shl.b32 	%r5401, %r5400, 8;
	or.b32  	%r5402, %r5401, -2147483648;
	mad.wide.u32 	%rd451, %r5399, %r5402, %rd765;
	shr.u64 	%rd765, %rd451, 32;
	add.s64 	%rd452, %rd7, %rd448;
	st.local.u32 	[%rd452], %rd451;
	add.s32 	%r7505, %r7505, 1;
	setp.ne.s32 	%p428, %r7505, 6;
	@%p428 bra 	$L__BB3_683;
	shr.u32 	%r5404, %r5400, 23;
	st.local.u32 	[%rd7+24], %rd765;
	and.b32  	%r5405, %r5404, 31;
	and.b32  	%r5406, %r5404, 224;
	add.s32 	%r5407, %r5406, -128;
	shr.u32 	%r5408, %r5407, 5;
	mul.wide.u32 	%rd453, %r5408, 4;
	sub.s64 	%rd454, %rd7, %rd453;
	ld.local.u32 	%r7506, [%rd454+24];
	ld.local.u32 	%r7507, [%rd454+20];
	setp.eq.s32 	%p429, %r5405, 0;
	@%p429 bra 	$L__BB3_686;
	shf.l.wrap.b32 	%r7506, %r7507, %r7506, %r5405;
	ld.local.u32 	%r5415, [%rd454+16];
	shf.l.wrap.b32 	%r7507, %r5415, %r7507, %r5405;
$L__BB3_686:
	shr.u32 	%r5416, %r7506, 30;
	shf.l.wrap.b32 	%r5417, %r7507, %r7506, 2;
	shl.b32 	%r5418, %r7507, 2;
	shr.u32 	%r5419, %r5417, 31;
	add.s32 	%r5420, %r5419, %r5416;
	neg.s32 	%r5421, %r5420;
	setp.lt.s32 	%p430, %r5400, 0;
	selp.b32 	%r7508, %r5421, %r5420, %p430;
	xor.b32  	%r5423, %r5417, %r5400;
	shr.s32 	%r5424, %r5417, 31;
	xor.b32  	%r5425, %r5424, %r5417;
	xor.b32  	%r5426, %r5424, %r5418;
	cvt.u64.u32 	%rd457, %r5425;
	shl.b64 	%rd458, %rd457, 32;
	cvt.u64.u32 	%rd459, %r5426;
	or.b64  	%rd460, %rd458, %rd459;
	cvt.rn.f64.s64 	%fd408, %rd460;
	mul.f64 	%fd409, %fd408, 0d3BF921FB54442D19;
	cvt.rn.f32.f64 	%f435, %fd409;
	neg.f32 	%f436, %f435;
	setp.lt.s32 	%p431, %r5423, 0;
	selp.f32 	%f929, %f436, %f435, %p431;
	bra.uni 	$L__BB3_688;
$L__BB3_687:
	mov.f32 	%f437, 0f00000000;
	mul.rn.f32 	%f929, %f69, %f437;
	mov.b32 	%r7508, 0;
$L__BB3_688:
	mul.f64 	%fd410, %fd81, %fd916;
	sub.f64 	%fd411, %fd954, %fd410;
	add.s32 	%r5428, %r7508, 1;
	mul.rn.f32 	%f438, %f929, %f929;
	and.b32  	%r5429, %r7508, 1;
	setp.eq.b32 	%p432, %r5429, 1;
	selp.f32 	%f439, %f929, 0f3F800000, %p432;
	fma.rn.f32 	%f440, %f438, %f439, 0f00000000;
	fma.rn.f32 	%f441, %f438, 0f37CBAC00, 0fBAB607ED;
	selp.f32 	%f442, 0fB94D4153, %f441, %p432;
	selp.f32 	%f443, 0f3C0885E4, 0f3D2AAABB, %p432;
	fma.rn.f32 	%f444, %f442, %f438, %f443;
	selp.f32 	%f445, 0fBE2AAAA8, 0fBEFFFFFF, %p432;
	fma.rn.f32 	%f446, %f444, %f438, %f445;
	fma.rn.f32 	%f447, %f446, %f440, %f439;
	and.b32  	%r5430, %r5428, 2;
	setp.eq.s32 	%p433, %r5430, 0;
	mov.f32 	%f448, 0f00000000;
	sub.f32 	%f449, %f448, %f447;
	selp.f32 	%f450, %f447, %f449, %p433;
	cvt.f64.f32 	%fd412, %f450;
	mul.f64 	%fd413, %fd412, 0dC024000000000000;
	fma.rn.f64 	%fd416, %fd389, %fd389, %fd413;
	add.f64 	%fd87, %fd86, %fd416;
	mul.f64 	%fd417, %fd411, 0d401921FB54442D18;
	cvt.rn.f32.f64 	%f75, %fd417;
	mul.f32 	%f451, %f75, 0f3F22F983;
	cvt.rni.s32.f32 	%r7512, %f451;
	cvt.rn.f32.s32 	%f452, %r7512;
	fma.rn.f32 	%f453, %f452, 0fBFC90FDA, %f75;
	fma.rn.f32 	%f454, %f452, 0fB3A22168, %f453;
	fma.rn.f32 	%f930, %f452, 0fA7C234C5, %f454;
	abs.f32 	%f77, %f75;
	setp.ltu.f32 	%p434, %f77, 0f47CE4780;
	@%p434 bra 	$L__BB3_696;
	setp.eq.f32 	%p435, %f77, 0f7F800000;
	@%p435 bra 	$L__BB3_695;
	mov.b64 	%rd766, 0;
	mov.b32 	%r7509, 0;
$L__BB3_691:
	.pragma "nounroll";
	mul.wide.u32 	%rd462, %r7509, 4;
	mov.u64 	%rd463, __cudart_i2opi_f;
	add.s64 	%rd464, %rd463, %rd462;
	ld.global.nc.u32 	%r5432, [%rd464];
	mov.b32 	%r5433, %f75;
	shl.b32 	%r5434, %r5433, 8;
	or.b32  	%r5435, %r5434, -2147483648;
	mad.wide.u32 	%rd465, %r5432, %r5435, %rd766;
	shr.u64 	%rd766, %rd465, 32;
	add.s64 	%rd466, %rd7, %rd462;
	st.local.u32 	[%rd466], %rd465;
	add.s32 	%r7509, %r7509, 1;
	setp.ne.s32 	%p436, %r7509, 6;
	@%p436 bra 	$L__BB3_691;
	shr.u32 	%r5437, %r5433, 23;
	st.local.u32 	[%rd7+24], %rd766;
	and.b32  	%r5438, %r5437, 31;
	and.b32  	%r5439, %r5437, 224;
	add.s32 	%r5440, %r5439, -128;
	shr.u32 	%r5441, %r5440, 5;
	mul.wide.u32 	%rd467, %r5441, 4;
	sub.s64 	%rd468, %rd7, %rd467;
	ld.local.u32 	%r7510, [%rd468+24];
	ld.local.u32 	%r7511, [%rd468+20];
	setp.eq.s32 	%p437, %r5438, 0;
	@%p437 bra 	$L__BB3_694;
	shf.l.wrap.b32 	%r7510, %r7511, %r7510, %r5438;
	ld.local.u32 	%r5448, [%rd468+16];
	shf.l.wrap.b32 	%r7511, %r5448, %r7511, %r5438;
$L__BB3_694:
	shr.u32 	%r5449, %r7510, 30;
	shf.l.wrap.b32 	%r5450, %r7511, %r7510, 2;
	shl.b32 	%r5451, %r7511, 2;
	shr.u32 	%r5452, %r5450, 31;
	add.s32 	%r5453, %r5452, %r5449;
	neg.s32 	%r5454, %r5453;
	setp.lt.s32 	%p438, %r5433, 0;
	selp.b32 	%r7512, %r5454, %r5453, %p438;
	xor.b32  	%r5456, %r5450, %r5433;
	shr.s32 	%r5457, %r5450, 31;
	xor.b32  	%r5458, %r5457, %r5450;
	xor.b32  	%r5459, %r5457, %r5451;
	cvt.u64.u32 	%rd471, %r5458;
	shl.b64 	%rd472, %rd471, 32;
	cvt.u64.u32 	%rd473, %r5459;
	or.b64  	%rd474, %rd472, %rd473;
	cvt.rn.f64.s64 	%fd430, %rd474;
	mul.f64 	%fd431, %fd430, 0d3BF921FB54442D19;
	cvt.rn.f32.f64 	%f459, %fd431;
	neg.f32 	%f460, %f459;
	setp.lt.s32 	%p439, %r5456, 0;
	selp.f32 	%f930, %f460, %f459, %p439;
	bra.uni 	$L__BB3_696;
$L__BB3_695:
	mov.f32 	%f461, 0f00000000;
	mul.rn.f32 	%f930, %f75, %f461;
	mov.b32 	%r7512, 0;
$L__BB3_696:
	add.s32 	%r5461, %r7512, 1;
	mul.rn.f32 	%f462, %f930, %f930;
	and.b32  	%r5462, %r7512, 1;
	setp.eq.b32 	%p440, %r5462, 1;
	selp.f32 	%f463, %f930, 0f3F800000, %p440;
	fma.rn.f32 	%f464, %f462, %f463, 0f00000000;
	fma.rn.f32 	%f465, %f462, 0f37CBAC00, 0fBAB607ED;
	selp.f32 	%f466, 0fB94D4153, %f465, %p440;
	selp.f32 	%f467, 0f3C0885E4, 0f3D2AAABB, %p440;
	fma.rn.f32 	%f468, %f466, %f462, %f467;
	selp.f32 	%f469, 0fBE2AAAA8, 0fBEFFFFFF, %p440;
	fma.rn.f32 	%f470, %f468, %f462, %f469;
	fma.rn.f32 	%f471, %f470, %f464, %f463;
	and.b32  	%r5463, %r5461, 2;
	setp.eq.s32 	%p441, %r5463, 0;
	mov.f32 	%f472, 0f00000000;
	sub.f32 	%f473, %f472, %f471;
	selp.f32 	%f474, %f471, %f473, %p441;
	cvt.f64.f32 	%fd432, %f474;
	mul.f64 	%fd433, %fd432, 0dC024000000000000;
	fma.rn.f64 	%fd436, %fd411, %fd411, %fd433;
	add.f64 	%fd437, %fd87, %fd436;
	mul.f64 	%fd438, %fd916, 0d3FD3333333333333;
	fma.rn.f64 	%fd439, %fd82, %fd438, %fd953;
	setp.le.f64 	%p442, %fd437, %fd439;
	@%p442 bra 	$L__BB3_698;
	mul.f64 	%fd916, %fd916, 0d3FE0000000000000;
	add.s32 	%r7492, %r7492, 1;
	setp.ne.s32 	%p443, %r7492, 20;
	@%p443 bra 	$L__BB3_656;
$L__BB3_698:
	setp.neu.f64 	%p444, %fd916, 0d0000000000000000;
	@%p444 bra 	$L__BB3_700;
	cvta.to.local.u64 	%rd476, %rd224;
	st.local.u32 	[%rd476], %r7491;
	cvta.global.u64 	%rd478, %rd477;
	{ // callseq 4, 0
	.param .b64 param0;
	st.param.b64 	[param0], %rd478;
	.param .b64 param1;
	st.param.b64 	[param1], %rd224;
	.param .b32 retval0;
	call.uni (retval0), 
	vprintf, 
	(
	param0, 
	param1
	);
	ld.param.b32 	%r5464, [retval0];
	} // callseq 4
	mov.f64 	%fd916, 0d3F50624DD2F1A9FC;
$L__BB3_700:
	mul.f64 	%fd441, %fd77, %fd916;
	sub.f64 	%fd91, %fd958, %fd441;
	sub.f64 	%fd442, %fd91, %fd958;
	st.local.f64 	[%rd14], %fd442;
	mul.f64 	%fd443, %fd78, %fd916;
	sub.f64 	%fd92, %fd957, %fd443;
	sub.f64 	%fd444, %fd92, %fd957;
	st.local.f64 	[%rd14+8], %fd444;
	mul.f64 	%fd445, %fd79, %fd916;
	sub.f64 	%fd93, %fd956, %fd445;
	sub.f64 	%fd446, %fd93, %fd956;
	st.local.f64 	[%rd14+16], %fd446;
	mul.f64 	%fd447, %fd80, %fd916;
	sub.f64 	%fd94, %fd955, %fd447;
	sub.f64 	%fd448, %fd94, %fd955;
	st.local.f64 	[%rd14+24], %fd448;
	mul.f64 	%fd449, %fd81, %fd916;
	sub.f64 	%fd95, %fd954, %fd449;
	sub.f64 	%fd450, %fd95, %fd954;
	st.local.f64 	[%rd14+32], %fd450;
	mul.f64 	%fd451, %fd91, 0d401921FB54442D18;
	cvt.rn.f32.f64 	%f81, %fd451;
	mul.f32 	%f475, %f81, 0f3F22F983;
	cvt.rni.s32.f32 	%r2924, %f475;
	cvt.rn.f32.s32 	%f476, %r2924;
	fma.rn.f32 	%f477, %f476, 0fBFC90FDA, %f81;
	fma.rn.f32 	%f478, %f476, 0fB3A22168, %f477;
	fma.rn.f32 	%f82, %f476, 0fA7C234C5, %f478;
	abs.f32 	%f479, %f81;
	setp.ltu.f32 	%p445, %f479, 0f47CE4780;
	mov.u32 	%r7516, %r2924;
	mov.f32 	%f931, %f82;
	@%p445 bra 	$L__BB3_708;
	setp.neu.f32 	%p446, %f479, 0f7F800000;
	@%p446 bra 	$L__BB3_703;
	mov.f32 	%f483, 0f00000000;
	mul.rn.f32 	%f931, %f81, %f483;
	mov.b32 	%r7516, 0;
	bra.uni 	$L__BB3_708;
$L__BB3_703:
	mov.b32 	%r2925, %f81;
	mov.b64 	%rd767, 0;
	mov.b32 	%r7513, 0;
$L__BB3_704:
	.pragma "nounroll";
	mul.wide.u32 	%rd480, %r7513, 4;
	mov.u64 	%rd481, __cudart_i2opi_f;
	add.s64 	%rd482, %rd481, %rd480;
	ld.global.nc.u32 	%r5467, [%rd482];
	shl.b32 	%r5468, %r2925, 8;
	or.b32  	%r5469, %r5468, -2147483648;
	mad.wide.u32 	%rd483, %r5467, %r5469, %rd767;
	shr.u64 	%rd767, %rd483, 32;
	add.s64 	%rd484, %rd6, %rd480;
	st.local.u32 	[%rd484], %rd483;
	add.s32 	%r7513, %r7513, 1;
	setp.ne.s32 	%p447, %r7513, 6;
	@%p447 bra 	$L__BB3_704;
	shr.u32 	%r5470, %r2925, 23;
	st.local.u32 	[%rd6+24], %rd767;
	and.b32  	%r2928, %r5470, 31;
	and.b32  	%r5471, %r5470, 224;
	add.s32 	%r5472, %r5471, -128;
	shr.u32 	%r5473, %r5472, 5;
	mul.wide.u32 	%rd485, %r5473, 4;
	sub.s64 	%rd115, %rd6, %rd485;
	ld.local.u32 	%r7514, [%rd115+24];
	ld.local.u32 	%r7515, [%rd115+20];
	setp.eq.s32 	%p448, %r2928, 0;
	@%p448 bra 	$L__BB3_707;
	shf.l.wrap.b32 	%r7514, %r7515, %r7514, %r2928;
	ld.local.u32 	%r5474, [%rd115+16];
	shf.l.wrap.b32 	%r7515, %r5474, %r7515, %r2928;
$L__BB3_707:
	shr.u32 	%r5475, %r7514, 30;
	shf.l.wrap.b32 	%r5476, %r7515, %r7514, 2;
	shl.b32 	%r5477, %r7515, 2;
	shr.u32 	%r5478, %r5476, 31;
	add.s32 	%r5479, %r5478, %r5475;
	neg.s32 	%r5480, %r5479;
	setp.lt.s32 	%p449, %r2925, 0;
	selp.b32 	%r7516, %r5480, %r5479, %p449;
	xor.b32  	%r5481, %r5476, %r2925;
	shr.s32 	%r5482, %r5476, 31;
	xor.b32  	%r5483, %r5482, %r5476;
	xor.b32  	%r5484, %r5482, %r5477;
	cvt.u64.u32 	%rd486, %r5483;
	shl.b64 	%rd487, %rd486, 32;
	cvt.u64.u32 	%rd488, %r5484;
	or.b64  	%rd489, %rd487, %rd488;
	cvt.rn.f64.s64 	%fd452, %rd489;
	mul.f64 	%fd453, %fd452, 0d3BF921FB54442D19;
	cvt.rn.f32.f64 	%f481, %fd453;
	neg.f32 	%f482, %f481;
	setp.lt.s32 	%p450, %r5481, 0;
	selp.f32 	%f931, %f482, %f481, %p450;
$L__BB3_708:
	add.s32 	%r5486, %r7516, 1;
	mul.rn.f32 	%f484, %f931, %f931;
	and.b32  	%r5487, %r7516, 1;
	setp.eq.b32 	%p451, %r5487, 1;
	selp.f32 	%f485, %f931, 0f3F800000, %p451;
	fma.rn.f32 	%f486, %f484, %f485, 0f00000000;
	fma.rn.f32 	%f487, %f484, 0f37CBAC00, 0fBAB607ED;
	selp.f32 	%f488, 0fB94D4153, %f487, %p451;
	selp.f32 	%f489, 0f3C0885E4, 0f3D2AAABB, %p451;
	fma.rn.f32 	%f490, %f488, %f484, %f489;
	selp.f32 	%f491, 0fBE2AAAA8, 0fBEFFFFFF, %p451;
	fma.rn.f32 	%f492, %f490, %f484, %f491;
	fma.rn.f32 	%f493, %f492, %f486, %f485;
	and.b32  	%r5488, %r5486, 2;
	setp.eq.s32 	%p452, %r5488, 0;
	mov.f32 	%f494, 0f00000000;
	sub.f32 	%f495, %f494, %f493;
	selp.f32 	%f496, %f493, %f495, %p452;
	cvt.f64.f32 	%fd454, %f496;
	mul.f64 	%fd455, %fd454, 0dC024000000000000;
	fma.rn.f64 	%fd96, %fd91, %fd91, %fd455;
	mul.f64 	%fd456, %fd92, 0d401921FB54442D18;
	cvt.rn.f32.f64 	%f86, %fd456;
	mul.f32 	%f497, %f86, 0f3F22F983;
	cvt.rni.s32.f32 	%r2937, %f497;
	cvt.rn.f32.s32 	%f498, %r2937;
	fma.rn.f32 	%f499, %f498, 0fBFC90FDA, %f86;
	fma.rn.f32 	%f500, %f498, 0fB3A22168, %f499;
	fma.rn.f32 	%f87, %f498, 0fA7C234C5, %f500;
	abs.f32 	%f501, %f86;
	setp.ltu.f32 	%p453, %f501, 0f47CE4780;
	mov.u32 	%r7520, %r2937;
	mov.f32 	%f932, %f87;
	@%p453 bra 	$L__BB3_716;
	setp.eq.f32 	%p454, %f501, 0f7F800000;
	@%p454 bra 	$L__BB3_715;
	mov.b64 	%rd768, 0;
	mov.b32 	%r7517, 0;
$L__BB3_711:
	.pragma "nounroll";
	mul.wide.u32 	%rd491, %r7517, 4;
	mov.u64 	%rd492, __cudart_i2opi_f;
	add.s64 	%rd493, %rd492, %rd491;
	ld.global.nc.u32 	%r5490, [%rd493];
	mov.b32 	%r5491, %f86;
	shl.b32 	%r5492, %r5491, 8;
	or.b32  	%r5493, %r5492, -2147483648;
	mad.wide.u32 	%rd494, %r5490, %r5493, %rd768;
	shr.u64 	%rd768, %rd494, 32;
	add.s64 	%rd495, %rd6, %rd491;
	st.local.u32 	[%rd495], %rd494;
	add.s32 	%r7517, %r7517, 1;
	setp.ne.s32 	%p455, %r7517, 6;
	@%p455 bra 	$L__BB3_711;
	shr.u32 	%r5495, %r5491, 23;
	st.local.u32 	[%rd6+24], %rd768;
	and.b32  	%r5496, %r5495, 31;
	and.b32  	%r5497, %r5495, 224;
	add.s32 	%r5498, %r5497, -128;
	shr.u32 	%r5499, %r5498, 5;
	mul.wide.u32 	%rd496, %r5499, 4;
	sub.s64 	%rd497, %rd6, %rd496;
	ld.local.u32 	%r7518, [%rd497+24];
	ld.local.u32 	%r7519, [%rd497+20];
	setp.eq.s32 	%p456, %r5496, 0;
	@%p456 bra 	$L__BB3_714;
	shf.l.wrap.b32 	%r7518, %r7519, %r7518, %r5496;
	ld.local.u32 	%r5506, [%rd497+16];
	shf.l.wrap.b32 	%r7519, %r5506, %r7519, %r5496;
$L__BB3_714:
	shr.u32 	%r5507, %r7518, 30;
	shf.l.wrap.b32 	%r5508, %r7519, %r7518, 2;
	shl.b32 	%r5509, %r7519, 2;
	shr.u32 	%r5510, %r5508, 31;
	add.s32 	%r5511, %r5510, %r5507;
	neg.s32 	%r5512, %r5511;
	setp.lt.s32 	%p457, %r5491, 0;
	selp.b32 	%r7520, %r5512, %r5511, %p457;
	xor.b32  	%r5514, %r5508, %r5491;
	shr.s32 	%r5515, %r5508, 31;
	xor.b32  	%r5516, %r5515, %r5508;
	xor.b32  	%r5517, %r5515, %r5509;
	cvt.u64.u32 	%rd500, %r5516;
	shl.b64 	%rd501, %rd500, 32;
	cvt.u64.u32 	%rd502, %r5517;
	or.b64  	%rd503, %rd501, %rd502;
	cvt.rn.f64.s64 	%fd461, %rd503;
	mul.f64 	%fd462, %fd461, 0d3BF921FB54442D19;
	cvt.rn.f32.f64 	%f507, %fd462;
	neg.f32 	%f508, %f507;
	setp.lt.s32 	%p458, %r5514, 0;
	selp.f32 	%f932, %f508, %f507, %p458;
	bra.uni 	$L__BB3_716;
$L__BB3_715:
	mov.f32 	%f509, 0f00000000;
	mul.rn.f32 	%f932, %f86, %f509;
	mov.b32 	%r7520, 0;
$L__BB3_716:
	add.s32 	%r5519, %r7520, 1;
	mul.rn.f32 	%f510, %f932, %f932;
	and.b32  	%r5520, %r7520, 1;
	setp.eq.b32 	%p459, %r5520, 1;
	selp.f32 	%f511, %f932, 0f3F800000, %p459;
	fma.rn.f32 	%f512, %f510, %f511, 0f00000000;
	fma.rn.f32 	%f513, %f510, 0f37CBAC00, 0fBAB607ED;
	selp.f32 	%f514, 0fB94D4153, %f513, %p459;
	selp.f32 	%f515, 0f3C0885E4, 0f3D2AAABB, %p459;
	fma.rn.f32 	%f516, %f514, %f510, %f515;
	selp.f32 	%f517, 0fBE2AAAA8, 0fBEFFFFFF, %p459;
	fma.rn.f32 	%f518, %f516, %f510, %f517;
	fma.rn.f32 	%f519, %f518, %f512, %f511;
	and.b32  	%r5521, %r5519, 2;
	setp.eq.s32 	%p460, %r5521, 0;
	mov.f32 	%f520, 0f00000000;
	sub.f32 	%f521, %f520, %f519;
	selp.f32 	%f522, %f519, %f521, %p460;
	cvt.f64.f32 	%fd463, %f522;
	mul.f64 	%fd464, %fd463, 0dC024000000000000;
	fma.rn.f64 	%fd465, %fd92, %fd92, %fd464;
	add.f64 	%fd466, %fd96, 0d4049000000000000;
	add.f64 	%fd97, %fd466, %fd465;
	mul.f64 	%fd467, %fd93, 0d401921FB54442D18;
	cvt.rn.f32.f64 	%f91, %fd467;
	mul.f32 	%f523, %f91, 0f3F22F983;
	cvt.rni.s32.f32 	%r2948, %f523;
	cvt.rn.f32.s32 	%f524, %r2948;
	fma.rn.f32 	%f525, %f524, 0fBFC90FDA, %f91;
	fma.rn.f32 	%f526, %f524, 0fB3A22168, %f525;
	fma.rn.f32 	%f92, %f524, 0fA7C234C5, %f526;
	abs.f32 	%f527, %f91;
	setp.ltu.f32 	%p461, %f527, 0f47CE4780;
	mov.u32 	%r7524, %r2948;
	mov.f32 	%f933, %f92;
	@%p461 bra 	$L__BB3_724;
	setp.eq.f32 	%p462, %f527, 0f7F800000;
	@%p462 bra 	$L__BB3_723;
	mov.b64 	%rd769, 0;
	mov.b32 	%r7521, 0;
$L__BB3_719:
	.pragma "nounroll";
	mul.wide.u32 	%rd505, %r7521, 4;
	mov.u64 	%rd506, __cudart_i2opi_f;
	add.s64 	%rd507, %rd506, %rd505;
	ld.global.nc.u32 	%r5523, [%rd507];
	mov.b32 	%r5524, %f91;
	shl.b32 	%r5525, %r5524, 8;
	or.b32  	%r5526, %r5525, -2147483648;
	mad.wide.u32 	%rd508, %r5523, %r5526, %rd769;
	shr.u64 	%rd769, %rd508, 32;
	add.s64 	%rd509, %rd6, %rd505;
	st.local.u32 	[%rd509], %rd508;
	add.s32 	%r7521, %r7521, 1;
	setp.ne.s32 	%p463, %r7521, 6;
	@%p463 bra 	$L__BB3_719;
	shr.u32 	%r5528, %r5524, 23;
	st.local.u32 	[%rd6+24], %rd769;
	and.b32  	%r5529, %r5528, 31;
	and.b32  	%r5530, %r5528, 224;
	add.s32 	%r5531, %r5530, -128;
	shr.u32 	%r5532, %r5531, 5;
	mul.wide.u32 	%rd510, %r5532, 4;
	sub.s64 	%rd511, %rd6, %rd510;
	ld.local.u32 	%r7522, [%rd511+24];
	ld.local.u32 	%r7523, [%rd511+20];
	setp.eq.s32 	%p464, %r5529, 0;
	@%p464 bra 	$L__BB3_722;
	shf.l.wrap.b32 	%r7522, %r7523, %r7522, %r5529;
	mul.wide.u32 	%rd512, %r5532, 4;
	sub.s64 	%rd513, %rd6, %rd512;
	ld.local.u32 	%r5539, [%rd513+16];
	shf.l.wrap.b32 	%r7523, %r5539, %r7523, %r5529;
$L__BB3_722:
	shr.u32 	%r5540, %r7522, 30;
	shf.l.wrap.b32 	%r5541, %r7523, %r7522, 2;
	shl.b32 	%r5542, %r7523, 2;
	shr.u32 	%r5543, %r5541, 31;
	add.s32 	%r5544, %r5543, %r5540;
	neg.s32 	%r5545, %r5544;
	setp.lt.s32 	%p465, %r5524, 0;
	selp.b32 	%r7524, %r5545, %r5544, %p465;
	xor.b32  	%r5547, %r5541, %r5524;
	shr.s32 	%r5548, %r5541, 31;
	xor.b32  	%r5549, %r5548, %r5541;
	xor.b32  	%r5550, %r5548, %r5542;
	cvt.u64.u32 	%rd514, %r5549;
	shl.b64 	%rd515, %rd514, 32;
	cvt.u64.u32 	%rd516, %r5550;
	or.b64  	%rd517, %rd515, %rd516;
	cvt.rn.f64.s64 	%fd472, %rd517;
	mul.f64 	%fd473, %fd472, 0d3BF921FB54442D19;
	cvt.rn.f32.f64 	%f533, %fd473;
	neg.f32 	%f534, %f533;
	setp.lt.s32 	%p466, %r5547, 0;
	selp.f32 	%f933, %f534, %f533, %p466;
	bra.uni 	$L__BB3_724;
$L__BB3_723:
	mov.f32 	%f535, 0f00000000;
	mul.rn.f32 	%f933, %f91, %f535;
	mov.b32 	%r7524, 0;
$L__BB3_724:
	add.s32 	%r5552, %r7524, 1;
	mul.rn.f32 	%f536, %f933, %f933;
	and.b32  	%r5553, %r7524, 1;
	setp.eq.b32 	%p467, %r5553, 1;
	selp.f32 	%f537, %f933, 0f3F800000, %p467;
	fma.rn.f32 	%f538, %f536, %f537, 0f00000000;
	fma.rn.f32 	%f539, %f536, 0f37CBAC00, 0fBAB607ED;
	selp.f32 	%f540, 0fB94D4153, %f539, %p467;
	selp.f32 	%f541, 0f3C0885E4, 0f3D2AAABB, %p467;
	fma.rn.f32 	%f542, %f540, %f536, %f541;
	selp.f32 	%f543, 0fBE2AAAA8, 0fBEFFFFFF, %p467;
	fma.rn.f32 	%f544, %f542, %f536, %f543;
	fma.rn.f32 	%f545, %f544, %f538, %f537;
	and.b32  	%r5554, %r5552, 2;
	setp.eq.s32 	%p468, %r5554, 0;
	mov.f32 	%f546, 0f00000000;
	sub.f32 	%f547, %f546, %f545;
	selp.f32 	%f548, %f545, %f547, %p468;
	cvt.f64.f32 	%fd474, %f548;
	mul.f64 	%fd475, %fd474, 0dC024000000000000;
	fma.rn.f64 	%fd476, %fd93, %fd93, %fd475;
	add.f64 	%fd98, %fd97, %fd476;
	mul.f64 	%fd477, %fd94, 0d401921FB54442D18;
	cvt.rn.f32.f64 	%f96, %fd477;
	mul.f32 	%f549, %f96, 0f3F22F983;
	cvt.rni.s32.f32 	%r2959, %f549;
	cvt.rn.f32.s32 	%f550, %r2959;
	fma.rn.f32 	%f551, %f550, 0fBFC90FDA, %f96;
	fma.rn.f32 	%f552, %f550, 0fB3A22168, %f551;
	fma.rn.f32 	%f97, %f550, 0fA7C234C5, %f552;
	abs.f32 	%f553, %f96;
	setp.ltu.f32 	%p469, %f553, 0f47CE4780;
	mov.u32 	%r7528, %r2959;
	mov.f32 	%f934, %f97;
	@%p469 bra 	$L__BB3_732;
	setp.eq.f32 	%p470, %f553, 0f7F800000;
	@%p470 bra 	$L__BB3_731;
	mov.b64 	%rd770, 0;
	mov.b32 	%r7525, 0;
$L__BB3_727:
	.pragma "nounroll";
	mul.wide.u32 	%rd519, %r7525, 4;
	mov.u64 	%rd520, __cudart_i2opi_f;
	add.s64 	%rd521, %rd520, %rd519;
	ld.global.nc.u32 	%r5556, [%rd521];
	mov.b32 	%r5557, %f96;
	shl.b32 	%r5558, %r5557, 8;
	or.b32  	%r5559, %r5558, -2147483648;
	mad.wide.u32 	%rd522, %r5556, %r5559, %rd770;
	shr.u64 	%rd770, %rd522, 32;
	add.s64 	%rd523, %rd6, %rd519;
	st.local.u32 	[%rd523], %rd522;
	add.s32 	%r7525, %r7525, 1;
	setp.ne.s32 	%p471, %r7525, 6;
	@%p471 bra 	$L__BB3_727;
	mul.f64 	%fd479, %fd94, 0d401921FB54442D18;
	cvt.rn.f32.f64 	%f556, %fd479;
	mov.b32 	%r5560, %f556;
	shr.u32 	%r5561, %r5560, 23;
	st.local.u32 	[%rd6+24], %rd770;
	and.b32  	%r5562, %r5561, 31;
	and.b32  	%r5563, %r5561, 224;
	add.s32 	%r5564, %r5563, -128;
	shr.u32 	%r5565, %r5564, 5;
	mul.wide.u32 	%rd524, %r5565, 4;
	sub.s64 	%rd525, %rd6, %rd524;
	ld.local.u32 	%r7526, [%rd525+24];
	ld.local.u32 	%r7527, [%rd525+20];
	setp.eq.s32 	%p472, %r5562, 0;
	@%p472 bra 	$L__BB3_730;
	shf.l.wrap.b32 	%r7526, %r7527, %r7526, %r5562;
	mul.wide.u32 	%rd526, %r5565, 4;
	sub.s64 	%rd527, %rd6, %rd526;
	ld.local.u32 	%r5572, [%rd527+16];
	shf.l.wrap.b32 	%r7527, %r5572, %r7527, %r5562;
$L__BB3_730:
	shr.u32 	%r5573, %r7526, 30;
	shf.l.wrap.b32 	%r5574, %r7527, %r7526, 2;
	shl.b32 	%r5575, %r7527, 2;
	shr.u32 	%r5576, %r5574, 31;
	add.s32 	%r5577, %r5576, %r5573;
	neg.s32 	%r5578, %r5577;
	setp.lt.s32 	%p473, %r5560, 0;
	selp.b32 	%r7528, %r5578, %r5577, %p473;
	xor.b32  	%r5580, %r5574, %r5560;
	shr.s32 	%r5581, %r5574, 31;
	xor.b32  	%r5582, %r5581, %r5574;
	xor.b32  	%r5583, %r5581, %r5575;
	cvt.u64.u32 	%rd528, %r5582;
	shl.b64 	%rd529, %rd528, 32;
	cvt.u64.u32 	%rd530, %r5583;
	or.b64  	%rd531, %rd529, %rd530;
	cvt.rn.f64.s64 	%fd482, %rd531;
	mul.f64 	%fd483, %fd482, 0d3BF921FB54442D19;
	cvt.rn.f32.f64 	%f559, %fd483;
	neg.f32 	%f560, %f559;
	setp.lt.s32 	%p474, %r5580, 0;
	selp.f32 	%f934, %f560, %f559, %p474;
	bra.uni 	$L__BB3_732;
$L__BB3_731:
	mov.f32 	%f562, 0f00000000;
	mul.rn.f32 	%f934, %f96, %f562;
	mov.b32 	%r7528, 0;
$L__BB3_732:
	add.s32 	%r5585, %r7528, 1;
	mul.rn.f32 	%f563, %f934, %f934;
	and.b32  	%r5586, %r7528, 1;
	setp.eq.b32 	%p475, %r5586, 1;
	selp.f32 	%f564, %f934, 0f3F800000, %p475;
	fma.rn.f32 	%f565, %f563, %f564, 0f00000000;
	fma.rn.f32 	%f566, %f563, 0f37CBAC00, 0fBAB607ED;
	selp.f32 	%f567, 0fB94D4153, %f566, %p475;
	selp.f32 	%f568, 0f3C0885E4, 0f3D2AAABB, %p475;
	fma.rn.f32 	%f569, %f567, %f563, %f568;
	selp.f32 	%f570, 0fBE2AAAA8, 0fBEFFFFFF, %p475;
	fma.rn.f32 	%f571, %f569, %f563, %f570;
	fma.rn.f32 	%f572, %f571, %f565, %f564;
	and.b32  	%r5587, %r5585, 2;
	setp.eq.s32 	%p476, %r5587, 0;
	mov.f32 	%f573, 0f00000000;
	sub.f32 	%f574, %f573, %f572;
	selp.f32 	%f575, %f572, %f574, %p476;
	cvt.f64.f32 	%fd485, %f575;
	mul.f64 	%fd486, %fd485, 0dC024000000000000;
	fma.rn.f64 	%fd487, %fd94, %fd94, %fd486;
	add.f64 	%fd99, %fd98, %fd487;
	mul.f64 	%fd488, %fd95, 0d401921FB54442D18;
	cvt.rn.f32.f64 	%f576, %fd488;
	mul.f32 	%f577, %f576, 0f3F22F983;
	cvt.rni.s32.f32 	%r2970, %f577;
	cvt.rn.f32.s32 	%f578, %r2970;
	fma.rn.f32 	%f579, %f578, 0fBFC90FDA, %f576;
	fma.rn.f32 	%f580, %f578, 0fB3A22168, %f579;
	fma.rn.f32 	%f101, %f578, 0fA7C234C5, %f580;
	abs.f32 	%f581, %f576;
	setp.ltu.f32 	%p477, %f581, 0f47CE4780;
	mov.u32 	%r7532, %r2970;
	mov.f32 	%f935, %f101;
	@%p477 bra 	$L__BB3_740;
	setp.eq.f32 	%p478, %f581, 0f7F800000;
	@%p478 bra 	$L__BB3_739;
	mov.b64 	%rd771, 0;
	mov.b32 	%r7529, 0;
$L__BB3_735:
	.pragma "nounroll";
	mul.wide.u32 	%rd533, %r7529, 4;
	mov.u64 	%rd534, __cudart_i2opi_f;
	add.s64 	%rd535, %rd534, %rd533;
	ld.global.nc.u32 	%r5589, [%rd535];
	mul.f64 	%fd490, %fd95, 0d401921FB54442D18;
	cvt.rn.f32.f64 	%f584, %fd490;
	mov.b32 	%r5590, %f584;
	shl.b32 	%r5591, %r5590, 8;
	or.b32  	%r5592, %r5591, -2147483648;
	mad.wide.u32 	%rd536, %r5589, %r5592, %rd771;
	shr.u64 	%rd771, %rd536, 32;
	add.s64 	%rd537, %rd6, %rd533;
	st.local.u32 	[%rd537], %rd536;
	add.s32 	%r7529, %r7529, 1;
	setp.ne.s32 	%p479, %r7529, 6;
	@%p479 bra 	$L__BB3_735;
	shr.u32 	%r5594, %r5590, 23;
	st.local.u32 	[%rd6+24], %rd771;
	and.b32  	%r5595, %r5594, 31;
	and.b32  	%r5596, %r5594, 224;
	add.s32 	%r5597, %r5596, -128;
	shr.u32 	%r5598, %r5597, 5;
	mul.wide.u32 	%rd538, %r5598, 4;
	sub.s64 	%rd539, %rd6, %rd538;
	ld.local.u32 	%r7530, [%rd539+24];
	ld.local.u32 	%r7531, [%rd539+20];
	setp.eq.s32 	%p480, %r5595, 0;
	@%p480 bra 	$L__BB3_738;
	and.b32  	%r5601, %r5594, 31;
	shf.l.wrap.b32 	%r7530, %r7531, %r7530, %r5601;
	and.b32  	%r5602, %r5594, 224;
	add.s32 	%r5603, %r5602, -128;
	shr.u32 	%r5604, %r5603, 5;
	mul.wide.u32 	%rd540, %r5604, 4;
	sub.s64 	%rd541, %rd6, %rd540;
	ld.local.u32 	%r5605, [%rd541+16];
	shf.l.wrap.b32 	%r7531, %r5605, %r7531, %r5601;
$L__BB3_738:
	shr.u32 	%r5606, %r7530, 30;
	shf.l.wrap.b32 	%r5607, %r7531, %r7530, 2;
	shl.b32 	%r5608, %r7531, 2;
	shr.u32 	%r5609, %r5607, 31;
	add.s32 	%r5610, %r5609, %r5606;
	neg.s32 	%r5611, %r5610;
	mul.f64 	%fd493, %fd95, 0d401921FB54442D18;
	cvt.rn.f32.f64 	%f587, %fd493;
	mov.b32 	%r5612, %f587;
	setp.lt.s32 	%p481, %r5612, 0;
	selp.b32 	%r7532, %r5611, %r5610, %p481;
	xor.b32  	%r5613, %r5607, %r5612;
	shr.s32 	%r5614, %r5607, 31;
	xor.b32  	%r5615, %r5614, %r5607;
	xor.b32  	%r5616, %r5614, %r5608;
	cvt.u64.u32 	%rd542, %r5615;
	shl.b64 	%rd543, %rd542, 32;
	cvt.u64.u32 	%rd544, %r5616;
	or.b64  	%rd545, %rd543, %rd544;
	cvt.rn.f64.s64 	%fd494, %rd545;
	mul.f64 	%fd495, %fd494, 0d3BF921FB54442D19;
	cvt.rn.f32.f64 	%f588, %fd495;
	neg.f32 	%f589, %f588;
	setp.lt.s32 	%p482, %r5613, 0;
	selp.f32 	%f935, %f589, %f588, %p482;
	bra.uni 	$L__BB3_740;
$L__BB3_739:
	mov.f32 	%f591, 0f00000000;
	mul.rn.f32 	%f935, %f576, %f591;
	mov.b32 	%r7532, 0;
$L__BB3_740:
	add.s32 	%r5619, %r7532, 1;
	mul.rn.f32 	%f592, %f935, %f935;
	and.b32  	%r5620, %r7532, 1;
	setp.eq.b32 	%p483, %r5620, 1;
	selp.f32 	%f593, %f935, 0f3F800000, %p483;
	fma.rn.f32 	%f594, %f592, %f593, 0f00000000;
	fma.rn.f32 	%f595, %f592, 0f37CBAC00, 0fBAB607ED;
	selp.f32 	%f596, 0fB94D4153, %f595, %p483;
	selp.f32 	%f597, 0f3C0885E4, 0f3D2AAABB, %p483;
	fma.rn.f32 	%f598, %f596, %f592, %f597;
	selp.f32 	%f599, 0fBE2AAAA8, 0fBEFFFFFF, %p483;
	fma.rn.f32 	%f600, %f598, %f592, %f599;
	fma.rn.f32 	%f601, %f600, %f594, %f593;
	and.b32  	%r5621, %r5619, 2;
	setp.eq.s32 	%p484, %r5621, 0;
	mov.f32 	%f602, 0f00000000;
	sub.f32 	%f603, %f602, %f601;
	selp.f32 	%f604, %f601, %f603, %p484;
	cvt.f64.f32 	%fd497, %f604;
	mul.f64 	%fd498, %fd497, 0dC024000000000000;
	fma.rn.f64 	%fd499, %fd95, %fd95, %fd498;
	add.f64 	%fd100, %fd99, %fd499;
	mov.f64 	%fd500, 0d0000000000000000;
	st.local.v2.f64 	[%rd5], {%fd91, %fd500};
	st.local.v2.f64 	[%rd5+16], {%fd92, %fd500};
	st.local.v2.f64 	[%rd5+32], {%fd93, %fd500};
	st.local.v2.f64 	[%rd5+48], {%fd94, %fd500};
	st.local.v2.f64 	[%rd5+64], {%fd95, %fd500};
	mov.b32 	%r7533, 0;
$L__BB3_741:
	mul.f64 	%fd501, %fd91, 0d401921FB54442D18;
	cvt.rn.f32.f64 	%f605, %fd501;
	abs.f32 	%f606, %f605;
	setp.eq.f32 	%p485, %f606, 0f7F800000;
	setp.ltu.f32 	%p486, %f606, 0f47CE4780;
	mul.wide.u32 	%rd546, %r7533, 16;
	add.s64 	%rd547, %rd5, %rd546;
	mov.b64 	%rd548, 4607182418800017408;
	st.local.u64 	[%rd547+8], %rd548;
	ld.local.f64 	%fd101, [%rd5+8];
	or.pred  	%p487, %p486, %p485;
	selp.b32 	%r7537, %r2924, 0, %p486;
	mov.f32 	%f607, 0f00000000;
	mul.rn.f32 	%f608, %f605, %f607;
	selp.f32 	%f936, %f82, %f608, %p486;
	@%p487 bra 	$L__BB3_747;
	mov.b64 	%rd772, 0;
	mov.b32 	%r7534, 0;
$L__BB3_743:
	.pragma "nounroll";
	mul.wide.u32 	%rd550, %r7534, 4;
	mov.u64 	%rd551, __cudart_i2opi_f;
	add.s64 	%rd552, %rd551, %rd550;
	ld.global.nc.u32 	%r5623, [%rd552];
	mul.f64 	%fd502, %fd91, 0d401921FB54442D18;
	cvt.rn.f32.f64 	%f609, %fd502;
	mov.b32 	%r5624, %f609;
	shl.b32 	%r5625, %r5624, 8;
	or.b32  	%r5626, %r5625, -2147483648;
	mad.wide.u32 	%rd553, %r5623, %r5626, %rd772;
	shr.u64 	%rd772, %rd553, 32;
	add.s64 	%rd554, %rd4, %rd550;
	st.local.u32 	[%rd554], %rd553;
	add.s32 	%r7534, %r7534, 1;
	setp.ne.s32 	%p488, %r7534, 6;
	@%p488 bra 	$L__BB3_743;
	mul.f64 	%fd503, %fd91, 0d401921FB54442D18;
	cvt.rn.f32.f64 	%f610, %fd503;
	mov.b32 	%r5627, %f610;
	shr.u32 	%r5628, %r5627, 23;
	and.b32  	%r5629, %r5628, 31;
	setp.eq.s32 	%p489, %r5629, 0;
	st.local.u32 	[%rd4+24], %rd772;
	and.b32  	%r5630, %r5628, 224;
	add.s32 	%r5631, %r5630, -128;
	shr.u32 	%r5632, %r5631, 5;
	mul.wide.u32 	%rd555, %r5632, 4;
	sub.s64 	%rd556, %rd4, %rd555;
	ld.local.u32 	%r7535, [%rd556+24];
	ld.local.u32 	%r7536, [%rd556+20];
	@%p489 bra 	$L__BB3_746;
	mul.f64 	%fd504, %fd91, 0d401921FB54442D18;
	cvt.rn.f32.f64 	%f611, %fd504;
	mov.b32 	%r5633, %f611;
	shr.u32 	%r5634, %r5633, 23;
	and.b32  	%r5635, %r5634, 31;
	shf.l.wrap.b32 	%r7535, %r7536, %r7535, %r5635;
	and.b32  	%r5636, %r5634, 224;
	add.s32 	%r5637, %r5636, -128;
	shr.u32 	%r5638, %r5637, 5;
	mul.wide.u32 	%rd557, %r5638, 4;
	sub.s64 	%rd558, %rd4, %rd557;
	ld.local.u32 	%r5639, [%rd558+16];
	shf.l.wrap.b32 	%r7536, %r5639, %r7536, %r5635;
$L__BB3_746:
	mul.f64 	%fd505, %fd91, 0d401921FB54442D18;
	cvt.rn.f32.f64 	%f612, %fd505;
	mov.b32 	%r5640, %f612;
	setp.lt.s32 	%p490, %r5640, 0;
	shr.u32 	%r5641, %r7535, 30;
	shf.l.wrap.b32 	%r5642, %r7536, %r7535, 2;
	shl.b32 	%r5643, %r7536, 2;
	shr.u32 	%r5644, %r5642, 31;
	add.s32 	%r5645, %r5644, %r5641;
	neg.s32 	%r5646, %r5645;
	selp.b32 	%r7537, %r5646, %r5645, %p490;
	xor.b32  	%r5647, %r5642, %r5640;
	shr.s32 	%r5648, %r5642, 31;
	xor.b32  	%r5649, %r5648, %r5642;
	xor.b32  	%r5650, %r5648, %r5643;
	cvt.u64.u32 	%rd559, %r5649;
	shl.b64 	%rd560, %rd559, 32;
	cvt.u64.u32 	%rd561, %r5650;
	or.b64  	%rd562, %rd560, %rd561;
	cvt.rn.f64.s64 	%fd506, %rd562;
	mul.f64 	%fd507, %fd506, 0d3BF921FB54442D19;
	cvt.rn.f32.f64 	%f613, %fd507;
	neg.f32 	%f614, %f613;
	setp.lt.s32 	%p491, %r5647, 0;
	selp.f32 	%f936, %f614, %f613, %p491;
$L__BB3_747:
	mul.f64 	%fd508, %fd92, 0d401921FB54442D18;
	cvt.rn.f32.f64 	%f615, %fd508;
	abs.f32 	%f616, %f615;
	setp.eq.f32 	%p492, %f616, 0f7F800000;
	setp.ltu.f32 	%p493, %f616, 0f47CE4780;
	mul.rn.f32 	%f617, %f936, %f936;
	and.b32  	%r5651, %r7537, 1;
	setp.eq.b32 	%p494, %r5651, 1;
	selp.f32 	%f618, 0f3F800000, %f936, %p494;
	fma.rn.f32 	%f619, %f617, %f618, 0f00000000;
	fma.rn.f32 	%f620, %f617, 0f37CBAC00, 0fBAB607ED;
	selp.f32 	%f621, %f620, 0fB94D4153, %p494;
	selp.f32 	%f622, 0f3D2AAABB, 0f3C0885E4, %p494;
	fma.rn.f32 	%f623, %f621, %f617, %f622;
	selp.f32 	%f624, 0fBEFFFFFF, 0fBE2AAAA8, %p494;
	fma.rn.f32 	%f625, %f623, %f617, %f624;
	fma.rn.f32 	%f626, %f625, %f619, %f618;
	and.b32  	%r5652, %r7537, 2;
	setp.eq.s32 	%p495, %r5652, 0;
	mov.f32 	%f627, 0f00000000;
	sub.f32 	%f628, %f627, %f626;
	selp.f32 	%f629, %f626, %f628, %p495;
	cvt.f64.f32 	%fd509, %f629;
	mul.f64 	%fd510, %fd101, 0d401921FB54442D18;
	mul.f64 	%fd511, %fd510, %fd509;
	mul.f64 	%fd512, %fd91, %fd101;
	fma.rn.f64 	%fd513, %fd91, %fd101, %fd512;
	fma.rn.f64 	%fd102, %fd511, 0d4024000000000000, %fd513;
	ld.local.f64 	%fd103, [%rd5+24];
	or.pred  	%p496, %p493, %p492;
	selp.b32 	%r7541, %r2937, 0, %p493;
	mul.rn.f32 	%f630, %f615, %f627;
	selp.f32 	%f937, %f87, %f630, %p493;
	@%p496 bra 	$L__BB3_753;
	mov.b64 	%rd773, 0;
	mov.b32 	%r7538, 0;
$L__BB3_749:
	.pragma "nounroll";
	mul.wide.u32 	%rd564, %r7538, 4;
	mov.u64 	%rd565, __cudart_i2opi_f;
	add.s64 	%rd566, %rd565, %rd564;
	ld.global.nc.u32 	%r5654, [%rd566];
	mul.f64 	%fd514, %fd92, 0d401921FB54442D18;
	cvt.rn.f32.f64 	%f631, %fd514;
	mov.b32 	%r5655, %f631;
	shl.b32 	%r5656, %r5655, 8;
	or.b32  	%r5657, %r5656, -2147483648;
	mad.wide.u32 	%rd567, %r5654, %r5657, %rd773;
	shr.u64 	%rd773, %rd567, 32;
	add.s64 	%rd568, %rd4, %rd564;
	st.local.u32 	[%rd568], %rd567;
	add.s32 	%r7538, %r7538, 1;
	setp.ne.s32 	%p497, %r7538, 6;
	@%p497 bra 	$L__BB3_749;
	mul.f64 	%fd515, %fd92, 0d401921FB54442D18;
	cvt.rn.f32.f64 	%f632, %fd515;
	mov.b32 	%r5658, %f632;
	shr.u32 	%r5659, %r5658, 23;
	and.b32  	%r5660, %r5659, 31;
	setp.eq.s32 	%p498, %r5660, 0;
	st.local.u32 	[%rd4+24], %rd773;
	and.b32  	%r5661, %r5659, 224;
	add.s32 	%r5662, %r5661, -128;
	shr.u32 	%r5663, %r5662, 5;
	mul.wide.u32 	%rd569, %r5663, 4;
	sub.s64 	%rd570, %rd4, %rd569;
	ld.local.u32 	%r7539, [%rd570+24];
	ld.local.u32 	%r7540, [%rd570+20];
	@%p498 bra 	$L__BB3_752;
	mul.f64 	%fd516, %fd92, 0d401921FB54442D18;
	cvt.rn.f32.f64 	%f633, %fd516;
	mov.b32 	%r5664, %f633;
	shr.u32 	%r5665, %r5664, 23;
	and.b32  	%r5666, %r5665, 31;
	shf.l.wrap.b32 	%r7539, %r7540, %r7539, %r5666;
	and.b32  	%r5667, %r5665, 224;
	add.s32 	%r5668, %r5667, -128;
	shr.u32 	%r5669, %r5668, 5;
	mul.wide.u32 	%rd571, %r5669, 4;
	sub.s64 	%rd572, %rd4, %rd571;
	ld.local.u32 	%r5670, [%rd572+16];
	shf.l.wrap.b32 	%r7540, %r5670, %r7540, %r5666;
$L__BB3_752:
	mul.f64 	%fd517, %fd92, 0d401921FB54442D18;
	cvt.rn.f32.f64 	%f634, %fd517;
	mov.b32 	%r5671, %f634;
	setp.lt.s32 	%p499, %r5671, 0;
	shr.u32 	%r5672, %r7539, 30;
	shf.l.wrap.b32 	%r5673, %r7540, %r7539, 2;
	shl.b32 	%r5674, %r7540, 2;
	shr.u32 	%r5675, %r5673, 31;
	add.s32 	%r5676, %r5675, %r5672;
	neg.s32 	%r5677, %r5676;
	selp.b32 	%r7541, %r5677, %r5676, %p499;
	xor.b32  	%r5678, %r5673, %r5671;
	shr.s32 	%r5679, %r5673, 31;
	xor.b32  	%r5680, %r5679, %r5673;
	xor.b32  	%r5681, %r5679, %r5674;
	cvt.u64.u32 	%rd573, %r5680;
	shl.b64 	%rd574, %rd573, 32;
	cvt.u64.u32 	%rd575, %r5681;
	or.b64  	%rd576, %rd574, %rd575;
	cvt.rn.f64.s64 	%fd518, %rd576;
	mul.f64 	%fd519, %fd518, 0d3BF921FB54442D19;
	cvt.rn.f32.f64 	%f635, %fd519;
	neg.f32 	%f636, %f635;
	setp.lt.s32 	%p500, %r5678, 0;
	selp.f32 	%f937, %f636, %f635, %p500;
$L__BB3_753:
	mul.f64 	%fd520, %fd93, 0d401921FB54442D18;
	cvt.rn.f32.f64 	%f637, %fd520;
	abs.f32 	%f638, %f637;
	setp.eq.f32 	%p501, %f638, 0f7F800000;
	setp.ltu.f32 	%p502, %f638, 0f47CE4780;
	mul.rn.f32 	%f639, %f937, %f937;
	and.b32  	%r5682, %r7541, 1;
	setp.eq.b32 	%p503, %r5682, 1;
	selp.f32 	%f640, 0f3F800000, %f937, %p503;
	fma.rn.f32 	%f641, %f639, %f640, 0f00000000;
	fma.rn.f32 	%f642, %f639, 0f37CBAC00, 0fBAB607ED;
	selp.f32 	%f643, %f642, 0fB94D4153, %p503;
	selp.f32 	%f644, 0f3D2AAABB, 0f3C0885E4, %p503;
	fma.rn.f32 	%f645, %f643, %f639, %f644;
	selp.f32 	%f646, 0fBEFFFFFF, 0fBE2AAAA8, %p503;
	fma.rn.f32 	%f647, %f645, %f639, %f646;
	fma.rn.f32 	%f648, %f647, %f641, %f640;
	and.b32  	%r5683, %r7541, 2;
	setp.eq.s32 	%p504, %r5683, 0;
	mov.f32 	%f649, 0f00000000;
	sub.f32 	%f650, %f649, %f648;
	selp.f32 	%f651, %f648, %f650, %p504;
	cvt.f64.f32 	%fd521, %f651;
	mul.f64 	%fd522, %fd103, 0d401921FB54442D18;
	mul.f64 	%fd523, %fd522, %fd521;
	mul.f64 	%fd524, %fd92, %fd103;
	fma.rn.f64 	%fd525, %fd92, %fd103, %fd524;
	fma.rn.f64 	%fd526, %fd523, 0d4024000000000000, %fd525;
	add.f64 	%fd527, %fd102, 0d0000000000000000;
	add.f64 	%fd104, %fd527, %fd526;
	ld.local.f64 	%fd105, [%rd5+40];
	or.pred  	%p505, %p502, %p501;
	selp.b32 	%r7545, %r2948, 0, %p502;
	mul.rn.f32 	%f652, %f637, %f649;
	selp.f32 	%f938, %f92, %f652, %p502;
	@%p505 bra 	$L__BB3_759;
	mov.b64 	%rd774, 0;
	mov.b32 	%r7542, 0;
$L__BB3_755:
	.pragma "nounroll";
	mul.wide.u32 	%rd578, %r7542, 4;
	mov.u64 	%rd579, __cudart_i2opi_f;
	add.s64 	%rd580, %rd579, %rd578;
	ld.global.nc.u32 	%r5685, [%rd580];
	mul.f64 	%fd528, %fd93, 0d401921FB54442D18;
	cvt.rn.f32.f64 	%f653, %fd528;
	mov.b32 	%r5686, %f653;
	shl.b32 	%r5687, %r5686, 8;
	or.b32  	%r5688, %r5687, -2147483648;
	mad.wide.u32 	%rd581, %r5685, %r5688, %rd774;
	shr.u64 	%rd774, %rd581, 32;
	add.s64 	%rd582, %rd4, %rd578;
	st.local.u32 	[%rd582], %rd581;
	add.s32 	%r7542, %r7542, 1;
	setp.ne.s32 	%p506, %r7542, 6;
	@%p506 bra 	$L__BB3_755;
	mul.f64 	%fd529, %fd93, 0d401921FB54442D18;
	cvt.rn.f32.f64 	%f654, %fd529;
	mov.b32 	%r5689, %f654;
	shr.u32 	%r5690, %r5689, 23;
	and.b32  	%r5691, %r5690, 31;
	setp.eq.s32 	%p507, %r5691, 0;
	st.local.u32 	[%rd4+24], %rd774;
	and.b32  	%r5692, %r5690, 224;
	add.s32 	%r5693, %r5692, -128;
	shr.u32 	%r5694, %r5693, 5;
	mul.wide.u32 	%rd583, %r5694, 4;
	sub.s64 	%rd584, %rd4, %rd583;
	ld.local.u32 	%r7543, [%rd584+24];
	ld.local.u32 	%r7544, [%rd584+20];
	@%p507 bra 	$L__BB3_758;
	mul.f64 	%fd530, %fd93, 0d401921FB54442D18;
	cvt.rn.f32.f64 	%f655, %fd530;
	mov.b32 	%r5695, %f655;
	shr.u32 	%r5696, %r5695, 23;
	and.b32  	%r5697, %r5696, 31;
	shf.l.wrap.b32 	%r7543, %r7544, %r7543, %r5697;
	and.b32  	%r5698, %r5696, 224;
	add.s32 	%r5699, %r5698, -128;
	shr.u32 	%r5700, %r5699, 5;
	mul.wide.u32 	%rd585, %r5700, 4;
	sub.s64 	%rd586, %rd4, %rd585;
	ld.local.u32 	%r5701, [%rd586+16];
	shf.l.wrap.b32 	%r7544, %r5701, %r7544, %r5697;
$L__BB3_758:
	mul.f64 	%fd531, %fd93, 0d401921FB54442D18;
	cvt.rn.f32.f64 	%f656, %fd531;
	mov.b32 	%r5702, %f656;
	setp.lt.s32 	%p508, %r5702, 0;
	shr.u32 	%r5703, %r7543, 30;
	shf.l.wrap.b32 	%r5704, %r7544, %r7543, 2;
	shl.b32 	%r5705, %r7544, 2;
	shr.u32 	%r5706, %r5704, 31;
	add.s32 	%r5707, %r5706, %r5703;
	neg.s32 	%r5708, %r5707;
	selp.b32 	%r7545, %r5708, %r5707, %p508;
	xor.b32  	%r5709, %r5704, %r5702;
	shr.s32 	%r5710, %r5704, 31;
	xor.b32  	%r5711, %r5710, %r5704;
	xor.b32  	%r5712, %r5710, %r5705;
	cvt.u64.u32 	%rd587, %r5711;
	shl.b64 	%rd588, %rd587, 32;
	cvt.u64.u32 	%rd589, %r5712;
	or.b64  	%rd590, %rd588, %rd589;
	cvt.rn.f64.s64 	%fd532, %rd590;
	mul.f64 	%fd533, %fd532, 0d3BF921FB54442D19;
	cvt.rn.f32.f64 	%f657, %fd533;
	neg.f32 	%f658, %f657;
	setp.lt.s32 	%p509, %r5709, 0;
	selp.f32 	%f938, %f658, %f657, %p509;
$L__BB3_759:
	mul.f64 	%fd534, %fd94, 0d401921FB54442D18;
	cvt.rn.f32.f64 	%f659, %fd534;
	abs.f32 	%f660, %f659;
	setp.eq.f32 	%p510, %f660, 0f7F800000;
	setp.ltu.f32 	%p511, %f660, 0f47CE4780;
	mul.rn.f32 	%f661, %f938, %f938;
	and.b32  	%r5713, %r7545, 1;
	setp.eq.b32 	%p512, %r5713, 1;
	selp.f32 	%f662, 0f3F800000, %f938, %p512;
	fma.rn.f32 	%f663, %f661, %f662, 0f00000000;
	fma.rn.f32 	%f664, %f661, 0f37CBAC00, 0fBAB607ED;
	selp.f32 	%f665, %f664, 0fB94D4153, %p512;
	selp.f32 	%f666, 0f3D2AAABB, 0f3C0885E4, %p512;
	fma.rn.f32 	%f667, %f665, %f661, %f666;
	selp.f32 	%f668, 0fBEFFFFFF, 0fBE2AAAA8, %p512;
	fma.rn.f32 	%f669, %f667, %f661, %f668;
	fma.rn.f32 	%f670, %f669, %f663, %f662;
	and.b32  	%r5714, %r7545, 2;
	setp.eq.s32 	%p513, %r5714, 0;
	mov.f32 	%f671, 0f00000000;
	sub.f32 	%f672, %f671, %f670;
	selp.f32 	%f673, %f670, %f672, %p513;
	cvt.f64.f32 	%fd535, %f673;
	mul.f64 	%fd536, %fd105, 0d401921FB54442D18;
	mul.f64 	%fd537, %fd536, %fd535;
	mul.f64 	%fd538, %fd93, %fd105;
	fma.rn.f64 	%fd539, %fd93, %fd105, %fd538;
	fma.rn.f64 	%fd540, %fd537, 0d4024000000000000, %fd539;
	add.f64 	%fd106, %fd104, %fd540;
	ld.local.f64 	%fd107, [%rd5+56];
	or.pred  	%p514, %p511, %p510;
	selp.b32 	%r7549, %r2959, 0, %p511;
	mul.rn.f32 	%f674, %f659, %f671;
	selp.f32 	%f939, %f97, %f674, %p511;
	@%p514 bra 	$L__BB3_765;
	mov.b64 	%rd775, 0;
	mov.b32 	%r7546, 0;
$L__BB3_761:
	.pragma "nounroll";
	mul.wide.u32 	%rd592, %r7546, 4;
	mov.u64 	%rd593, __cudart_i2opi_f;
	add.s64 	%rd594, %rd593, %rd592;
	ld.global.nc.u32 	%r5716, [%rd594];
	mul.f64 	%fd541, %fd94, 0d401921FB54442D18;
	cvt.rn.f32.f64 	%f675, %fd541;
	mov.b32 	%r5717, %f675;
	shl.b32 	%r5718, %r5717, 8;
	or.b32  	%r5719, %r5718, -2147483648;
	mad.wide.u32 	%rd595, %r5716, %r5719, %rd775;
	shr.u64 	%rd775, %rd595, 32;
	add.s64 	%rd596, %rd4, %rd592;
	st.local.u32 	[%rd596], %rd595;
	add.s32 	%r7546, %r7546, 1;
	setp.ne.s32 	%p515, %r7546, 6;
	@%p515 bra 	$L__BB3_761;
	mul.f64 	%fd542, %fd94, 0d401921FB54442D18;
	cvt.rn.f32.f64 	%f676, %fd542;
	mov.b32 	%r5720, %f676;
	shr.u32 	%r5721, %r5720, 23;
	and.b32  	%r5722, %r5721, 31;
	setp.eq.s32 	%p516, %r5722, 0;
	st.local.u32 	[%rd4+24], %rd775;
	and.b32  	%r5723, %r5721, 224;
	add.s32 	%r5724, %r5723, -128;
	shr.u32 	%r5725, %r5724, 5;
	mul.wide.u32 	%rd597, %r5725, 4;
	sub.s64 	%rd598, %rd4, %rd597;
	ld.local.u32 	%r7547, [%rd598+24];
	ld.local.u32 	%r7548, [%rd598+20];
	@%p516 bra 	$L__BB3_764;
	mul.f64 	%fd543, %fd94, 0d401921FB54442D18;
	cvt.rn.f32.f64 	%f677, %fd543;
	mov.b32 	%r5726, %f677;
	shr.u32 	%r5727, %r5726, 23;
	and.b32  	%r5728, %r5727, 31;
	shf.l.wrap.b32 	%r7547, %r7548, %r7547, %r5728;
	and.b32  	%r5729, %r5727, 224;
	add.s32 	%r5730, %r5729, -128;
	shr.u32 	%r5731, %r5730, 5;
	mul.wide.u32 	%rd599, %r5731, 4;
	sub.s64 	%rd600, %rd4, %rd599;
	ld.local.u32 	%r5732, [%rd600+16];
	shf.l.wrap.b32 	%r7548, %r5732, %r7548, %r5728;
$L__BB3_764:
	mul.f64 	%fd544, %fd94, 0d401921FB54442D18;
	cvt.rn.f32.f64 	%f678, %fd544;
	mov.b32 	%r5733, %f678;
	setp.lt.s32 	%p517, %r5733, 0;
	shr.u32 	%r5734, %r7547, 30;
	shf.l.wrap.b32 	%r5735, %r7548, %r7547, 2;
	shl.b32 	%r5736, %r7548, 2;
	shr.u32 	%r5737, %r5735, 31;
	add.s32 	%r5738, %r5737, %r5734;
	neg.s32 	%r5739, %r5738;
	selp.b32 	%r7549, %r5739, %r5738, %p517;
	xor.b32  	%r5740, %r5735, %r5733;
	shr.s32 	%r5741, %r5735, 31;
	xor.b32  	%r5742, %r5741, %r5735;
	xor.b32  	%r5743, %r5741, %r5736;
	cvt.u64.u32 	%rd601, %r5742;
	shl.b64 	%rd602, %rd601, 32;
	cvt.u64.u32 	%rd603, %r5743;
	or.b64  	%rd604, %rd602, %rd603;
	cvt.rn.f64.s64 	%fd545, %rd604;
	mul.f64 	%fd546, %fd545, 0d3BF921FB54442D19;
	cvt.rn.f32.f64 	%f679, %fd546;
	neg.f32 	%f680, %f679;
	setp.lt.s32 	%p518, %r5740, 0;
	selp.f32 	%f939, %f680, %f679, %p518;
$L__BB3_765:
	mul.f64 	%fd547, %fd95, 0d401921FB54442D18;
	cvt.rn.f32.f64 	%f681, %fd547;
	abs.f32 	%f682, %f681;
	setp.eq.f32 	%p519, %f682, 0f7F800000;
	setp.ltu.f32 	%p520, %f682, 0f47CE4780;
	mul.rn.f32 	%f683, %f939, %f939;
	and.b32  	%r5744, %r7549, 1;
	setp.eq.b32 	%p521, %r5744, 1;
	selp.f32 	%f684, 0f3F800000, %f939, %p521;
	fma.rn.f32 	%f685, %f683, %f684, 0f00000000;
	fma.rn.f32 	%f686, %f683, 0f37CBAC00, 0fBAB607ED;
	selp.f32 	%f687, %f686, 0fB94D4153, %p521;
	selp.f32 	%f688, 0f3D2AAABB, 0f3C0885E4, %p521;
	fma.rn.f32 	%f689, %f687, %f683, %f688;
	selp.f32 	%f690, 0fBEFFFFFF, 0fBE2AAAA8, %p521;
	fma.rn.f32 	%f691, %f689, %f683, %f690;
	fma.rn.f32 	%f692, %f691, %f685, %f684;
	and.b32  	%r5745, %r7549, 2;
	setp.eq.s32 	%p522, %r5745, 0;
	mov.f32 	%f693, 0f00000000;
	sub.f32 	%f694, %f693, %f692;
	selp.f32 	%f695, %f692, %f694, %p522;
	cvt.f64.f32 	%fd548, %f695;
	mul.f64 	%fd549, %fd107, 0d401921FB54442D18;
	mul.f64 	%fd550, %fd549, %fd548;
	mul.f64 	%fd551, %fd94, %fd107;
	fma.rn.f64 	%fd552, %fd94, %fd107, %fd551;
	fma.rn.f64 	%fd553, %fd550, 0d4024000000000000, %fd552;
	add.f64 	%fd108, %fd106, %fd553;
	ld.local.f64 	%fd109, [%rd5+72];
	or.pred  	%p523, %p520, %p519;
	selp.b32 	%r7553, %r2970, 0, %p520;
	mul.rn.f32 	%f696, %f681, %f693;
	selp.f32 	%f940, %f101, %f696, %p520;
	@%p523 bra 	$L__BB3_771;
	mov.b64 	%rd776, 0;
	mov.b32 	%r7550, 0;
$L__BB3_767:
	.pragma "nounroll";
	mul.wide.u32 	%rd606, %r7550, 4;
	add.s64 	%rd608, %rd607, %rd606;
	ld.global.nc.u32 	%r5747, [%rd608];
	mul.f64 	%fd554, %fd95, 0d401921FB54442D18;
	cvt.rn.f32.f64 	%f697, %fd554;
	mov.b32 	%r5748, %f697;
	shl.b32 	%r5749, %r5748, 8;
	or.b32  	%r5750, %r5749, -2147483648;
	mad.wide.u32 	%rd609, %r5747, %r5750, %rd776;
	shr.u64 	%rd776, %rd609, 32;
	add.s64 	%rd610, %rd4, %rd606;
	st.local.u32 	[%rd610], %rd609;
	add.s32 	%r7550, %r7550, 1;
	setp.ne.s32 	%p524, %r7550, 6;
	@%p524 bra 	$L__BB3_767;
	mul.f64 	%fd555, %fd95, 0d401921FB54442D18;
	cvt.rn.f32.f64 	%f698, %fd555;
	mov.b32 	%r5751, %f698;
	shr.u32 	%r5752, %r5751, 23;
	and.b32  	%r5753, %r5752, 31;
	setp.eq.s32 	%p525, %r5753, 0;
	st.local.u32 	[%rd4+24], %rd776;
	and.b32  	%r5754, %r5752, 224;
	add.s32 	%r5755, %r5754, -128;
	shr.u32 	%r5756, %r5755, 5;
	mul.wide.u32 	%rd611, %r5756, 4;
	sub.s64 	%rd612, %rd4, %rd611;
	ld.local.u32 	%r7551, [%rd612+24];
	ld.local.u32 	%r7552, [%rd612+20];
	@%p525 bra 	$L__BB3_770;
	mul.f64 	%fd556, %fd95, 0d401921FB54442D18;
	cvt.rn.f32.f64 	%f699, %fd556;
	mov.b32 	%r5757, %f699;
	shr.u32 	%r5758, %r5757, 23;
	and.b32  	%r5759, %r5758, 31;
	shf.l.wrap.b32 	%r7551, %r7552, %r7551, %r5759;
	and.b32  	%r5760, %r5758, 224;
	add.s32 	%r5761, %r5760, -128;
	shr.u32 	%r5762, %r5761, 5;
	mul.wide.u32 	%rd613, %r5762, 4;
	sub.s64 	%rd614, %rd4, %rd613;
	ld.local.u32 	%r5763, [%rd614+16];
	shf.l.wrap.b32 	%r7552, %r5763, %r7552, %r5759;
$L__BB3_770:
	mul.f64 	%fd557, %fd95, 0d401921FB54442D18;
	cvt.rn.f32.f64 	%f700, %fd557;
	mov.b32 	%r5764, %f700;
	setp.lt.s32 	%p526, %r5764, 0;
	shr.u32 	%r5765, %r7551, 30;
	shf.l.wrap.b32 	%r5766, %r7552, %r7551, 2;
	shl.b32 	%r5767, %r7552, 2;
	shr.u32 	%r5768, %r5766, 31;
	add.s32 	%r5769, %r5768, %r5765;
	neg.s32 	%r5770, %r5769;
	selp.b32 	%r7553, %r5770, %r5769, %p526;
	xor.b32  	%r5771, %r5766, %r5764;
	shr.s32 	%r5772, %r5766, 31;
	xor.b32  	%r5773, %r5772, %r5766;
	xor.b32  	%r5774, %r5772, %r5767;
	cvt.u64.u32 	%rd615, %r5773;
	shl.b64 	%rd616, %rd615, 32;
	cvt.u64.u32 	%rd617, %r5774;
	or.b64  	%rd618, %rd616, %rd617;
	cvt.rn.f64.s64 	%fd558, %rd618;
	mul.f64 	%fd559, %fd558, 0d3BF921FB54442D19;
	cvt.rn.f32.f64 	%f701, %fd559;
	neg.f32 	%f702, %f701;
	setp.lt.s32 	%p527, %r5771, 0;
	selp.f32 	%f940, %f702, %f701, %p527;
$L__BB3_771:
	mul.rn.f32 	%f703, %f940, %f940;
	and.b32  	%r5775, %r7553, 1;
	setp.eq.b32 	%p528, %r5775, 1;
	selp.f32 	%f704, 0f3F800000, %f940, %p528;
	fma.rn.f32 	%f705, %f703, %f704, 0f00000000;
	fma.rn.f32 	%f706, %f703, 0f37CBAC00, 0fBAB607ED;
	selp.f32 	%f707, %f706, 0fB94D4153, %p528;
	selp.f32 	%f708, 0f3D2AAABB, 0f3C0885E4, %p528;
	fma.rn.f32 	%f709, %f707, %f703, %f708;
	selp.f32 	%f710, 0fBEFFFFFF, 0fBE2AAAA8, %p528;
	fma.rn.f32 	%f711, %f709, %f703, %f710;
	fma.rn.f32 	%f712, %f711, %f705, %f704;
	and.b32  	%r5776, %r7553, 2;
	setp.eq.s32 	%p529, %r5776, 0;
	mov.f32 	%f713, 0f00000000;
	sub.f32 	%f714, %f713, %f712;
	selp.f32 	%f715, %f712, %f714, %p529;
	cvt.f64.f32 	%fd560, %f715;
	mul.f64 	%fd561, %fd109, 0d401921FB54442D18;
	mul.f64 	%fd562, %fd561, %fd560;
	mul.f64 	%fd563, %fd95, %fd109;
	fma.rn.f64 	%fd564, %fd95, %fd109, %fd563;
	fma.rn.f64 	%fd565, %fd562, 0d4024000000000000, %fd564;
	add.f64 	%fd566, %fd108, %fd565;
	mul.wide.u32 	%rd619, %r7533, 8;
	add.s64 	%rd620, %rd13, %rd619;
	st.local.f64 	[%rd620], %fd566;
	mul.wide.u32 	%rd621, %r7533, 16;
	add.s64 	%rd622, %rd5, %rd621;
	mov.b64 	%rd623, 0;
	st.local.u64 	[%rd622+8], %rd623;
	add.s32 	%r7533, %r7533, 1;
	setp.ne.s32 	%p530, %r7533, 5;
	@%p530 bra 	$L__BB3_741;
	ld.local.f64 	%fd110, [%rd13];
	sub.f64 	%fd567, %fd110, %fd947;
	ld.local.f64 	%fd111, [%rd13+8];
	sub.f64 	%fd568, %fd111, %fd946;
	ld.local.f64 	%fd112, [%rd13+16];
	sub.f64 	%fd569, %fd112, %fd945;
	ld.local.f64 	%fd113, [%rd13+24];
	sub.f64 	%fd570, %fd113, %fd944;
	ld.local.f64 	%fd114, [%rd13+32];
	sub.f64 	%fd571, %fd114, %fd943;
	sub.f64 	%fd572, %fd91, %fd958;
	fma.rn.f64 	%fd573, %fd572, %fd567, 0d0000000000000000;
	sub.f64 	%fd574, %fd92, %fd957;
	fma.rn.f64 	%fd575, %fd574, %fd568, %fd573;
	sub.f64 	%fd576, %fd93, %fd956;
	fma.rn.f64 	%fd577, %fd576, %fd569, %fd575;
	sub.f64 	%fd578, %fd94, %fd955;
	fma.rn.f64 	%fd579, %fd578, %fd570, %fd577;
	sub.f64 	%fd580, %fd95, %fd954;
	fma.rn.f64 	%fd115, %fd580, %fd571, %fd579;
	abs.f64 	%fd581, %fd115;
	setp.lt.f64 	%p531, %fd581, 0d3D06849B86A12B9B;
	@%p531 bra 	$L__BB3_776;
	rcp.rn.f64 	%fd116, %fd115;
	sub.f64 	%fd582, %fd110, %fd947;
	mul.f64 	%fd583, %fd116, %fd582;
	sub.f64 	%fd584, %fd91, %fd958;
	mul.f64 	%fd585, %fd583, %fd584;
	mov.f64 	%fd586, 0d3FF0000000000000;
	sub.f64 	%fd587, %fd586, %fd585;
	fma.rn.f64 	%fd588, %fd932, %fd587, 0d0000000000000000;
	sub.f64 	%fd589, %fd111, %fd946;
	mul.f64 	%fd590, %fd116, %fd589;
	mul.f64 	%fd591, %fd590, %fd584;
	mov.f64 	%fd592, 0d0000000000000000;
	sub.f64 	%fd593, %fd592, %fd591;
	fma.rn.f64 	%fd594, %fd931, %fd593, %fd588;
	sub.f64 	%fd595, %fd112, %fd945;
	mul.f64 	%fd596, %fd116, %fd595;
	mul.f64 	%fd597, %fd596, %fd584;
	sub.f64 	%fd598, %fd592, %fd597;
	fma.rn.f64 	%fd599, %fd930, %fd598, %fd594;
	sub.f64 	%fd600, %fd113, %fd944;
	mul.f64 	%fd601, %fd116, %fd600;
	mul.f64 	%fd602, %fd601, %fd584;
	sub.f64 	%fd603, %fd592, %fd602;
	fma.rn.f64 	%fd604, %fd929, %fd603, %fd599;
	sub.f64 	%fd605, %fd114, %fd943;
	mul.f64 	%fd606, %fd116, %fd605;
	mul.f64 	%fd607, %fd606, %fd584;
	sub.f64 	%fd608, %fd592, %fd607;
	fma.rn.f64 	%fd117, %fd928, %fd608, %fd604;
	fma.rn.f64 	%fd609, %fd927, %fd587, 0d0000000000000000;
	fma.rn.f64 	%fd610, %fd926, %fd593, %fd609;
	fma.rn.f64 	%fd611, %fd925, %fd598, %fd610;
	fma.rn.f64 	%fd612, %fd924, %fd603, %fd611;
	fma.rn.f64 	%fd118, %fd923, %fd608, %fd612;
	fma.rn.f64 	%fd613, %fd922, %fd587, 0d0000000000000000;
	fma.rn.f64 	%fd614, %fd921, %fd593, %fd613;
	fma.rn.f64 	%fd615, %fd920, %fd598, %fd614;
	fma.rn.f64 	%fd616, %fd919, %fd603, %fd615;
	fma.rn.f64 	%fd119, %fd918, %fd608, %fd616;
	fma.rn.f64 	%fd617, %fd933, %fd587, 0d0000000000000000;
	fma.rn.f64 	%fd618, %fd934, %fd593, %fd617;
	fma.rn.f64 	%fd619, %fd935, %fd598, %fd618;
	fma.rn.f64 	%fd620, %fd936, %fd603, %fd619;
	fma.rn.f64 	%fd120, %fd937, %fd608, %fd620;
	fma.rn.f64 	%fd621, %fd938, %fd587, 0d0000000000000000;
	fma.rn.f64 	%fd622, %fd939, %fd593, %fd621;
	fma.rn.f64 	%fd623, %fd940, %fd598, %fd622;
	fma.rn.f64 	%fd624, %fd941, %fd603, %fd623;
	fma.rn.f64 	%fd121, %fd942, %fd608, %fd624;
	sub.f64 	%fd625, %fd92, %fd957;
	mul.f64 	%fd626, %fd583, %fd625;
	sub.f64 	%fd627, %fd592, %fd626;
	fma.rn.f64 	%fd628, %fd932, %fd627, 0d0000000000000000;
	mul.f64 	%fd629, %fd590, %fd625;
	sub.f64 	%fd630, %fd586, %fd629;
	fma.rn.f64 	%fd631, %fd931, %fd630, %fd628;
	mul.f64 	%fd632, %fd596, %fd625;
	sub.f64 	%fd633, %fd592, %fd632;
	fma.rn.f64 	%fd634, %fd930, %fd633, %fd631;
	mul.f64 	%fd635, %fd601, %fd625;
	sub.f64 	%fd636, %fd592, %fd635;
	fma.rn.f64 	%fd637, %fd929, %fd636, %fd634;
	mul.f64 	%fd638, %fd606, %fd625;
	sub.f64 	%fd639, %fd592, %fd638;
	fma.rn.f64 	%fd122, %fd928, %fd639, %fd637;
	fma.rn.f64 	%fd640, %fd927, %fd627, 0d0000000000000000;
	fma.rn.f64 	%fd641, %fd926, %fd630, %fd640;
	fma.rn.f64 	%fd642, %fd925, %fd633, %fd641;
	fma.rn.f64 	%fd643, %fd924, %fd636, %fd642;
	fma.rn.f64 	%fd123, %fd923, %fd639, %fd643;
	fma.rn.f64 	%fd644, %fd922, %fd627, 0d0000000000000000;
	fma.rn.f64 	%fd645, %fd921, %fd630, %fd644;
	fma.rn.f64 	%fd646, %fd920, %fd633, %fd645;
	fma.rn.f64 	%fd647, %fd919, %fd636, %fd646;
	fma.rn.f64 	%fd124, %fd918, %fd639, %fd647;
	fma.rn.f64 	%fd648, %fd933, %fd627, 0d0000000000000000;
	fma.rn.f64 	%fd649, %fd934, %fd630, %fd648;
	fma.rn.f64 	%fd650, %fd935, %fd633, %fd649;
	fma.rn.f64 	%fd651, %fd936, %fd636, %fd650;
	fma.rn.f64 	%fd125, %fd937, %fd639, %fd651;
	fma.rn.f64 	%fd652, %fd938, %fd627, 0d0000000000000000;
	fma.rn.f64 	%fd653, %fd939, %fd630, %fd652;
	fma.rn.f64 	%fd654, %fd940, %fd633, %fd653;
	fma.rn.f64 	%fd655, %fd941, %fd636, %fd654;
	fma.rn.f64 	%fd126, %fd942, %fd639, %fd655;
	sub.f64 	%fd656, %fd93, %fd956;
	mul.f64 	%fd657, %fd583, %fd656;
	sub.f64 	%fd658, %fd592, %fd657;
	fma.rn.f64 	%fd659, %fd932, %fd658, 0d0000000000000000;
	mul.f64 	%fd660, %fd590, %fd656;
	sub.f64 	%fd661, %fd592, %fd660;
	fma.rn.f64 	%fd662, %fd931, %fd661, %fd659;
	mul.f64 	%fd663, %fd596, %fd656;
	sub.f64 	%fd664, %fd586, %fd663;
	fma.rn.f64 	%fd665, %fd930, %fd664, %fd662;
	mul.f64 	%fd666, %fd601, %fd656;
	sub.f64 	%fd667, %fd592, %fd666;
	fma.rn.f64 	%fd668, %fd929, %fd667, %fd665;
	mul.f64 	%fd669, %fd606, %fd656;
	sub.f64 	%fd670, %fd592, %fd669;
	fma.rn.f64 	%fd127, %fd928, %fd670, %fd668;
	fma.rn.f64 	%fd671, %fd927, %fd658, 0d0000000000000000;
	fma.rn.f64 	%fd672, %fd926, %fd661, %fd671;
	fma.rn.f64 	%fd673, %fd925, %fd664, %fd672;
	fma.rn.f64 	%fd674, %fd924, %fd667, %fd673;
	fma.rn.f64 	%fd128, %fd923, %fd670, %fd674;
	fma.rn.f64 	%fd675, %fd922, %fd658, 0d0000000000000000;
	fma.rn.f64 	%fd676, %fd921, %fd661, %fd675;
	fma.rn.f64 	%fd677, %fd920, %fd664, %fd676;
	fma.rn.f64 	%fd678, %fd919, %fd667, %fd677;
	fma.rn.f64 	%fd129, %fd918, %fd670, %fd678;
	fma.rn.f64 	%fd679, %fd933, %fd658, 0d0000000000000000;
	fma.rn.f64 	%fd680, %fd934, %fd661, %fd679;
	fma.rn.f64 	%fd681, %fd935, %fd664, %fd680;
	fma.rn.f64 	%fd682, %fd936, %fd667, %fd681;
	fma.rn.f64 	%fd130, %fd937, %fd670, %fd682;
	fma.rn.f64 	%fd683, %fd938, %fd658, 0d0000000000000000;
	fma.rn.f64 	%fd684, %fd939, %fd661, %fd683;
	fma.rn.f64 	%fd685, %fd940, %fd664, %fd684;
	fma.rn.f64 	%fd686, %fd941, %fd667, %fd685;
	fma.rn.f64 	%fd131, %fd942, %fd670, %fd686;
	sub.f64 	%fd687, %fd94, %fd955;
	mul.f64 	%fd688, %fd583, %fd687;
	sub.f64 	%fd689, %fd592, %fd688;
	fma.rn.f64 	%fd690, %fd932, %fd689, 0d0000000000000000;
	mul.f64 	%fd691, %fd590, %fd687;
	sub.f64 	%fd692, %fd592, %fd691;
	fma.rn.f64 	%fd693, %fd931, %fd692, %fd690;
	mul.f64 	%fd694, %fd596, %fd687;
	sub.f64 	%fd695, %fd592, %fd694;
	fma.rn.f64 	%fd696, %fd930, %fd695, %fd693;
	mul.f64 	%fd697, %fd601, %fd687;
	sub.f64 	%fd698, %fd586, %fd697;
	fma.rn.f64 	%fd699, %fd929, %fd698, %fd696;
	mul.f64 	%fd700, %fd606, %fd687;
	sub.f64 	%fd701, %fd592, %fd700;
	fma.rn.f64 	%fd132, %fd928, %fd701, %fd699;
	fma.rn.f64 	%fd702, %fd927, %fd689, 0d0000000000000000;
	fma.rn.f64 	%fd703, %fd926, %fd692, %fd702;
	fma.rn.f64 	%fd704, %fd925, %fd695, %fd703;
	fma.rn.f64 	%fd705, %fd924, %fd698, %fd704;
	fma.rn.f64 	%fd133, %fd923, %fd701, %fd705;
	fma.rn.f64 	%fd706, %fd922, %fd689, 0d0000000000000000;
	fma.rn.f64 	%fd707, %fd921, %fd692, %fd706;
	fma.rn.f64 	%fd708, %fd920, %fd695, %fd707;
	fma.rn.f64 	%fd709, %fd919, %fd698, %fd708;
	fma.rn.f64 	%fd134, %fd918, %fd701, %fd709;
	fma.rn.f64 	%fd710, %fd933, %fd689, 0d0000000000000000;
	fma.rn.f64 	%fd711, %fd934, %fd692, %fd710;
	fma.rn.f64 	%fd712, %fd935, %fd695, %fd711;
	fma.rn.f64 	%fd713, %fd936, %fd698, %fd712;
	fma.rn.f64 	%fd135, %fd937, %fd701, %fd713;
	fma.rn.f64 	%fd714, %fd938, %fd689, 0d0000000000000000;
	fma.rn.f64 	%fd715, %fd939, %fd692, %fd714;
	fma.rn.f64 	%fd716, %fd940, %fd695, %fd715;
	fma.rn.f64 	%fd717, %fd941, %fd698, %fd716;
	fma.rn.f64 	%fd136, %fd942, %fd701, %fd717;
	sub.f64 	%fd718, %fd95, %fd954;
	mul.f64 	%fd719, %fd583, %fd718;
	sub.f64 	%fd720, %fd592, %fd719;
	fma.rn.f64 	%fd721, %fd932, %fd720, 0d0000000000000000;
	mul.f64 	%fd722, %fd590, %fd718;
	sub.f64 	%fd723, %fd592, %fd722;
	fma.rn.f64 	%fd724, %fd931, %fd723, %fd721;
	mul.f64 	%fd725, %fd596, %fd718;
	sub.f64 	%fd726, %fd592, %fd725;
	fma.rn.f64 	%fd727, %fd930, %fd726, %fd724;
	mul.f64 	%fd728, %fd601, %fd718;
	sub.f64 	%fd729, %fd592, %fd728;
	fma.rn.f64 	%fd730, %fd929, %fd729, %fd727;
	mul.f64 	%fd731, %fd606, %fd718;
	sub.f64 	%fd732, %fd586, %fd731;
	fma.rn.f64 	%fd137, %fd928, %fd732, %fd730;
	fma.rn.f64 	%fd733, %fd927, %fd720, 0d0000000000000000;
	fma.rn.f64 	%fd734, %fd926, %fd723, %fd733;
	fma.rn.f64 	%fd735, %fd925, %fd726, %fd734;
	fma.rn.f64 	%fd736, %fd924, %fd729, %fd735;
	fma.rn.f64 	%fd138, %fd923, %fd732, %fd736;
	fma.rn.f64 	%fd737, %fd922, %fd720, 0d0000000000000000;
	fma.rn.f64 	%fd738, %fd921, %fd723, %fd737;
	fma.rn.f64 	%fd739, %fd920, %fd726, %fd738;
	fma.rn.f64 	%fd740, %fd919, %fd729, %fd739;
	fma.rn.f64 	%fd139, %fd918, %fd732, %fd740;
	fma.rn.f64 	%fd741, %fd933, %fd720, 0d0000000000000000;
	fma.rn.f64 	%fd742, %fd934, %fd723, %fd741;
	fma.rn.f64 	%fd743, %fd935, %fd726, %fd742;
	fma.rn.f64 	%fd744, %fd936, %fd729, %fd743;
	fma.rn.f64 	%fd140, %fd937, %fd732, %fd744;
	fma.rn.f64 	%fd745, %fd938, %fd720, 0d0000000000000000;
	fma.rn.f64 	%fd746, %fd939, %fd723, %fd745;
	fma.rn.f64 	%fd747, %fd940, %fd726, %fd746;
	fma.rn.f64 	%fd748, %fd941, %fd729, %fd747;
	fma.rn.f64 	%fd141, %fd942, %fd732, %fd748;
	mov.b32 	%r7554, 0;
$L__BB3_774:
	mul.wide.u32 	%rd624, %r7554, 8;
	add.s64 	%rd625, %rd14, %rd624;
	ld.local.f64 	%fd749, [%rd625];
	mul.f64 	%fd750, %fd116, %fd749;
	mul.lo.s32 	%r5778, %r7554, 5;
	setp.eq.s32 	%p532, %r7554, 0;
	selp.f64 	%fd751, 0d3FF0000000000000, 0d0000000000000000, %p532;
	sub.f64 	%fd752, %fd110, %fd947;
	mul.f64 	%fd753, %fd750, %fd752;
	sub.f64 	%fd754, %fd751, %fd753;
	setp.eq.s32 	%p533, %r7554, 1;
	selp.f64 	%fd755, 0d3FF0000000000000, 0d0000000000000000, %p533;
	sub.f64 	%fd756, %fd111, %fd946;
	mul.f64 	%fd757, %fd750, %fd756;
	sub.f64 	%fd758, %fd755, %fd757;
	fma.rn.f64 	%fd759, %fd754, %fd117, 0d0000000000000000;
	fma.rn.f64 	%fd760, %fd758, %fd118, %fd759;
	setp.eq.s32 	%p534, %r7554, 2;
	selp.f64 	%fd761, 0d3FF0000000000000, 0d0000000000000000, %p534;
	sub.f64 	%fd762, %fd112, %fd945;
	mul.f64 	%fd763, %fd750, %fd762;
	sub.f64 	%fd764, %fd761, %fd763;
	fma.rn.f64 	%fd765, %fd764, %fd119, %fd760;
	setp.eq.s32 	%p535, %r7554, 3;
	selp.f64 	%fd766, 0d3FF0000000000000, 0d0000000000000000, %p535;
	sub.f64 	%fd767, %fd113, %fd944;
	mul.f64 	%fd768, %fd750, %fd767;
	sub.f64 	%fd769, %fd766, %fd768;
	fma.rn.f64 	%fd770, %fd769, %fd120, %fd765;
	setp.eq.s32 	%p536, %r7554, 4;
	selp.f64 	%fd771, 0d3FF0000000000000, 0d0000000000000000, %p536;
	sub.f64 	%fd772, %fd114, %fd943;
	mul.f64 	%fd773, %fd750, %fd772;
	sub.f64 	%fd774, %fd771, %fd773;
	fma.rn.f64 	%fd775, %fd774, %fd121, %fd770;
	sub.f64 	%fd776, %fd91, %fd958;
	fma.rn.f64 	%fd777, %fd750, %fd776, %fd775;
	mul.wide.u32 	%rd626, %r5778, 8;
	add.s64 	%rd627, %rd3, %rd626;
	st.local.f64 	[%rd627], %fd777;
	fma.rn.f64 	%fd778, %fd754, %fd122, 0d0000000000000000;
	fma.rn.f64 	%fd779, %fd758, %fd123, %fd778;
	fma.rn.f64 	%fd780, %fd764, %fd124, %fd779;
	fma.rn.f64 	%fd781, %fd769, %fd125, %fd780;
	fma.rn.f64 	%fd782, %fd774, %fd126, %fd781;
	sub.f64 	%fd783, %fd92, %fd957;
	fma.rn.f64 	%fd784, %fd750, %fd783, %fd782;
	st.local.f64 	[%rd627+8], %fd784;
	fma.rn.f64 	%fd785, %fd754, %fd127, 0d0000000000000000;
	fma.rn.f64 	%fd786, %fd758, %fd128, %fd785;
	fma.rn.f64 	%fd787, %fd764, %fd129, %fd786;
	fma.rn.f64 	%fd788, %fd769, %fd130, %fd787;
	fma.rn.f64 	%fd789, %fd774, %fd131, %fd788;
	sub.f64 	%fd790, %fd93, %fd956;
	fma.rn.f64 	%fd791, %fd750, %fd790, %fd789;
	st.local.f64 	[%rd627+16], %fd791;
	fma.rn.f64 	%fd792, %fd754, %fd132, 0d0000000000000000;
	fma.rn.f64 	%fd793, %fd758, %fd133, %fd792;
	fma.rn.f64 	%fd794, %fd764, %fd134, %fd793;
	fma.rn.f64 	%fd795, %fd769, %fd135, %fd794;
	fma.rn.f64 	%fd796, %fd774, %fd136, %fd795;
	sub.f64 	%fd797, %fd94, %fd955;
	fma.rn.f64 	%fd798, %fd750, %fd797, %fd796;
	st.local.f64 	[%rd627+24], %fd798;
	fma.rn.f64 	%fd799, %fd754, %fd137, 0d0000000000000000;
	fma.rn.f64 	%fd800, %fd758, %fd138, %fd799;
	fma.rn.f64 	%fd801, %fd764, %fd139, %fd800;
	fma.rn.f64 	%fd802, %fd769, %fd140, %fd801;
	fma.rn.f64 	%fd803, %fd774, %fd141, %fd802;
	sub.f64 	%fd804, %fd95, %fd954;
	fma.rn.f64 	%fd805, %fd750, %fd804, %fd803;
	st.local.f64 	[%rd627+32], %fd805;
	add.s32 	%r7554, %r7554, 1;
	setp.ne.s32 	%p537, %r7554, 5;
	@%p537 bra 	$L__BB3_774;
	ld.local.f64 	%fd932, [%rd3];
	ld.local.f64 	%fd931, [%rd3+8];
	ld.local.f64 	%fd930, [%rd3+16];
	ld.local.f64 	%fd929, [%rd3+24];
	ld.local.f64 	%fd928, [%rd3+32];
	ld.local.f64 	%fd927, [%rd3+40];
	ld.local.f64 	%fd926, [%rd3+48];
	ld.local.f64 	%fd925, [%rd3+56];
	ld.local.f64 	%fd924, [%rd3+64];
	ld.local.f64 	%fd923, [%rd3+72];
	ld.local.f64 	%fd922, [%rd3+80];
	ld.local.f64 	%fd921, [%rd3+88];
	ld.local.f64 	%fd920, [%rd3+96];
	ld.local.f64 	%fd919, [%rd3+104];
	ld.local.f64 	%fd918, [%rd3+112];
	ld.local.f64 	%fd933, [%rd3+120];
	ld.local.f64 	%fd934, [%rd3+128];
	ld.local.f64 	%fd935, [%rd3+136];
	ld.local.f64 	%fd936, [%rd3+144];
	ld.local.f64 	%fd937, [%rd3+152];
	ld.local.f64 	%fd938, [%rd3+160];
	ld.local.f64 	%fd939, [%rd3+168];
	ld.local.f64 	%fd940, [%rd3+176];
	ld.local.f64 	%fd941, [%rd3+184];
	ld.local.f64 	%fd942, [%rd3+192];
$L__BB3_776:
	setp.geu.f64 	%p538, %fd100, %fd953;
	@%p538 bra 	$L__BB3_778;
	mov.f64 	%fd943, %fd114;
	mov.f64 	%fd944, %fd113;
	mov.f64 	%fd945, %fd112;
	mov.f64 	%fd946, %fd111;
	mov.f64 	%fd947, %fd110;
	mov.f64 	%fd954, %fd95;
	mov.f64 	%fd955, %fd94;
	mov.f64 	%fd956, %fd93;
	mov.f64 	%fd957, %fd92;
	mov.f64 	%fd958, %fd91;
	mov.f64 	%fd953, %fd100;
$L__BB3_778:
	ld.param.f64 	%fd873, [_Z14optimizeKernelIN4util9RastriginILi5EEELi5ELj128EEvddPKdPdPiS5_S5_iiidb_param_10];
	mov.u32 	%r5779, %ctaid.x;
	mov.u32 	%r5780, %ntid.x;
	mov.u32 	%r5781, %tid.x;
	mad.lo.s32 	%r3040, %r5779, %r5780, %r5781;
	mul.f64 	%fd806, %fd946, %fd946;
	fma.rn.f64 	%fd807, %fd947, %fd947, %fd806;
	fma.rn.f64 	%fd808, %fd945, %fd945, %fd807;
	fma.rn.f64 	%fd809, %fd944, %fd944, %fd808;
	fma.rn.f64 	%fd810, %fd943, %fd943, %fd809;
	sqrt.rn.f64 	%fd811, %fd810;
	setp.geu.f64 	%p539, %fd811, %fd873;
	@%p539 bra 	$L__BB3_827;
	atom.global.add.u32 	%r3041, [d_convergedCount], 1;
	mul.f64 	%fd812, %fd958, 0d401921FB54442D18;
	cvt.rn.f32.f64 	%f120, %fd812;
	mul.f32 	%f716, %f120, 0f3F22F983;
	cvt.rni.s32.f32 	%r7558, %f716;
	cvt.rn.f32.s32 	%f717, %r7558;
	fma.rn.f32 	%f718, %f717, 0fBFC90FDA, %f120;
	fma.rn.f32 	%f719, %f717, 0fB3A22168, %f718;
	fma.rn.f32 	%f941, %f717, 0fA7C234C5, %f719;
	abs.f32 	%f122, %f120;
	setp.ltu.f32 	%p542, %f122, 0f47CE4780;
	@%p542 bra 	$L__BB3_787;
	setp.neu.f32 	%p543, %f122, 0f7F800000;
	@%p543 bra 	$L__BB3_782;
	mov.f32 	%f722, 0f00000000;
	mul.rn.f32 	%f941, %f120, %f722;
	mov.b32 	%r7558, 0;
	bra.uni 	$L__BB3_787;
$L__BB3_782:
	mov.b32 	%r3043, %f120;
	shl.b32 	%r5785, %r3043, 8;
	or.b32  	%r3044, %r5785, -2147483648;
	mov.b64 	%rd779, 0;
	mov.b32 	%r7555, 0;
	mov.u64 	%rd777, __cudart_i2opi_f;
	mov.u64 	%rd778, %rd2;
$L__BB3_783:
	.pragma "nounroll";
	ld.global.nc.u32 	%r5786, [%rd777];
	mad.wide.u32 	%rd633, %r5786, %r3044, %rd779;
	shr.u64 	%rd779, %rd633, 32;
	st.local.u32 	[%rd778], %rd633;
	add.s32 	%r7555, %r7555, 1;
	add.s64 	%rd778, %rd778, 4;
	add.s64 	%rd777, %rd777, 4;
	setp.ne.s32 	%p544, %r7555, 6;
	@%p544 bra 	$L__BB3_783;
	shr.u32 	%r5787, %r3043, 23;
	st.local.u32 	[%rd2+24], %rd779;
	and.b32  	%r3047, %r5787, 31;
	and.b32  	%r5788, %r5787, 224;
	add.s32 	%r5789, %r5788, -128;
	shr.u32 	%r5790, %r5789, 5;
	mul.wide.u32 	%rd634, %r5790, 4;
	sub.s64 	%rd140, %rd2, %rd634;
	ld.local.u32 	%r7556, [%rd140+24];
	ld.local.u32 	%r7557, [%rd140+20];
	setp.eq.s32 	%p545, %r3047, 0;
	@%p545 bra 	$L__BB3_786;
	shf.l.wrap.b32 	%r7556, %r7557, %r7556, %r3047;
	ld.local.u32 	%r5791, [%rd140+16];
	shf.l.wrap.b32 	%r7557, %r5791, %r7557, %r3047;
$L__BB3_786:
	shr.u32 	%r5792, %r7556, 30;
	shf.l.wrap.b32 	%r5793, %r7557, %r7556, 2;
	shl.b32 	%r5794, %r7557, 2;
	shr.u32 	%r5795, %r5793, 31;
	add.s32 	%r5796, %r5795, %r5792;
	neg.s32 	%r5797, %r5796;
	setp.lt.s32 	%p546, %r3043, 0;
	selp.b32 	%r7558, %r5797, %r5796, %p546;
	xor.b32  	%r5798, %r5793, %r3043;
	shr.s32 	%r5799, %r5793, 31;
	xor.b32  	%r5800, %r5799, %r5793;
	xor.b32  	%r5801, %r5799, %r5794;
	cvt.u64.u32 	%rd635, %r5800;
	shl.b64 	%rd636, %rd635, 32;
	cvt.u64.u32 	%rd637, %r5801;
	or.b64  	%rd638, %rd636, %rd637;
	cvt.rn.f64.s64 	%fd813, %rd638;
	mul.f64 	%fd814, %fd813, 0d3BF921FB54442D19;
	cvt.rn.f32.f64 	%f720, %fd814;
	neg.f32 	%f721, %f720;
	setp.lt.s32 	%p547, %r5798, 0;
	selp.f32 	%f941, %f721, %f720, %p547;
$L__BB3_787:
	add.s32 	%r5803, %r7558, 1;
	mul.rn.f32 	%f723, %f941, %f941;
	and.b32  	%r5804, %r7558, 1;
	setp.eq.b32 	%p548, %r5804, 1;
	selp.f32 	%f724, %f941, 0f3F800000, %p548;
	fma.rn.f32 	%f725, %f723, %f724, 0f00000000;
	fma.rn.f32 	%f726, %f723, 0f37CBAC00, 0fBAB607ED;
	selp.f32 	%f727, 0fB94D4153, %f726, %p548;
	selp.f32 	%f728, 0f3C0885E4, 0f3D2AAABB, %p548;
	fma.rn.f32 	%f729, %f727, %f723, %f728;
	selp.f32 	%f730, 0fBE2AAAA8, 0fBEFFFFFF, %p548;
	fma.rn.f32 	%f731, %f729, %f723, %f730;
	fma.rn.f32 	%f732, %f731, %f725, %f724;
	and.b32  	%r5805, %r5803, 2;
	setp.eq.s32 	%p549, %r5805, 0;
	mov.f32 	%f733, 0f00000000;
	sub.f32 	%f734, %f733, %f732;
	selp.f32 	%f735, %f732, %f734, %p549;
	cvt.f64.f32 	%fd815, %f735;
	mul.f64 	%fd816, %fd815, 0dC024000000000000;
	fma.rn.f64 	%fd203, %fd958, %fd958, %fd816;
	mul.f64 	%fd817, %fd957, 0d401921FB54442D18;
	cvt.rn.f32.f64 	%f126, %fd817;
	mul.f32 	%f736, %f126, 0f3F22F983;
	cvt.rni.s32.f32 	%r7562, %f736;
	cvt.rn.f32.s32 	%f737, %r7562;
	fma.rn.f32 	%f738, %f737, 0fBFC90FDA, %f126;
	fma.rn.f32 	%f739, %f737, 0fB3A22168, %f738;
	fma.rn.f32 	%f942, %f737, 0fA7C234C5, %f739;
	abs.f32 	%f128, %f126;
	setp.ltu.f32 	%p550, %f128, 0f47CE4780;
	@%p550 bra 	$L__BB3_795;
	setp.eq.f32 	%p551, %f128, 0f7F800000;
	@%p551 bra 	$L__BB3_794;
	mov.b32 	%r3057, %f126;
	shl.b32 	%r5807, %r3057, 8;
	or.b32  	%r3058, %r5807, -2147483648;
	mov.b64 	%rd782, 0;
	mov.b32 	%r7559, 0;
	mov.u64 	%rd780, __cudart_i2opi_f;
	mov.u64 	%rd781, %rd2;
$L__BB3_790:
	.pragma "nounroll";
	ld.global.nc.u32 	%r5808, [%rd780];
	mad.wide.u32 	%rd641, %r5808, %r3058, %rd782;
	shr.u64 	%rd782, %rd641, 32;
	st.local.u32 	[%rd781], %rd641;
	add.s32 	%r7559, %r7559, 1;
	add.s64 	%rd781, %rd781, 4;
	add.s64 	%rd780, %rd780, 4;
	setp.ne.s32 	%p552, %r7559, 6;
	@%p552 bra 	$L__BB3_790;
	shr.u32 	%r5809, %r3057, 23;
	st.local.u32 	[%rd2+24], %rd782;
	and.b32  	%r3061, %r5809, 31;
	and.b32  	%r5810, %r5809, 224;
	add.s32 	%r5811, %r5810, -128;
	shr.u32 	%r5812, %r5811, 5;
	mul.wide.u32 	%rd642, %r5812, 4;
	sub.s64 	%rd147, %rd2, %rd642;
	ld.local.u32 	%r7560, [%rd147+24];
	ld.local.u32 	%r7561, [%rd147+20];
	setp.eq.s32 	%p553, %r3061, 0;
	@%p553 bra 	$L__BB3_793;
	shf.l.wrap.b32 	%r7560, %r7561, %r7560, %r3061;
	ld.local.u32 	%r5813, [%rd147+16];
	shf.l.wrap.b32 	%r7561, %r5813, %r7561, %r3061;
$L__BB3_793:
	shr.u32 	%r5814, %r7560, 30;
	shf.l.wrap.b32 	%r5815, %r7561, %r7560, 2;
	shl.b32 	%r5816, %r7561, 2;
	shr.u32 	%r5817, %r5815, 31;
	add.s32 	%r5818, %r5817, %r5814;
	neg.s32 	%r5819, %r5818;
	setp.lt.s32 	%p554, %r3057, 0;
	selp.b32 	%r7562, %r5819, %r5818, %p554;
	xor.b32  	%r5820, %r5815, %r3057;
	shr.s32 	%r5821, %r5815, 31;
	xor.b32  	%r5822, %r5821, %r5815;
	xor.b32  	%r5823, %r5821, %r5816;
	cvt.u64.u32 	%rd643, %r5822;
	shl.b64 	%rd644, %rd643, 32;
	cvt.u64.u32 	%rd645, %r5823;
	or.b64  	%rd646, %rd644, %rd645;
	cvt.rn.f64.s64 	%fd818, %rd646;
	mul.f64 	%fd819, %fd818, 0d3BF921FB54442D19;
	cvt.rn.f32.f64 	%f740, %fd819;
	neg.f32 	%f741, %f740;
	setp.lt.s32 	%p555, %r5820, 0;
	selp.f32 	%f942, %f741, %f740, %p555;
	bra.uni 	$L__BB3_795;
$L__BB3_794:
	mov.f32 	%f742, 0f00000000;
	mul.rn.f32 	%f942, %f126, %f742;
	mov.b32 	%r7562, 0;
$L__BB3_795:
	add.s32 	%r5825, %r7562, 1;
	mul.rn.f32 	%f743, %f942, %f942;
	and.b32  	%r5826, %r7562, 1;
	setp.eq.b32 	%p556, %r5826, 1;
	selp.f32 	%f744, %f942, 0f3F800000, %p556;
	fma.rn.f32 	%f745, %f743, %f744, 0f00000000;
	fma.rn.f32 	%f746, %f743, 0f37CBAC00, 0fBAB607ED;
	selp.f32 	%f747, 0fB94D4153, %f746, %p556;
	selp.f32 	%f748, 0f3C0885E4, 0f3D2AAABB, %p556;
	fma.rn.f32 	%f749, %f747, %f743, %f748;
	selp.f32 	%f750, 0fBE2AAAA8, 0fBEFFFFFF, %p556;
	fma.rn.f32 	%f751, %f749, %f743, %f750;
	fma.rn.f32 	%f752, %f751, %f745, %f744;
	and.b32  	%r5827, %r5825, 2;
	setp.eq.s32 	%p557, %r5827, 0;
	mov.f32 	%f753, 0f00000000;
	sub.f32 	%f754, %f753, %f752;
	selp.f32 	%f755, %f752, %f754, %p557;
	cvt.f64.f32 	%fd820, %f755;
	mul.f64 	%fd821, %fd820, 0dC024000000000000;
	fma.rn.f64 	%fd822, %fd957, %fd957, %fd821;
	add.f64 	%fd823, %fd203, 0d4049000000000000;
	add.f64 	%fd204, %fd823, %fd822;
	mul.f64 	%fd824, %fd956, 0d401921FB54442D18;
	cvt.rn.f32.f64 	%f132, %fd824;
	mul.f32 	%f756, %f132, 0f3F22F983;
	cvt.rni.s32.f32 	%r7566, %f756;
	cvt.rn.f32.s32 	%f757, %r7566;
	fma.rn.f32 	%f758, %f757, 0fBFC90FDA, %f132;
	fma.rn.f32 	%f759, %f757, 0fB3A22168, %f758;
	fma.rn.f32 	%f943, %f757, 0fA7C234C5, %f759;
	abs.f32 	%f134, %f132;
	setp.ltu.f32 	%p558, %f134, 0f47CE4780;
	@%p558 bra 	$L__BB3_803;
	setp.eq.f32 	%p559, %f134, 0f7F800000;
	@%p559 bra 	$L__BB3_802;
	mov.b32 	%r3071, %f132;
	shl.b32 	%r5829, %r3071, 8;
	or.b32  	%r3072, %r5829, -2147483648;
	mov.b64 	%rd785, 0;
	mov.b32 	%r7563, 0;
	mov.u64 	%rd783, __cudart_i2opi_f;
	mov.u64 	%rd784, %rd2;
$L__BB3_798:
	.pragma "nounroll";
	ld.global.nc.u32 	%r5830, [%rd783];
	mad.wide.u32 	%rd649, %r5830, %r3072, %rd785;
	shr.u64 	%rd785, %rd649, 32;
	st.local.u32 	[%rd784], %rd649;
	add.s32 	%r7563, %r7563, 1;
	add.s64 	%rd784, %rd784, 4;
	add.s64 	%rd783, %rd783, 4;
	setp.ne.s32 	%p560, %r7563, 6;
	@%p560 bra 	$L__BB3_798;
	shr.u32 	%r5831, %r3071, 23;
	st.local.u32 	[%rd2+24], %rd785;
	and.b32  	%r3075, %r5831, 31;
	and.b32  	%r5832, %r5831, 224;
	add.s32 	%r5833, %r5832, -128;
	shr.u32 	%r5834, %r5833, 5;
	mul.wide.u32 	%rd650, %r5834, 4;
	sub.s64 	%rd154, %rd2, %rd650;
	ld.local.u32 	%r7564, [%rd154+24];
	ld.local.u32 	%r7565, [%rd154+20];
	setp.eq.s32 	%p561, %r3075, 0;
	@%p561 bra 	$L__BB3_801;
	shf.l.wrap.b32 	%r7564, %r7565, %r7564, %r3075;
	ld.local.u32 	%r5835, [%rd154+16];
	shf.l.wrap.b32 	%r7565, %r5835, %r7565, %r3075;
$L__BB3_801:
	shr.u32 	%r5836, %r7564, 30;
	shf.l.wrap.b32 	%r5837, %r7565, %r7564, 2;
	shl.b32 	%r5838, %r7565, 2;
	shr.u32 	%r5839, %r5837, 31;
	add.s32 	%r5840, %r5839, %r5836;
	neg.s32 	%r5841, %r5840;
	setp.lt.s32 	%p562, %r3071, 0;
	selp.b32 	%r7566, %r5841, %r5840, %p562;
	xor.b32  	%r5842, %r5837, %r3071;
	shr.s32 	%r5843, %r5837, 31;
	xor.b32  	%r5844, %r5843, %r5837;
	xor.b32  	%r5845, %r5843, %r5838;
	cvt.u64.u32 	%rd651, %r5844;
	shl.b64 	%rd652, %rd651, 32;
	cvt.u64.u32 	%rd653, %r5845;
	or.b64  	%rd654, %rd652, %rd653;
	cvt.rn.f64.s64 	%fd825, %rd654;
	mul.f64 	%fd826, %fd825, 0d3BF921FB54442D19;
	cvt.rn.f32.f64 	%f760, %fd826;
	neg.f32 	%f761, %f760;
	setp.lt.s32 	%p563, %r5842, 0;
	selp.f32 	%f943, %f761, %f760, %p563;
	bra.uni 	$L__BB3_803;
$L__BB3_802:
	mov.f32 	%f762, 0f00000000;
	mul.rn.f32 	%f943, %f132, %f762;
	mov.b32 	%r7566, 0;
$L__BB3_803:
	add.s32 	%r5847, %r7566, 1;
	mul.rn.f32 	%f763, %f943, %f943;
	and.b32  	%r5848, %r7566, 1;
	setp.eq.b32 	%p564, %r5848, 1;
	selp.f32 	%f764, %f943, 0f3F800000, %p564;
	fma.rn.f32 	%f765, %f763, %f764, 0f00000000;
	fma.rn.f32 	%f766, %f763, 0f37CBAC00, 0fBAB607ED;
	selp.f32 	%f767, 0fB94D4153, %f766, %p564;
	selp.f32 	%f768, 0f3C0885E4, 0f3D2AAABB, %p564;
	fma.rn.f32 	%f769, %f767, %f763, %f768;
	selp.f32 	%f770, 0fBE2AAAA8, 0fBEFFFFFF, %p564;
	fma.rn.f32 	%f771, %f769, %f763, %f770;
	fma.rn.f32 	%f772, %f771, %f765, %f764;
	and.b32  	%r5849, %r5847, 2;
	setp.eq.s32 	%p565, %r5849, 0;
	mov.f32 	%f773, 0f00000000;
	sub.f32 	%f774, %f773, %f772;
	selp.f32 	%f775, %f772, %f774, %p565;
	cvt.f64.f32 	%fd827, %f775;
	mul.f64 	%fd828, %fd827, 0dC024000000000000;
	fma.rn.f64 	%fd829, %fd956, %fd956, %fd828;
	add.f64 	%fd205, %fd204, %fd829;
	mul.f64 	%fd830, %fd955, 0d401921FB54442D18;
	cvt.rn.f32.f64 	%f138, %fd830;
	mul.f32 	%f776, %f138, 0f3F22F983;
	cvt.rni.s32.f32 	%r7570, %f776;
	cvt.rn.f32.s32 	%f777, %r7570;
	fma.rn.f32 	%f778, %f777, 0fBFC90FDA, %f138;
	fma.rn.f32 	%f779, %f777, 0fB3A22168, %f778;
	fma.rn.f32 	%f944, %f777, 0fA7C234C5, %f779;
	abs.f32 	%f140, %f138;
	setp.ltu.f32 	%p566, %f140, 0f47CE4780;
	@%p566 bra 	$L__BB3_811;
	setp.eq.f32 	%p567, %f140, 0f7F800000;
	@%p567 bra 	$L__BB3_810;
	mov.b32 	%r3085, %f138;
	shl.b32 	%r5851, %r3085, 8;
	or.b32  	%r3086, %r5851, -2147483648;
	mov.b64 	%rd788, 0;
	mov.b32 	%r7567, 0;
	mov.u64 	%rd786, __cudart_i2opi_f;
	mov.u64 	%rd787, %rd2;
$L__BB3_806:
	.pragma "nounroll";
	ld.global.nc.u32 	%r5852, [%rd786];
	mad.wide.u32 	%rd657, %r5852, %r3086, %rd788;
	shr.u64 	%rd788, %rd657, 32;
	st.local.u32 	[%rd787], %rd657;
	add.s32 	%r7567, %r7567, 1;
	add.s64 	%rd787, %rd787, 4;
	add.s64 	%rd786, %rd786, 4;
	setp.ne.s32 	%p568, %r7567, 6;
	@%p568 bra 	$L__BB3_806;
	shr.u32 	%r5853, %r3085, 23;
	st.local.u32 	[%rd2+24], %rd788;
	and.b32  	%r3089, %r5853, 31;
	and.b32  	%r5854, %r5853, 224;
	add.s32 	%r5855, %r5854, -128;
	shr.u32 	%r5856, %r5855, 5;
	mul.wide.u32 	%rd658, %r5856, 4;
	sub.s64 	%rd161, %rd2, %rd658;
	ld.local.u32 	%r7568, [%rd161+24];
	ld.local.u32 	%r7569, [%rd161+20];
	setp.eq.s32 	%p569, %r3089, 0;
	@%p569 bra 	$L__BB3_809;
	shf.l.wrap.b32 	%r7568, %r7569, %r7568, %r3089;
	ld.local.u32 	%r5857, [%rd161+16];
	shf.l.wrap.b32 	%r7569, %r5857, %r7569, %r3089;
$L__BB3_809:
	shr.u32 	%r5858, %r7568, 30;
	shf.l.wrap.b32 	%r5859, %r7569, %r7568, 2;
	shl.b32 	%r5860, %r7569, 2;
	shr.u32 	%r5861, %r5859, 31;
	add.s32 	%r5862, %r5861, %r5858;
	neg.s32 	%r5863, %r5862;
	setp.lt.s32 	%p570, %r3085, 0;
	selp.b32 	%r7570, %r5863, %r5862, %p570;
	xor.b32  	%r5864, %r5859, %r3085;
	shr.s32 	%r5865, %r5859, 31;
	xor.b32  	%r5866, %r5865, %r5859;
	xor.b32  	%r5867, %r5865, %r5860;
	cvt.u64.u32 	%rd659, %r5866;
	shl.b64 	%rd660, %rd659, 32;
	cvt.u64.u32 	%rd661, %r5867;
	or.b64  	%rd662, %rd660, %rd661;
	cvt.rn.f64.s64 	%fd831, %rd662;
	mul.f64 	%fd832, %fd831, 0d3BF921FB54442D19;
	cvt.rn.f32.f64 	%f780, %fd832;
	neg.f32 	%f781, %f780;
	setp.lt.s32 	%p571, %r5864, 0;
	selp.f32 	%f944, %f781, %f780, %p571;
	bra.uni 	$L__BB3_811;
$L__BB3_810:
	mov.f32 	%f782, 0f00000000;
	mul.rn.f32 	%f944, %f138, %f782;
	mov.b32 	%r7570, 0;
$L__BB3_811:
	add.s32 	%r5869, %r7570, 1;
	mul.rn.f32 	%f783, %f944, %f944;
	and.b32  	%r5870, %r7570, 1;
	setp.eq.b32 	%p572, %r5870, 1;
	selp.f32 	%f784, %f944, 0f3F800000, %p572;
	fma.rn.f32 	%f785, %f783, %f784, 0f00000000;
	fma.rn.f32 	%f786, %f783, 0f37CBAC00, 0fBAB607ED;
	selp.f32 	%f787, 0fB94D4153, %f786, %p572;
	selp.f32 	%f788, 0f3C0885E4, 0f3D2AAABB, %p572;
	fma.rn.f32 	%f789, %f787, %f783, %f788;
	selp.f32 	%f790, 0fBE2AAAA8, 0fBEFFFFFF, %p572;
	fma.rn.f32 	%f791, %f789, %f783, %f790;
	fma.rn.f32 	%f792, %f791, %f785, %f784;
	and.b32  	%r5871, %r5869, 2;
	setp.eq.s32 	%p573, %r5871, 0;
	mov.f32 	%f793, 0f00000000;
	sub.f32 	%f794, %f793, %f792;
	selp.f32 	%f795, %f792, %f794, %p573;
	cvt.f64.f32 	%fd833, %f795;
	mul.f64 	%fd834, %fd833, 0dC024000000000000;
	fma.rn.f64 	%fd835, %fd955, %fd955, %fd834;
	add.f64 	%fd206, %fd205, %fd835;
	mul.f64 	%fd836, %fd954, 0d401921FB54442D18;
	cvt.rn.f32.f64 	%f144, %fd836;
	mul.f32 	%f796, %f144, 0f3F22F983;
	cvt.rni.s32.f32 	%r7574, %f796;
	cvt.rn.f32.s32 	%f797, %r7574;
	fma.rn.f32 	%f798, %f797, 0fBFC90FDA, %f144;
	fma.rn.f32 	%f799, %f797, 0fB3A22168, %f798;
	fma.rn.f32 	%f945, %f797, 0fA7C234C5, %f799;
	abs.f32 	%f146, %f144;
	setp.ltu.f32 	%p574, %f146, 0f47CE4780;
	@%p574 bra 	$L__BB3_819;
	setp.eq.f32 	%p575, %f146, 0f7F800000;
	@%p575 bra 	$L__BB3_818;
	mov.b32 	%r3099, %f144;
	shl.b32 	%r5873, %r3099, 8;
	or.b32  	%r3100, %r5873, -2147483648;
	mov.b64 	%rd791, 0;
	mov.b32 	%r7571, 0;
	mov.u64 	%rd789, __cudart_i2opi_f;
	mov.u64 	%rd790, %rd2;
$L__BB3_814:
	.pragma "nounroll";
	ld.global.nc.u32 	%r5874, [%rd789];
	mad.wide.u32 	%rd665, %r5874, %r3100, %rd791;
	shr.u64 	%rd791, %rd665, 32;
	st.local.u32 	[%rd790], %rd665;
	add.s32 	%r7571, %r7571, 1;
	add.s64 	%rd790, %rd790, 4;
	add.s64 	%rd789, %rd789, 4;
	setp.ne.s32 	%p576, %r7571, 6;
	@%p576 bra 	$L__BB3_814;
	shr.u32 	%r5875, %r3099, 23;
	st.local.u32 	[%rd2+24], %rd791;
	and.b32  	%r3103, %r5875, 31;
	and.b32  	%r5876, %r5875, 224;
	add.s32 	%r5877, %r5876, -128;
	shr.u32 	%r5878, %r5877, 5;
	mul.wide.u32 	%rd666, %r5878, 4;
	sub.s64 	%rd168, %rd2, %rd666;
	ld.local.u32 	%r7572, [%rd168+24];
	ld.local.u32 	%r7573, [%rd168+20];
	setp.eq.s32 	%p577, %r3103, 0;
	@%p577 bra 	$L__BB3_817;
	shf.l.wrap.b32 	%r7572, %r7573, %r7572, %r3103;
	ld.local.u32 	%r5879, [%rd168+16];
	shf.l.wrap.b32 	%r7573, %r5879, %r7573, %r3103;
$L__BB3_817:
	shr.u32 	%r5880, %r7572, 30;
	shf.l.wrap.b32 	%r5881, %r7573, %r7572, 2;
	shl.b32 	%r5882, %r7573, 2;
	shr.u32 	%r5883, %r5881, 31;
	add.s32 	%r5884, %r5883, %r5880;
	neg.s32 	%r5885, %r5884;
	setp.lt.s32 	%p578, %r3099, 0;
	selp.b32 	%r7574, %r5885, %r5884, %p578;
	xor.b32  	%r5886, %r5881, %r3099;
	shr.s32 	%r5887, %r5881, 31;
	xor.b32  	%r5888, %r5887, %r5881;
	xor.b32  	%r5889, %r5887, %r5882;
	cvt.u64.u32 	%rd667, %r5888;
	shl.b64 	%rd668, %rd667, 32;
	cvt.u64.u32 	%rd669, %r5889;
	or.b64  	%rd670, %rd668, %rd669;
	cvt.rn.f64.s64 	%fd837, %rd670;
	mul.f64 	%fd838, %fd837, 0d3BF921FB54442D19;
	cvt.rn.f32.f64 	%f800, %fd838;
	neg.f32 	%f801, %f800;
	setp.lt.s32 	%p579, %r5886, 0;
	selp.f32 	%f945, %f801, %f800, %p579;
	bra.uni 	$L__BB3_819;
$L__BB3_818:
	mov.f32 	%f802, 0f00000000;
	mul.rn.f32 	%f945, %f144, %f802;
	mov.b32 	%r7574, 0;
$L__BB3_819:
	ld.param.u32 	%r6018, [_Z14optimizeKernelIN4util9RastriginILi5EEELi5ELj128EEvddPKdPdPiS5_S5_iiidb_param_9];
	add.s32 	%r5891, %r7574, 1;
	mul.rn.f32 	%f803, %f945, %f945;
	and.b32  	%r5892, %r7574, 1;
	setp.eq.b32 	%p580, %r5892, 1;
	selp.f32 	%f804, %f945, 0f3F800000, %p580;
	fma.rn.f32 	%f805, %f803, %f804, 0f00000000;
	fma.rn.f32 	%f806, %f803, 0f37CBAC00, 0fBAB607ED;
	selp.f32 	%f807, 0fB94D4153, %f806, %p580;
	selp.f32 	%f808, 0f3C0885E4, 0f3D2AAABB, %p580;
	fma.rn.f32 	%f809, %f807, %f803, %f808;
	selp.f32 	%f810, 0fBE2AAAA8, 0fBEFFFFFF, %p580;
	fma.rn.f32 	%f811, %f809, %f803, %f810;
	fma.rn.f32 	%f812, %f811, %f805, %f804;
	and.b32  	%r5893, %r5891, 2;
	setp.eq.s32 	%p581, %r5893, 0;
	mov.f32 	%f813, 0f00000000;
	sub.f32 	%f814, %f813, %f812;
	selp.f32 	%f815, %f812, %f814, %p581;
	cvt.f64.f32 	%fd839, %f815;
	mul.f64 	%fd840, %fd839, 0dC024000000000000;
	fma.rn.f64 	%fd841, %fd954, %fd954, %fd840;
	add.f64 	%fd207, %fd206, %fd841;
	add.s32 	%r5894, %r3041, 1;
	setp.ne.s32 	%p582, %r5894, %r6018;
	@%p582 bra 	$L__BB3_830;
	atom.global.exch.b32 	%r5895, [d_stopFlag], 1;
	membar.gl;
	mov.u64 	%rd672, $str$2;
	cvta.global.u64 	%rd792, %rd672;
	setp.eq.s32 	%p583, %r3041, 0;
	@%p583 bra 	$L__BB3_826;
	setp.eq.s32 	%p584, %r3041, 1;
	@%p584 bra 	$L__BB3_825;
	setp.eq.s32 	%p585, %r3041, 2;
	@%p585 bra 	$L__BB3_824;
	mov.u64 	%rd678, $str$5;
	cvta.global.u64 	%rd792, %rd678;
	bra.uni 	$L__BB3_826;
$L__BB3_824:
	mov.u64 	%rd674, $str$4;
	cvta.global.u64 	%rd792, %rd674;
	bra.uni 	$L__BB3_826;
$L__BB3_825:
	mov.u64 	%rd676, $str$3;
	cvta.global.u64 	%rd792, %rd676;
$L__BB3_826:
	ld.param.u32 	%r6019, [_Z14optimizeKernelIN4util9RastriginILi5EEELi5ELj128EEvddPKdPdPiS5_S5_iiidb_param_9];
	add.u64 	%rd679, %SP, 352;
	add.u64 	%rd680, %SPL, 352;
	st.local.v2.u32 	[%rd680], {%r3040, %r6019};
	st.local.u64 	[%rd680+8], %rd792;
	st.local.u32 	[%rd680+16], %r7491;
	st.local.f64 	[%rd680+24], %fd207;
	mov.u64 	%rd681, $str$6;
	cvta.global.u64 	%rd682, %rd681;
	{ // callseq 5, 0
	.param .b64 param0;
	st.param.b64 	[param0], %rd682;
	.param .b64 param1;
	st.param.b64 	[param1], %rd679;
	.param .b32 retval0;
	call.uni (retval0), 
	vprintf, 
	(
	param0, 
	param1
	);
	ld.param.b32 	%r5896, [retval0];
	} // callseq 5
	bra.uni 	$L__BB3_830;
$L__BB3_827:
	ld.param.s8 	%rs2, [_Z14optimizeKernelIN4util9RastriginILi5EEELi5ELj128EEvddPKdPdPiS5_S5_iiidb_param_11];
	setp.eq.s16 	%p540, %rs2, 0;
	@%p540 bra 	$L__BB3_829;
	ld.param.u32 	%r6016, [_Z14optimizeKernelIN4util9RastriginILi5EEELi5ELj128EEvddPKdPdPiS5_S5_iiidb_param_8];
	ld.param.u64 	%rd736, [_Z14optimizeKernelIN4util9RastriginILi5EEELi5ELj128EEvddPKdPdPiS5_S5_iiidb_param_6];
	mad.lo.s32 	%r5782, %r6016, %r3040, %r7491;
	mul.lo.s32 	%r5783, %r5782, 5;
	cvta.to.global.u64 	%rd628, %rd736;
	mul.wide.s32 	%rd629, %r5783, 8;
	add.s64 	%rd630, %rd628, %rd629;
	st.global.f64 	[%rd630], %fd958;
	st.global.f64 	[%rd630+8], %fd957;
	st.global.f64 	[%rd630+16], %fd956;
	st.global.f64 	[%rd630+24], %fd955;
	st.global.f64 	[%rd630+32], %fd954;
$L__BB3_829:
	ld.param.u32 	%r6017, [_Z14optimizeKernelIN4util9RastriginILi5EEELi5ELj128EEvddPKdPdPiS5_S5_iiidb_param_8];
	add.s32 	%r7491, %r7491, 1;
	setp.ne.s32 	%p541, %r7491, %r6017;
	@%p541 bra 	$L__BB3_654;
$L__BB3_830:
	atom.global.or.b32 	%r5898, [d_stopFlag], 0;
	setp.ne.s32 	%p586, %r5898, 0;
	@%p586 bra 	$L__BB3_832;
	atom.global.add.u32 	%r5899, [d_threadsRemaining], -1;
$L__BB3_832:
	mul.f64 	%fd842, %fd958, 0d401921FB54442D18;
	cvt.rn.f32.f64 	%f150, %fd842;
	mul.f32 	%f816, %f150, 0f3F22F983;
	cvt.rni.s32.f32 	%r7578, %f816;
	cvt.rn.f32.s32 	%f817, %r7578;
	fma.rn.f32 	%f818, %f817, 0fBFC90FDA, %f150;
	fma.rn.f32 	%f819, %f817, 0fB3A22168, %f818;
	fma.rn.f32 	%f946, %f817, 0fA7C234C5, %f819;
	abs.f32 	%f152, %f150;
	setp.ltu.f32 	%p587, %f152, 0f47CE4780;
	@%p587 bra 	$L__BB3_840;
	setp.neu.f32 	%p588, %f152, 0f7F800000;
	@%p588 bra 	$L__BB3_835;
	mov.f32 	%f822, 0f00000000;
	mul.rn.f32 	%f946, %f150, %f822;
	mov.b32 	%r7578, 0;
	bra.uni 	$L__BB3_840;
$L__BB3_835:
	mov.b32 	%r3114, %f150;
	shl.b32 	%r5901, %r3114, 8;
	or.b32  	%r3115, %r5901, -2147483648;
	mov.b64 	%rd795, 0;
	mov.b32 	%r7575, 0;
	mov.u64 	%rd793, __cudart_i2opi_f;
	mov.u64 	%rd794, %rd1;
$L__BB3_836:
	.pragma "nounroll";
	ld.global.nc.u32 	%r5902, [%rd793];
	mad.wide.u32 	%rd685, %r5902, %r3115, %rd795;
	shr.u64 	%rd795, %rd685, 32;
	st.local.u32 	[%rd794], %rd685;
	add.s32 	%r7575, %r7575, 1;
	add.s64 	%rd794, %rd794, 4;
	add.s64 	%rd793, %rd793, 4;
	setp.ne.s32 	%p589, %r7575, 6;
	@%p589 bra 	$L__BB3_836;
	shr.u32 	%r5903, %r3114, 23;
	st.local.u32 	[%rd1+24], %rd795;
	and.b32  	%r3118, %r5903, 31;
	and.b32  	%r5904, %r5903, 224;
	add.s32 	%r5905, %r5904, -128;
	shr.u32 	%r5906, %r5905, 5;
	mul.wide.u32 	%rd686, %r5906, 4;
	sub.s64 	%rd176, %rd1, %rd686;
	ld.local.u32 	%r7576, [%rd176+24];
	ld.local.u32 	%r7577, [%rd176+20];
	setp.eq.s32 	%p590, %r3118, 0;
	@%p590 bra 	$L__BB3_839;
	shf.l.wrap.b32 	%r7576, %r7577, %r7576, %r3118;
	ld.local.u32 	%r5907, [%rd176+16];
	shf.l.wrap.b32 	%r7577, %r5907, %r7577, %r3118;
$L__BB3_839:
	shr.u32 	%r5908, %r7576, 30;
	shf.l.wrap.b32 	%r5909, %r7577, %r7576, 2;
	shl.b32 	%r5910, %r7577, 2;
	shr.u32 	%r5911, %r5909, 31;
	add.s32 	%r5912, %r5911, %r5908;
	neg.s32 	%r5913, %r5912;
	setp.lt.s32 	%p591, %r3114, 0;
	selp.b32 	%r7578, %r5913, %r5912, %p591;
	xor.b32  	%r5914, %r5909, %r3114;
	shr.s32 	%r5915, %r5909, 31;
	xor.b32  	%r5916, %r5915, %r5909;
	xor.b32  	%r5917, %r5915, %r5910;
	cvt.u64.u32 	%rd687, %r5916;
	shl.b64 	%rd688, %rd687, 32;
	cvt.u64.u32 	%rd689, %r5917;
	or.b64  	%rd690, %rd688, %rd689;
	cvt.rn.f64.s64 	%fd843, %rd690;
	mul.f64 	%fd844, %fd843, 0d3BF921FB54442D19;
	cvt.rn.f32.f64 	%f820, %fd844;
	neg.f32 	%f821, %f820;
	setp.lt.s32 	%p592, %r5914, 0;
	selp.f32 	%f946, %f821, %f820, %p592;
$L__BB3_840:
	add.s32 	%r5919, %r7578, 1;
	mul.rn.f32 	%f823, %f946, %f946;
	and.b32  	%r5920, %r7578, 1;
	setp.eq.b32 	%p593, %r5920, 1;
	selp.f32 	%f824, %f946, 0f3F800000, %p593;
	fma.rn.f32 	%f825, %f823, %f824, 0f00000000;
	fma.rn.f32 	%f826, %f823, 0f37CBAC00, 0fBAB607ED;
	selp.f32 	%f827, 0fB94D4153, %f826, %p593;
	selp.f32 	%f828, 0f3C0885E4, 0f3D2AAABB, %p593;
	fma.rn.f32 	%f829, %f827, %f823, %f828;
	selp.f32 	%f830, 0fBE2AAAA8, 0fBEFFFFFF, %p593;
	fma.rn.f32 	%f831, %f829, %f823, %f830;
	fma.rn.f32 	%f832, %f831, %f825, %f824;
	and.b32  	%r5921, %r5919, 2;
	setp.eq.s32 	%p594, %r5921, 0;
	mov.f32 	%f833, 0f00000000;
	sub.f32 	%f834, %f833, %f832;
	selp.f32 	%f835, %f832, %f834, %p594;
	cvt.f64.f32 	%fd845, %f835;
	mul.f64 	%fd846, %fd845, 0dC024000000000000;
	fma.rn.f64 	%fd213, %fd958, %fd958, %fd846;
	mul.f64 	%fd847, %fd957, 0d401921FB54442D18;
	cvt.rn.f32.f64 	%f156, %fd847;
	mul.f32 	%f836, %f156, 0f3F22F983;
	cvt.rni.s32.f32 	%r7582, %f836;
	cvt.rn.f32.s32 	%f837, %r7582;
	fma.rn.f32 	%f838, %f837, 0fBFC90FDA, %f156;
	fma.rn.f32 	%f839, %f837, 0fB3A22168, %f838;
	fma.rn.f32 	%f947, %f837, 0fA7C234C5, %f839;
	abs.f32 	%f158, %f156;
	setp.ltu.f32 	%p595, %f158, 0f47CE4780;
	@%p595 bra 	$L__BB3_848;
	setp.eq.f32 	%p596, %f158, 0f7F800000;
	@%p596 bra 	$L__BB3_847;
	mov.b32 	%r3128, %f156;
	shl.b32 	%r5923, %r3128, 8;
	or.b32  	%r3129, %r5923, -2147483648;
	mov.b64 	%rd798, 0;
	mov.b32 	%r7579, 0;
	mov.u64 	%rd796, __cudart_i2opi_f;
	mov.u64 	%rd797, %rd1;
$L__BB3_843:
	.pragma "nounroll";
	ld.global.nc.u32 	%r5924, [%rd796];
	mad.wide.u32 	%rd693, %r5924, %r3129, %rd798;
	shr.u64 	%rd798, %rd693, 32;
	st.local.u32 	[%rd797], %rd693;
	add.s32 	%r7579, %r7579, 1;
	add.s64 	%rd797, %rd797, 4;
	add.s64 	%rd796, %rd796, 4;
	setp.ne.s32 	%p597, %r7579, 6;
	@%p597 bra 	$L__BB3_843;
	shr.u32 	%r5925, %r3128, 23;
	st.local.u32 	[%rd1+24], %rd798;
	and.b32  	%r3132, %r5925, 31;
	and.b32  	%r5926, %r5925, 224;
	add.s32 	%r5927, %r5926, -128;
	shr.u32 	%r5928, %r5927, 5;
	mul.wide.u32 	%rd694, %r5928, 4;
	sub.s64 	%rd183, %rd1, %rd694;
	ld.local.u32 	%r7580, [%rd183+24];
	ld.local.u32 	%r7581, [%rd183+20];
	setp.eq.s32 	%p598, %r3132, 0;
	@%p598 bra 	$L__BB3_846;
	shf.l.wrap.b32 	%r7580, %r7581, %r7580, %r3132;
	ld.local.u32 	%r5929, [%rd183+16];
	shf.l.wrap.b32 	%r7581, %r5929, %r7581, %r3132;
$L__BB3_846:
	shr.u32 	%r5930, %r7580, 30;
	shf.l.wrap.b32 	%r5931, %r7581, %r7580, 2;
	shl.b32 	%r5932, %r7581, 2;
	shr.u32 	%r5933, %r5931, 31;
	add.s32 	%r5934, %r5933, %r5930;
	neg.s32 	%r5935, %r5934;
	setp.lt.s32 	%p599, %r3128, 0;
	selp.b32 	%r7582, %r5935, %r5934, %p599;
	xor.b32  	%r5936, %r5931, %r3128;
	shr.s32 	%r5937, %r5931, 31;
	xor.b32  	%r5938, %r5937, %r5931;
	xor.b32  	%r5939, %r5937, %r5932;
	cvt.u64.u32 	%rd695, %r5938;
	shl.b64 	%rd696, %rd695, 32;
	cvt.u64.u32 	%rd697, %r5939;
	or.b64  	%rd698, %rd696, %rd697;
	cvt.rn.f64.s64 	%fd848, %rd698;
	mul.f64 	%fd849, %fd848, 0d3BF921FB54442D19;
	cvt.rn.f32.f64 	%f840, %fd849;
	neg.f32 	%f841, %f840;
	setp.lt.s32 	%p600, %r5936, 0;
	selp.f32 	%f947, %f841, %f840, %p600;
	bra.uni 	$L__BB3_848;
$L__BB3_847:
	mov.f32 	%f842, 0f00000000;
	mul.rn.f32 	%f947, %f156, %f842;
	mov.b32 	%r7582, 0;
$L__BB3_848:
	add.s32 	%r5941, %r7582, 1;
	mul.rn.f32 	%f843, %f947, %f947;
	and.b32  	%r5942, %r7582, 1;
	setp.eq.b32 	%p601, %r5942, 1;
	selp.f32 	%f844, %f947, 0f3F800000, %p601;
	fma.rn.f32 	%f845, %f843, %f844, 0f00000000;
	fma.rn.f32 	%f846, %f843, 0f37CBAC00, 0fBAB607ED;
	selp.f32 	%f847, 0fB94D4153, %f846, %p601;
	selp.f32 	%f848, 0f3C0885E4, 0f3D2AAABB, %p601;
	fma.rn.f32 	%f849, %f847, %f843, %f848;
	selp.f32 	%f850, 0fBE2AAAA8, 0fBEFFFFFF, %p601;
	fma.rn.f32 	%f851, %f849, %f843, %f850;
	fma.rn.f32 	%f852, %f851, %f845, %f844;
	and.b32  	%r5943, %r5941, 2;
	setp.eq.s32 	%p602, %r5943, 0;
	mov.f32 	%f853, 0f00000000;
	sub.f32 	%f854, %f853, %f852;
	selp.f32 	%f855, %f852, %f854, %p602;
	cvt.f64.f32 	%fd850, %f855;
	mul.f64 	%fd851, %fd850, 0dC024000000000000;
	fma.rn.f64 	%fd852, %fd957, %fd957, %fd851;
	add.f64 	%fd853, %fd213, 0d4049000000000000;
	add.f64 	%fd214, %fd853, %fd852;
	mul.f64 	%fd854, %fd956, 0d401921FB54442D18;
	cvt.rn.f32.f64 	%f162, %fd854;
	mul.f32 	%f856, %f162, 0f3F22F983;
	cvt.rni.s32.f32 	%r7586, %f856;
	cvt.rn.f32.s32 	%f857, %r7586;
	fma.rn.f32 	%f858, %f857, 0fBFC90FDA, %f162;
	fma.rn.f32 	%f859, %f857, 0fB3A22168, %f858;
	fma.rn.f32 	%f948, %f857, 0fA7C234C5, %f859;
	abs.f32 	%f164, %f162;
	setp.ltu.f32 	%p603, %f164, 0f47CE4780;
	@%p603 bra 	$L__BB3_856;
	setp.eq.f32 	%p604, %f164, 0f7F800000;
	@%p604 bra 	$L__BB3_855;
	mov.b32 	%r3142, %f162;
	shl.b32 	%r5945, %r3142, 8;
	or.b32  	%r3143, %r5945, -2147483648;
	mov.b64 	%rd801, 0;
	mov.b32 	%r7583, 0;
	mov.u64 	%rd799, __cudart_i2opi_f;
	mov.u64 	%rd800, %rd1;
$L__BB3_851:
	.pragma "nounroll";
	ld.global.nc.u32 	%r5946, [%rd799];
	mad.wide.u32 	%rd701, %r5946, %r3143, %rd801;
	shr.u64 	%rd801, %rd701, 32;
	st.local.u32 	[%rd800], %rd701;
	add.s32 	%r7583, %r7583, 1;
	add.s64 	%rd800, %rd800, 4;
	add.s64 	%rd799, %rd799, 4;
	setp.ne.s32 	%p605, %r7583, 6;
	@%p605 bra 	$L__BB3_851;
	shr.u32 	%r5947, %r3142, 23;
	st.local.u32 	[%rd1+24], %rd801;
	and.b32  	%r3146, %r5947, 31;
	and.b32  	%r5948, %r5947, 224;
	add.s32 	%r5949, %r5948, -128;
	shr.u32 	%r5950, %r5949, 5;
	mul.wide.u32 	%rd702, %r5950, 4;
	sub.s64 	%rd190, %rd1, %rd702;
	ld.local.u32 	%r7584, [%rd190+24];
	ld.local.u32 	%r7585, [%rd190+20];
	setp.eq.s32 	%p606, %r3146, 0;
	@%p606 bra 	$L__BB3_854;
	shf.l.wrap.b32 	%r7584, %r7585, %r7584, %r3146;
	ld.local.u32 	%r5951, [%rd190+16];
	shf.l.wrap.b32 	%r7585, %r5951, %r7585, %r3146;
$L__BB3_854:
	shr.u32 	%r5952, %r7584, 30;
	shf.l.wrap.b32 	%r5953, %r7585, %r7584, 2;
	shl.b32 	%r5954, %r7585, 2;
	shr.u32 	%r5955, %r5953, 31;
	add.s32 	%r5956, %r5955, %r5952;
	neg.s32 	%r5957, %r5956;
	setp.lt.s32 	%p607, %r3142, 0;
	selp.b32 	%r7586, %r5957, %r5956, %p607;
	xor.b32  	%r5958, %r5953, %r3142;
	shr.s32 	%r5959, %r5953, 31;
	xor.b32  	%r5960, %r5959, %r5953;
	xor.b32  	%r5961, %r5959, %r5954;
	cvt.u64.u32 	%rd703, %r5960;
	shl.b64 	%rd704, %rd703, 32;
	cvt.u64.u32 	%rd705, %r5961;
	or.b64  	%rd706, %rd704, %rd705;
	cvt.rn.f64.s64 	%fd855, %rd706;
	mul.f64 	%fd856, %fd855, 0d3BF921FB54442D19;
	cvt.rn.f32.f64 	%f860, %fd856;
	neg.f32 	%f861, %f860;
	setp.lt.s32 	%p608, %r5958, 0;
	selp.f32 	%f948, %f861, %f860, %p608;
	bra.uni 	$L__BB3_856;
$L__BB3_855:
	mov.f32 	%f862, 0f00000000;
	mul.rn.f32 	%f948, %f162, %f862;
	mov.b32 	%r7586, 0;
$L__BB3_856:
	add.s32 	%r5963, %r7586, 1;
	mul.rn.f32 	%f863, %f948, %f948;
	and.b32  	%r5964, %r7586, 1;
	setp.eq.b32 	%p609, %r5964, 1;
	selp.f32 	%f864, %f948, 0f3F800000, %p609;
	fma.rn.f32 	%f865, %f863, %f864, 0f00000000;
	fma.rn.f32 	%f866, %f863, 0f37CBAC00, 0fBAB607ED;
	selp.f32 	%f867, 0fB94D4153, %f866, %p609;
	selp.f32 	%f868, 0f3C0885E4, 0f3D2AAABB, %p609;
	fma.rn.f32 	%f869, %f867, %f863, %f868;
	selp.f32 	%f870, 0fBE2AAAA8, 0fBEFFFFFF, %p609;
	fma.rn.f32 	%f871, %f869, %f863, %f870;
	fma.rn.f32 	%f872, %f871, %f865, %f864;
	and.b32  	%r5965, %r5963, 2;
	setp.eq.s32 	%p610, %r5965, 0;
	mov.f32 	%f873, 0f00000000;
	sub.f32 	%f874, %f873, %f872;
	selp.f32 	%f875, %f872, %f874, %p610;
	cvt.f64.f32 	%fd857, %f875;
	mul.f64 	%fd858, %fd857, 0dC024000000000000;
	fma.rn.f64 	%fd859, %fd956, %fd956, %fd858;
	add.f64 	%fd215, %fd214, %fd859;
	mul.f64 	%fd860, %fd955, 0d401921FB54442D18;
	cvt.rn.f32.f64 	%f168, %fd860;
	mul.f32 	%f876, %f168, 0f3F22F983;
	cvt.rni.s32.f32 	%r7590, %f876;
	cvt.rn.f32.s32 	%f877, %r7590;
	fma.rn.f32 	%f878, %f877, 0fBFC90FDA, %f168;
	fma.rn.f32 	%f879, %f877, 0fB3A22168, %f878;
	fma.rn.f32 	%f949, %f877, 0fA7C234C5, %f879;
	abs.f32 	%f170, %f168;
	setp.ltu.f32 	%p611, %f170, 0f47CE4780;
	@%p611 bra 	$L__BB3_864;
	setp.eq.f32 	%p612, %f170, 0f7F800000;
	@%p612 bra 	$L__BB3_863;
	mov.b32 	%r3156, %f168;
	shl.b32 	%r5967, %r3156, 8;
	or.b32  	%r3157, %r5967, -2147483648;
	mov.b64 	%rd804, 0;
	mov.b32 	%r7587, 0;
	mov.u64 	%rd802, __cudart_i2opi_f;
	mov.u64 	%rd803, %rd1;
$L__BB3_859:
	.pragma "nounroll";
	ld.global.nc.u32 	%r5968, [%rd802];
	mad.wide.u32 	%rd709, %r5968, %r3157, %rd804;
	shr.u64 	%rd804, %rd709, 32;
	st.local.u32 	[%rd803], %rd709;
	add.s32 	%r7587, %r7587, 1;
	add.s64 	%rd803, %rd803, 4;
	add.s64 	%rd802, %rd802, 4;
	setp.ne.s32 	%p613, %r7587, 6;
	@%p613 bra 	$L__BB3_859;
	shr.u32 	%r5969, %r3156, 23;
	st.local.u32 	[%rd1+24], %rd804;
	and.b32  	%r3160, %r5969, 31;
	and.b32  	%r5970, %r5969, 224;
	add.s32 	%r5971, %r5970, -128;
	shr.u32 	%r5972, %r5971, 5;
	mul.wide.u32 	%rd710, %r5972, 4;
	sub.s64 	%rd197, %rd1, %rd710;
	ld.local.u32 	%r7588, [%rd197+24];
	ld.local.u32 	%r7589, [%rd197+20];
	setp.eq.s32 	%p614, %r3160, 0;
	@%p614 bra 	$L__BB3_862;
	shf.l.wrap.b32 	%r7588, %r7589, %r7588, %r3160;
	ld.local.u32 	%r5973, [%rd197+16];
	shf.l.wrap.b32 	%r7589, %r5973, %r7589, %r3160;
$L__BB3_862:
	shr.u32 	%r5974, %r7588, 30;
	shf.l.wrap.b32 	%r5975, %r7589, %r7588, 2;
	shl.b32 	%r5976, %r7589, 2;
	shr.u32 	%r5977, %r5975, 31;
	add.s32 	%r5978, %r5977, %r5974;
	neg.s32 	%r5979, %r5978;
	setp.lt.s32 	%p615, %r3156, 0;
	selp.b32 	%r7590, %r5979, %r5978, %p615;
	xor.b32  	%r5980, %r5975, %r3156;
	shr.s32 	%r5981, %r5975, 31;
	xor.b32  	%r5982, %r5981, %r5975;
	xor.b32  	%r5983, %r5981, %r5976;
	cvt.u64.u32 	%rd711, %r5982;
	shl.b64 	%rd712, %rd711, 32;
	cvt.u64.u32 	%rd713, %r5983;
	or.b64  	%rd714, %rd712, %rd713;
	cvt.rn.f64.s64 	%fd861, %rd714;
	mul.f64 	%fd862, %fd861, 0d3BF921FB54442D19;
	cvt.rn.f32.f64 	%f880, %fd862;
	neg.f32 	%f881, %f880;
	setp.lt.s32 	%p616, %r5980, 0;
	selp.f32 	%f949, %f881, %f880, %p616;
	bra.uni 	$L__BB3_864;
$L__BB3_863:
	mov.f32 	%f882, 0f00000000;
	mul.rn.f32 	%f949, %f168, %f882;
	mov.b32 	%r7590, 0;
$L__BB3_864:
	add.s32 	%r5985, %r7590, 1;
	mul.rn.f32 	%f883, %f949, %f949;
	and.b32  	%r5986, %r7590, 1;
	setp.eq.b32 	%p617, %r5986, 1;
	selp.f32 	%f884, %f949, 0f3F800000, %p617;
	fma.rn.f32 	%f885, %f883, %f884, 0f00000000;
	fma.rn.f32 	%f886, %f883, 0f37CBAC00, 0fBAB607ED;
	selp.f32 	%f887, 0fB94D4153, %f886, %p617;
	selp.f32 	%f888, 0f3C0885E4, 0f3D2AAABB, %p617;
	fma.rn.f32 	%f889, %f887, %f883, %f888;
	selp.f32 	%f890, 0fBE2AAAA8, 0fBEFFFFFF, %p617;
	fma.rn.f32 	%f891, %f889, %f883, %f890;
	fma.rn.f32 	%f892, %f891, %f885, %f884;
	and.b32  	%r5987, %r5985, 2;
	setp.eq.s32 	%p618, %r5987, 0;
	mov.f32 	%f893, 0f00000000;
	sub.f32 	%f894, %f893, %f892;
	selp.f32 	%f895, %f892, %f894, %p618;
	cvt.f64.f32 	%fd863, %f895;
	mul.f64 	%fd864, %fd863, 0dC024000000000000;
	fma.rn.f64 	%fd865, %fd955, %fd955, %fd864;
	add.f64 	%fd216, %fd215, %fd865;
	mul.f64 	%fd866, %fd954, 0d401921FB54442D18;
	cvt.rn.f32.f64 	%f174, %fd866;
	mul.f32 	%f896, %f174, 0f3F22F983;
	cvt.rni.s32.f32 	%r7594, %f896;
	cvt.rn.f32.s32 	%f897, %r7594;
	fma.rn.f32 	%f898, %f897, 0fBFC90FDA, %f174;
	fma.rn.f32 	%f899, %f897, 0fB3A22168, %f898;
	fma.rn.f32 	%f950, %f897, 0fA7C234C5, %f899;
	abs.f32 	%f176, %f174;
	setp.ltu.f32 	%p619, %f176, 0f47CE4780;
	@%p619 bra 	$L__BB3_872;
	setp.eq.f32 	%p620, %f176, 0f7F800000;
	@%p620 bra 	$L__BB3_871;
	mov.b32 	%r3170, %f174;
	shl.b32 	%r5989, %r3170, 8;
	or.b32  	%r3171, %r5989, -2147483648;
	mov.b64 	%rd807, 0;
	mov.b32 	%r7591, 0;
	mov.u64 	%rd805, __cudart_i2opi_f;
	mov.u64 	%rd806, %rd1;
$L__BB3_867:
	.pragma "nounroll";
	ld.global.nc.u32 	%r5990, [%rd805];
	mad.wide.u32 	%rd717, %r5990, %r3171, %rd807;
	shr.u64 	%rd807, %rd717, 32;
	st.local.u32 	[%rd806], %rd717;
	add.s32 	%r7591, %r7591, 1;
	add.s64 	%rd806, %rd806, 4;
	add.s64 	%rd805, %rd805, 4;
	setp.ne.s32 	%p621, %r7591, 6;
	@%p621 bra 	$L__BB3_867;
	shr.u32 	%r5991, %r3170, 23;
	st.local.u32 	[%rd1+24], %rd807;
	and.b32  	%r3174, %r5991, 31;
	and.b32  	%r5992, %r5991, 224;
	add.s32 	%r5993, %r5992, -128;
	shr.u32 	%r5994, %r5993, 5;
	mul.wide.u32 	%rd718, %r5994, 4;
	sub.s64 	%rd204, %rd1, %rd718;
	ld.local.u32 	%r7592, [%rd204+24];
	ld.local.u32 	%r7593, [%rd204+20];
	setp.eq.s32 	%p622, %r3174, 0;
	@%p622 bra 	$L__BB3_870;
	shf.l.wrap.b32 	%r7592, %r7593, %r7592, %r3174;
	ld.local.u32 	%r5995, [%rd204+16];
	shf.l.wrap.b32 	%r7593, %r5995, %r7593, %r3174;
$L__BB3_870:
	shr.u32 	%r5996, %r7592, 30;
	shf.l.wrap.b32 	%r5997, %r7593, %r7592, 2;
	shl.b32 	%r5998, %r7593, 2;
	shr.u32 	%r5999, %r5997, 31;
	add.s32 	%r6000, %r5999, %r5996;
	neg.s32 	%r6001, %r6000;
	setp.lt.s32 	%p623, %r3170, 0;
	selp.b32 	%r7594, %r6001, %r6000, %p623;
	xor.b32  	%r6002, %r5997, %r3170;
	shr.s32 	%r6003, %r5997, 31;
	xor.b32  	%r6004, %r6003, %r5997;
	xor.b32  	%r6005, %r6003, %r5998;
	cvt.u64.u32 	%rd719, %r6004;
	shl.b64 	%rd720, %rd719, 32;
	cvt.u64.u32 	%rd721, %r6005;
	or.b64  	%rd722, %rd720, %rd721;
	cvt.rn.f64.s64 	%fd867, %rd722;
	mul.f64 	%fd868, %fd867, 0d3BF921FB54442D19;
	cvt.rn.f32.f64 	%f900, %fd868;
	neg.f32 	%f901, %f900;
	setp.lt.s32 	%p624, %r6002, 0;
	selp.f32 	%f950, %f901, %f900, %p624;
	bra.uni 	$L__BB3_872;
$L__BB3_871:
	mov.f32 	%f902, 0f00000000;
	mul.rn.f32 	%f950, %f174, %f902;
	mov.b32 	%r7594, 0;
$L__BB3_872:
	ld.param.u64 	%rd735, [_Z14optimizeKernelIN4util9RastriginILi5EEELi5ELj128EEvddPKdPdPiS5_S5_iiidb_param_5];
	ld.param.u64 	%rd734, [_Z14optimizeKernelIN4util9RastriginILi5EEELi5ELj128EEvddPKdPdPiS5_S5_iiidb_param_4];
	ld.param.u64 	%rd733, [_Z14optimizeKernelIN4util9RastriginILi5EEELi5ELj128EEvddPKdPdPiS5_S5_iiidb_param_3];
	mov.u32 	%r6007, %ctaid.x;
	mov.u32 	%r6008, %ntid.x;
	mov.u32 	%r6009, %tid.x;
	mad.lo.s32 	%r6010, %r6007, %r6008, %r6009;
	add.s32 	%r6011, %r7594, 1;
	mul.rn.f32 	%f903, %f950, %f950;
	and.b32  	%r6012, %r7594, 1;
	setp.eq.b32 	%p625, %r6012, 1;
	selp.f32 	%f904, %f950, 0f3F800000, %p625;
	fma.rn.f32 	%f905, %f903, %f904, 0f00000000;
	fma.rn.f32 	%f906, %f903, 0f37CBAC00, 0fBAB607ED;
	selp.f32 	%f907, 0fB94D4153, %f906, %p625;
	selp.f32 	%f908, 0f3C0885E4, 0f3D2AAABB, %p625;
	fma.rn.f32 	%f909, %f907, %f903, %f908;
	selp.f32 	%f910, 0fBE2AAAA8, 0fBEFFFFFF, %p625;
	fma.rn.f32 	%f911, %f909, %f903, %f910;
	fma.rn.f32 	%f912, %f911, %f905, %f904;
	and.b32  	%r6013, %r6011, 2;
	setp.eq.s32 	%p626, %r6013, 0;
	mov.f32 	%f913, 0f00000000;
	sub.f32 	%f914, %f913, %f912;
	selp.f32 	%f915, %f912, %f914, %p626;
	cvt.f64.f32 	%fd869, %f915;
	mul.f64 	%fd870, %fd869, 0dC024000000000000;
	fma.rn.f64 	%fd871, %fd954, %fd954, %fd870;
	add.f64 	%fd872, %fd216, %fd871;
	cvta.to.global.u64 	%rd723, %rd733;
	mul.wide.s32 	%rd724, %r6010, 8;
	add.s64 	%rd725, %rd723, %rd724;
	st.global.f64 	[%rd725], %fd872;
	cvta.to.global.u64 	%rd726, %rd734;
	mul.wide.s32 	%rd727, %r6010, 4;
	add.s64 	%rd728, %rd726, %rd727;
	st.global.u32 	[%rd728], %r6010;
	mul.lo.s32 	%r6014, %r6010, 5;
	cvta.to.global.u64 	%rd729, %rd735;
	mul.wide.s32 	%rd730, %r6014, 8;
	add.s64 	%rd731, %rd729, %rd730;
	st.global.f64 	[%rd731], %fd958;
	st.global.f64 	[%rd731+8], %fd957;
	st.global.f64 	[%rd731+16], %fd956;
	st.global.f64 	[%rd731+24], %fd955;
	st.global.f64 	[%rd731+32], %fd954;
$L__BB3_873:
	ret;
$L__BB3_874:
	mul.lo.s32 	%r3189, %r1, 5;
	cvta.to.global.u64 	%rd225, %rd205;
	mul.wide.s32 	%rd226, %r3189, 8;
	add.s64 	%rd227, %rd225, %rd226;
	ld.global.nc.f64 	%fd958, [%rd227];
	ld.global.nc.f64 	%fd957, [%rd227+8];
	ld.global.nc.f64 	%fd956, [%rd227+16];
	ld.global.nc.f64 	%fd955, [%rd227+24];
	ld.global.nc.f64 	%fd954, [%rd227+32];
	bra.uni 	$L__BB3_578;

}
	// .globl	_Z13psoInitKernelIN4util9RastriginILi5EEELi5EEvT_ddPdS4_S4_S4_S4_S4_im
.visible .entry _Z13psoInitKernelIN4util9RastriginILi5EEELi5EEvT_ddPdS4_S4_S4_S4_S4_im(
	.param .align 1 .b8 _Z13psoInitKernelIN4util9RastriginILi5EEELi5EEvT_ddPdS4_S4_S4_S4_S4_im_param_0[1],
	.param .f64 _Z13psoInitKernelIN4util9RastriginILi5EEELi5EEvT_ddPdS4_S4_S4_S4_S4_im_param_1,
	.param .f64 _Z13psoInitKernelIN4util9RastriginILi5EEELi5EEvT_ddPdS4_S4_S4_S4_S4_im_param_2,
	.param .u64 .ptr .align 1 _Z13psoInitKernelIN4util9RastriginILi5EEELi5EEvT_ddPdS4_S4_S4_S4_S4_im_param_3,
	.param .u64 .ptr .align 1 _Z13psoInitKernelIN4util9RastriginILi5EEELi5EEvT_ddPdS4_S4_S4_S4_S4_im_param_4,
	.param .u64 .ptr .align 1 _Z13psoInitKernelIN4util9RastriginILi5EEELi5EEvT_ddPdS4_S4_S4_S4_S4_im_param_5,
	.param .u64 .ptr .align 1 _Z13psoInitKernelIN4util9RastriginILi5EEELi5EEvT_ddPdS4_S4_S4_S4_S4_im_param_6,
	.param .u64 .ptr .align 1 _Z13psoInitKernelIN4util9RastriginILi5EEELi5EEvT_ddPdS4_S4_S4_S4_S4_im_param_7,
	.param .u64 .ptr .align 1 _Z13psoInitKernelIN4util9RastriginILi5EEELi5EEvT_ddPdS4_S4_S4_S4_S4_im_param_8,
	.param .u32 _Z13psoInitKernelIN4util9RastriginILi5EEELi5EEvT_ddPdS4_S4_S4_S4_S4_im_param_9,
	.param .u64 _Z13psoInitKernelIN4util9RastriginILi5EEELi5EEvT_ddPdS4_S4_S4_S4_S4_im_param_10
)
{
	.local .align 8 .b8 	__local_depot4[48];
	.reg .b64 	%SP;
	.reg .b64 	%SPL;
	.reg .pred 	%p<170>;
	.reg .b32 	%r<2624>;
	.reg .b32 	%f<136>;
	.reg .b64 	%rd<172>;
	.reg .b64 	%fd<59>;

	mov.u64 	%SPL, __local_depot4;
	ld.param.f64 	%fd15, [_Z13psoInitKernelIN4util9RastriginILi5EEELi5EEvT_ddPdS4_S4_S4_S4_S4_im_param_1];
	ld.param.f64 	%fd16, [_Z13psoInitKernelIN4util9RastriginILi5EEELi5EEvT_ddPdS4_S4_S4_S4_S4_im_param_2];
	ld.param.u64 	%rd65, [_Z13psoInitKernelIN4util9RastriginILi5EEELi5EEvT_ddPdS4_S4_S4_S4_S4_im_param_3];
	ld.param.u64 	%rd66, [_Z13psoInitKernelIN4util9RastriginILi5EEELi5EEvT_ddPdS4_S4_S4_S4_S4_im_param_5];
	ld.param.u64 	%rd67, [_Z13psoInitKernelIN4util9RastriginILi5EEELi5EEvT_ddPdS4_S4_S4_S4_S4_im_param_8];
	ld.param.u32 	%r1161, [_Z13psoInitKernelIN4util9RastriginILi5EEELi5EEvT_ddPdS4_S4_S4_S4_S4_im_param_9];
	cvta.to.global.u64 	%rd1, %rd65;
	cvta.to.global.u64 	%rd2, %rd66;
	cvta.to.global.u64 	%rd3, %rd67;
	add.u64 	%rd4, %SPL, 0;
	add.u64 	%rd5, %SPL, 0;
	add.u64 	%rd6, %SPL, 0;
	mov.u32 	%r1162, %ctaid.x;
	mov.u32 	%r1163, %ntid.x;
	mov.u32 	%r1164, %tid.x;
	mad.lo.s32 	%r1, %r1162, %r1163, %r1164;
	setp.ge.s32 	%p1, %r1, %r1161;
	@%p1 bra 	$L__BB4_278;
	sub.f64 	%fd1, %fd16, %fd15;
	mul.f64 	%fd2, %fd1, 0d3FB999999999999A;
	cvt.s64.s32 	%rd7, %r1;
	mul.lo.s32 	%r2, %r1, 5;
	mov.b32 	%r2031, 0;
	mul.lo.s32 	%r1167, %r1, -1640531527;
$L__BB4_2:
	setp.eq.s32 	%p2, %r1, 0;
	mul.lo.s32 	%r1166, %r2031, -2048144789;
	xor.b32  	%r1168, %r1167, %r1166;
	xor.b32  	%r1169, %r1168, -1429049445;
	mul.lo.s32 	%r4, %r1169, 1099087573;
	add.s32 	%r1170, %r4, -638133224;
	add.s32 	%r2052, %r4, 123456789;
	st.local.v2.u32 	[%rd6], {%r1170, %r2052};
	xor.b32  	%r2051, %r4, 362436069;
	mov.b32 	%r1171, -123459836;
	st.local.v2.u32 	[%rd6+8], {%r2051, %r1171};
	add.s32 	%r2048, %r4, 5783321;
	mov.b32 	%r1172, -589760388;
	st.local.v2.u32 	[%rd6+16], {%r1172, %r2048};
	@%p2 bra 	$L__BB4_117;
	mov.b32 	%r2035, 0;
	mov.u64 	%rd154, %rd7;
$L__BB4_4:
	mov.u64 	%rd8, %rd154;
	and.b64  	%rd9, %rd8, 3;
	setp.eq.s64 	%p3, %rd9, 0;
	@%p3 bra 	$L__BB4_116;
	mul.wide.u32 	%rd71, %r2035, 3200;
	mov.u64 	%rd72, precalc_xorwow_matrix;
	add.s64 	%rd10, %rd72, %rd71;
	mov.b32 	%r2048, 0;
	mov.u32 	%r2049, %r2048;
	mov.u32 	%r2050, %r2048;
	mov.u32 	%r2051, %r2048;
	mov.u32 	%r2052, %r2048;
	mov.u32 	%r2041, %r2048;
$L__BB4_6:
	mul.wide.u32 	%rd73, %r2041, 4;
	add.s64 	%rd74, %rd6, %rd73;
	ld.local.u32 	%r18, [%rd74+4];
	shl.b32 	%r19, %r2041, 5;
	mov.b32 	%r2047, 0;
$L__BB4_7:
	.pragma "nounroll";
	shr.u32 	%r1176, %r18, %r2047;
	and.b32  	%r1177, %r1176, 1;
	setp.eq.b32 	%p4, %r1177, 1;
	not.pred 	%p5, %p4;
	add.s32 	%r1178, %r19, %r2047;
	mul.lo.s32 	%r1179, %r1178, 5;
	mul.wide.u32 	%rd75, %r1179, 4;
	add.s64 	%rd11, %rd10, %rd75;
	@%p5 bra 	$L__BB4_9;
	ld.global.u32 	%r1180, [%rd11];
	xor.b32  	%r2052, %r2052, %r1180;
	ld.global.u32 	%r1181, [%rd11+4];
	xor.b32  	%r2051, %r2051, %r1181;
	ld.global.u32 	%r1182, [%rd11+8];
	xor.b32  	%r2050, %r2050, %r1182;
	ld.global.u32 	%r1183, [%rd11+12];
	xor.b32  	%r2049, %r2049, %r1183;
	ld.global.u32 	%r1184, [%rd11+16];
	xor.b32  	%r2048, %r2048, %r1184;
$L__BB4_9:
	and.b32  	%r1186, %r1176, 2;
	setp.eq.s32 	%p6, %r1186, 0;
	@%p6 bra 	$L__BB4_11;
	ld.global.u32 	%r1187, [%rd11+20];
	xor.b32  	%r2052, %r2052, %r1187;
	ld.global.u32 	%r1188, [%rd11+24];
	xor.b32  	%r2051, %r2051, %r1188;
	ld.global.u32 	%r1189, [%rd11+28];
	xor.b32  	%r2050, %r2050, %r1189;
	ld.global.u32 	%r1190, [%rd11+32];
	xor.b32  	%r2049, %r2049, %r1190;
	ld.global.u32 	%r1191, [%rd11+36];
	xor.b32  	%r2048, %r2048, %r1191;
$L__BB4_11:
	and.b32  	%r1193, %r1176, 4;
	setp.eq.s32 	%p7, %r1193, 0;
	@%p7 bra 	$L__BB4_13;
	ld.global.u32 	%r1194, [%rd11+40];
	xor.b32  	%r2052, %r2052, %r1194;
	ld.global.u32 	%r1195, [%rd11+44];
	xor.b32  	%r2051, %r2051, %r1195;
	ld.global.u32 	%r1196, [%rd11+48];
	xor.b32  	%r2050, %r2050, %r1196;
	ld.global.u32 	%r1197, [%rd11+52];
	xor.b32  	%r2049, %r2049, %r1197;
	ld.global.u32 	%r1198, [%rd11+56];
	xor.b32  	%r2048, %r2048, %r1198;
$L__BB4_13:
	and.b32  	%r1200, %r1176, 8;
	setp.eq.s32 	%p8, %r1200, 0;
	@%p8 bra 	$L__BB4_15;
	ld.global.u32 	%r1201, [%rd11+60];
	xor.b32  	%r2052, %r2052, %r1201;
	ld.global.u32 	%r1202, [%rd11+64];
	xor.b32  	%r2051, %r2051, %r1202;
	ld.global.u32 	%r1203, [%rd11+68];
	xor.b32  	%r2050, %r2050, %r1203;
	ld.global.u32 	%r1204, [%rd11+72];
	xor.b32  	%r2049, %r2049, %r1204;
	ld.global.u32 	%r1205, [%rd11+76];
	xor.b32  	%r2048, %r2048, %r1205;
$L__BB4_15:
	and.b32  	%r1207, %r1176, 16;
	setp.eq.s32 	%p9, %r1207, 0;
	@%p9 bra 	$L__BB4_17;
	ld.global.u32 	%r1208, [%rd11+80];
	xor.b32  	%r2052, %r2052, %r1208;
	ld.global.u32 	%r1209, [%rd11+84];
	xor.b32  	%r2051, %r2051, %r1209;
	ld.global.u32 	%r1210, [%rd11+88];
	xor.b32  	%r2050, %r2050, %r1210;
	ld.global.u32 	%r1211, [%rd11+92];
	xor.b32  	%r2049, %r2049, %r1211;
	ld.global.u32 	%r1212, [%rd11+96];
	xor.b32  	%r2048, %r2048, %r1212;
$L__BB4_17:
	and.b32  	%r1214, %r1176, 32;
	setp.eq.s32 	%p10, %r1214, 0;
	@%p10 bra 	$L__BB4_19;
	ld.global.u32 	%r1215, [%rd11+100];
	xor.b32  	%r2052, %r2052, %r1215;
	ld.global.u32 	%r1216, [%rd11+104];
	xor.b32  	%r2051, %r2051, %r1216;
	ld.global.u32 	%r1217, [%rd11+108];
	xor.b32  	%r2050, %r2050, %r1217;
	ld.global.u32 	%r1218, [%rd11+112];
	xor.b32  	%r2049, %r2049, %r1218;
	ld.global.u32 	%r1219, [%rd11+116];
	xor.b32  	%r2048, %r2048, %r1219;
$L__BB4_19:
	and.b32  	%r1221, %r1176, 64;
	setp.eq.s32 	%p11, %r1221, 0;
	@%p11 bra 	$L__BB4_21;
	ld.global.u32 	%r1222, [%rd11+120];
	xor.b32  	%r2052, %r2052, %r1222;
	ld.global.u32 	%r1223, [%rd11+124];
	xor.b32  	%r2051, %r2051, %r1223;
	ld.global.u32 	%r1224, [%rd11+128];
	xor.b32  	%r2050, %r2050, %r1224;
	ld.global.u32 	%r1225, [%rd11+132];
	xor.b32  	%r2049, %r2049, %r1225;
	ld.global.u32 	%r1226, [%rd11+136];
	xor.b32  	%r2048, %r2048, %r1226;
$L__BB4_21:
	and.b32  	%r1228, %r1176, 128;
	setp.eq.s32 	%p12, %r1228, 0;
	@%p12 bra 	$L__BB4_23;
	ld.global.u32 	%r1229, [%rd11+140];
	xor.b32  	%r2052, %r2052, %r1229;
	ld.global.u32 	%r1230, [%rd11+144];
	xor.b32  	%r2051, %r2051, %r1230;
	ld.global.u32 	%r1231, [%rd11+148];
	xor.b32  	%r2050, %r2050, %r1231;
	ld.global.u32 	%r1232, [%rd11+152];
	xor.b32  	%r2049, %r2049, %r1232;
	ld.global.u32 	%r1233, [%rd11+156];
	xor.b32  	%r2048, %r2048, %r1233;
$L__BB4_23:
	and.b32  	%r1235, %r1176, 256;
	setp.eq.s32 	%p13, %r1235, 0;
	@%p13 bra 	$L__BB4_25;
	ld.global.u32 	%r1236, [%rd11+160];
	xor.b32  	%r2052, %r2052, %r1236;
	ld.global.u32 	%r1237, [%rd11+164];
	xor.b32  	%r2051, %r2051, %r1237;
	ld.global.u32 	%r1238, [%rd11+168];
	xor.b32  	%r2050, %r2050, %r1238;
	ld.global.u32 	%r1239, [%rd11+172];
	xor.b32  	%r2049, %r2049, %r1239;
	ld.global.u32 	%r1240, [%rd11+176];
	xor.b32  	%r2048, %r2048, %r1240;
$L__BB4_25:
	and.b32  	%r1242, %r1176, 512;
	setp.eq.s32 	%p14, %r1242, 0;
	@%p14 bra 	$L__BB4_27;
	ld.global.u32 	%r1243, [%rd11+180];
	xor.b32  	%r2052, %r2052, %r1243;
	ld.global.u32 	%r1244, [%rd11+184];
	xor.b32  	%r2051, %r2051, %r1244;
	ld.global.u32 	%r1245, [%rd11+188];
	xor.b32  	%r2050, %r2050, %r1245;
	ld.global.u32 	%r1246, [%rd11+192];
	xor.b32  	%r2049, %r2049, %r1246;
	ld.global.u32 	%r1247, [%rd11+196];
	xor.b32  	%r2048, %r2048, %r1247;
$L__BB4_27:
	and.b32  	%r1249, %r1176, 1024;
	setp.eq.s32 	%p15, %r1249, 0;
	@%p15 bra 	$L__BB4_29;
	ld.global.u32 	%r1250, [%rd11+200];
	xor.b32  	%r2052, %r2052, %r1250;
	ld.global.u32 	%r1251, [%rd11+204];
	xor.b32  	%r2051, %r2051, %r1251;
	ld.global.u32 	%r1252, [%rd11+208];
	xor.b32  	%r2050, %r2050, %r1252;
	ld.global.u32 	%r1253, [%rd11+212];
	xor.b32  	%r2049, %r2049, %r1253;
	ld.global.u32 	%r1254, [%rd11+216];
	xor.b32  	%r2048, %r2048, %r1254;
$L__BB4_29:
	and.b32  	%r1256, %r1176, 2048;
	setp.eq.s32 	%p16, %r1256, 0;
	@%p16 bra 	$L__BB4_31;
	ld.global.u32 	%r1257, [%rd11+220];
	xor.b32  	%r2052, %r2052, %r1257;
	ld.global.u32 	%r1258, [%rd11+224];
	xor.b32  	%r2051, %r2051, %r1258;
	ld.global.u32 	%r1259, [%rd11+228];
	xor.b32  	%r2050, %r2050, %r1259;
	ld.global.u32 	%r1260, [%rd11+232];
	xor.b32  	%r2049, %r2049, %r1260;
	ld.global.u32 	%r1261, [%rd11+236];
	xor.b32  	%r2048, %r2048, %r1261;
$L__BB4_31:
	and.b32  	%r1263, %r1176, 4096;
	setp.eq.s32 	%p17, %r1263, 0;
	@%p17 bra 	$L__BB4_33;
	ld.global.u32 	%r1264, [%rd11+240];
	xor.b32  	%r2052, %r2052, %r1264;
	ld.global.u32 	%r1265, [%rd11+244];
	xor.b32  	%r2051, %r2051, %r1265;
	ld.global.u32 	%r1266, [%rd11+248];
	xor.b32  	%r2050, %r2050, %r1266;
	ld.global.u32 	%r1267, [%rd11+252];
	xor.b32  	%r2049, %r2049, %r1267;
	ld.global.u32 	%r1268, [%rd11+256];
	xor.b32  	%r2048, %r2048, %r1268;
$L__BB4_33:
	and.b32  	%r1270, %r1176, 8192;
	setp.eq.s32 	%p18, %r1270, 0;
	@%p18 bra 	$L__BB4_35;
	ld.global.u32 	%r1271, [%rd11+260];
	xor.b32  	%r2052, %r2052, %r1271;
	ld.global.u32 	%r1272, [%rd11+264];
	xor.b32  	%r2051, %r2051, %r1272;
	ld.global.u32 	%r1273, [%rd11+268];
	xor.b32  	%r2050, %r2050, %r1273;
	ld.global.u32 	%r1274, [%rd11+272];
	xor.b32  	%r2049, %r2049, %r1274;
	ld.global.u32 	%r1275, [%rd11+276];
	xor.b32  	%r2048, %r2048, %r1275;
$L__BB4_35:
	and.b32  	%r1277, %r1176, 16384;
	setp.eq.s32 	%p19, %r1277, 0;
	@%p19 bra 	$L__BB4_37;
	ld.global.u32 	%r1278, [%rd11+280];
	xor.b32  	%r2052, %r2052, %r1278;
	ld.global.u32 	%r1279, [%rd11+284];
	xor.b32  	%r2051, %r2051, %r1279;
	ld.global.u32 	%r1280, [%rd11+288];
	xor.b32  	%r2050, %r2050, %r1280;
	ld.global.u32 	%r1281, [%rd11+292];
	xor.b32  	%r2049, %r2049, %r1281;
	ld.global.u32 	%r1282, [%rd11+296];
	xor.b32  	%r2048, %r2048, %r1282;
$L__BB4_37:
	and.b32  	%r1284, %r1176, 32768;
	setp.eq.s32 	%p20, %r1284, 0;
	@%p20 bra 	$L__BB4_39;
	ld.global.u32 	%r1285, [%rd11+300];
	xor.b32  	%r2052, %r2052, %r1285;
	ld.global.u32 	%r1286, [%rd11+304];
	xor.b32  	%r2051, %r2051, %r1286;
	ld.global.u32 	%r1287, [%rd11+308];
	xor.b32  	%r2050, %r2050, %r1287;
	ld.global.u32 	%r1288, [%rd11+312];
	xor.b32  	%r2049, %r2049, %r1288;
	ld.global.u32 	%r1289, [%rd11+316];
	xor.b32  	%r2048, %r2048, %r1289;
$L__BB4_39:
	add.s32 	%r2047, %r2047, 16;
	setp.ne.s32 	%p21, %r2047, 32;
	@%p21 bra 	$L__BB4_7;
	mad.lo.s32 	%r1290, %r2041, -31, %r19;
	add.s32 	%r2041, %r1290, 1;
	setp.ne.s32 	%p22, %r2041, 5;
	@%p22 bra 	$L__BB4_6;
	st.local.u32 	[%rd6+4], %r2052;
	st.local.v2.u32 	[%rd6+8], {%r2051, %r2050};
	st.local.v2.u32 	[%rd6+16], {%r2049, %r2048};
	setp.eq.s64 	%p23, %rd9, 1;
	@%p23 bra 	$L__BB4_116;
	mov.b32 	%r2048, 0;
	mov.u32 	%r2141, %r2048;
	mov.u32 	%r2142, %r2048;
	mov.u32 	%r2051, %r2048;
	mov.u32 	%r2052, %r2048;
	mov.u32 	%r2133, %r2048;
$L__BB4_43:
	mul.wide.u32 	%rd76, %r2133, 4;
	add.s64 	%rd77, %rd6, %rd76;
	ld.local.u32 	%r194, [%rd77+4];
	shl.b32 	%r195, %r2133, 5;
	mov.b32 	%r2139, 0;
$L__BB4_44:
	.pragma "nounroll";
	shr.u32 	%r1293, %r194, %r2139;
	and.b32  	%r1294, %r1293, 1;
	setp.eq.b32 	%p24, %r1294, 1;
	not.pred 	%p25, %p24;
	add.s32 	%r1295, %r195, %r2139;
	mul.lo.s32 	%r1296, %r1295, 5;
	mul.wide.u32 	%rd78, %r1296, 4;
	add.s64 	%rd12, %rd10, %rd78;
	@%p25 bra 	$L__BB4_46;
	ld.global.u32 	%r1297, [%rd12];
	xor.b32  	%r2052, %r2052, %r1297;
	ld.global.u32 	%r1298, [%rd12+4];
	xor.b32  	%r2051, %r2051, %r1298;
	ld.global.u32 	%r1299, [%rd12+8];
	xor.b32  	%r2142, %r2142, %r1299;
	ld.global.u32 	%r1300, [%rd12+12];
	xor.b32  	%r2141, %r2141, %r1300;
	ld.global.u32 	%r1301, [%rd12+16];
	xor.b32  	%r2048, %r2048, %r1301;
$L__BB4_46:
	and.b32  	%r1303, %r1293, 2;
	setp.eq.s32 	%p26, %r1303, 0;
	@%p26 bra 	$L__BB4_48;
	ld.global.u32 	%r1304, [%rd12+20];
	xor.b32  	%r2052, %r2052, %r1304;
	ld.global.u32 	%r1305, [%rd12+24];
	xor.b32  	%r2051, %r2051, %r1305;
	ld.global.u32 	%r1306, [%rd12+28];
	xor.b32  	%r2142, %r2142, %r1306;
	ld.global.u32 	%r1307, [%rd12+32];
	xor.b32  	%r2141, %r2141, %r1307;
	ld.global.u32 	%r1308, [%rd12+36];
	xor.b32  	%r2048, %r2048, %r1308;
$L__BB4_48:
	and.b32  	%r1310, %r1293, 4;
	setp.eq.s32 	%p27, %r1310, 0;
	@%p27 bra 	$L__BB4_50;
	ld.global.u32 	%r1311, [%rd12+40];
	xor.b32  	%r2052, %r2052, %r1311;
	ld.global.u32 	%r1312, [%rd12+44];
	xor.b32  	%r2051, %r2051, %r1312;
	ld.global.u32 	%r1313, [%rd12+48];
	xor.b32  	%r2142, %r2142, %r1313;
	ld.global.u32 	%r1314, [%rd12+52];
	xor.b32  	%r2141, %r2141, %r1314;
	ld.global.u32 	%r1315, [%rd12+56];
	xor.b32  	%r2048, %r2048, %r1315;
$L__BB4_50:
	and.b32  	%r1317, %r1293, 8;
	setp.eq.s32 	%p28, %r1317, 0;
	@%p28 bra 	$L__BB4_52;
	ld.global.u32 	%r1318, [%rd12+60];
	xor.b32  	%r2052, %r2052, %r1318;
	ld.global.u32 	%r1319, [%rd12+64];
	xor.b32  	%r2051, %r2051, %r1319;
	ld.global.u32 	%r1320, [%rd12+68];
	xor.b32  	%r2142, %r2142, %r1320;
	ld.global.u32 	%r1321, [%rd12+72];
	xor.b32  	%r2141, %r2141, %r1321;
	ld.global.u32 	%r1322, [%rd12+76];
	xor.b32  	%r2048, %r2048, %r1322;
$L__BB4_52:
	and.b32  	%r1324, %r1293, 16;
	setp.eq.s32 	%p29, %r1324, 0;
	@%p29 bra 	$L__BB4_54;
	ld.global.u32 	%r1325, [%rd12+80];
	xor.b32  	%r2052, %r2052, %r1325;
	ld.global.u32 	%r1326, [%rd12+84];
	xor.b32  	%r2051, %r2051, %r1326;
	ld.global.u32 	%r1327, [%rd12+88];
	xor.b32  	%r2142, %r2142, %r1327;
	ld.global.u32 	%r1328, [%rd12+92];
	xor.b32  	%r2141, %r2141, %r1328;
	ld.global.u32 	%r1329, [%rd12+96];
	xor.b32  	%r2048, %r2048, %r1329;
$L__BB4_54:
	and.b32  	%r1331, %r1293, 32;
	setp.eq.s32 	%p30, %r1331, 0;
	@%p30 bra 	$L__BB4_56;
	ld.global.u32 	%r1332, [%rd12+100];
	xor.b32  	%r2052, %r2052, %r1332;
	ld.global.u32 	%r1333, [%rd12+104];
	xor.b32  	%r2051, %r2051, %r1333;
	ld.global.u32 	%r1334, [%rd12+108];
	xor.b32  	%r2142, %r2142, %r1334;
	ld.global.u32 	%r1335, [%rd12+112];
	xor.b32  	%r2141, %r2141, %r1335;
	ld.global.u32 	%r1336, [%rd12+116];
	xor.b32  	%r2048, %r2048, %r1336;
$L__BB4_56:
	and.b32  	%r1338, %r1293, 64;
	setp.eq.s32 	%p31, %r1338, 0;
	@%p31 bra 	$L__BB4_58;
	ld.global.u32 	%r1339, [%rd12+120];
	xor.b32  	%r2052, %r2052, %r1339;
	ld.global.u32 	%r1340, [%rd12+124];
	xor.b32  	%r2051, %r2051, %r1340;
	ld.global.u32 	%r1341, [%rd12+128];
	xor.b32  	%r2142, %r2142, %r1341;
	ld.global.u32 	%r1342, [%rd12+132];
	xor.b32  	%r2141, %r2141, %r1342;
	ld.global.u32 	%r1343, [%rd12+136];
	xor.b32  	%r2048, %r2048, %r1343;
$L__BB4_58:
	and.b32  	%r1345, %r1293, 128;
	setp.eq.s32 	%p32, %r1345, 0;
	@%p32 bra 	$L__BB4_60;
	ld.global.u32 	%r1346, [%rd12+140];
	xor.b32  	%r2052, %r2052, %r1346;
	ld.global.u32 	%r1347, [%rd12+144];
	xor.b32  	%r2051, %r2051, %r1347;
	ld.global.u32 	%r1348, [%rd12+148];
	xor.b32  	%r2142, %r2142, %r1348;
	ld.global.u32 	%r1349, [%rd12+152];
	xor.b32  	%r2141, %r2141, %r1349;
	ld.global.u32 	%r1350, [%rd12+156];
	xor.b32  	%r2048, %r2048, %r1350;
$L__BB4_60:
	and.b32  	%r1352, %r1293, 256;
	setp.eq.s32 	%p33, %r1352, 0;
	@%p33 bra 	$L__BB4_62;
	ld.global.u32 	%r1353, [%rd12+160];
	xor.b32  	%r2052, %r2052, %r1353;
	ld.global.u32 	%r1354, [%rd12+164];
	xor.b32  	%r2051, %r2051, %r1354;
	ld.global.u32 	%r1355, [%rd12+168];
	xor.b32  	%r2142, %r2142, %r1355;
	ld.global.u32 	%r1356, [%rd12+172];
	xor.b32  	%r2141, %r2141, %r1356;
	ld.global.u32 	%r1357, [%rd12+176];
	xor.b32  	%r2048, %r2048, %r1357;
$L__BB4_62:
	and.b32  	%r1359, %r1293, 512;
	setp.eq.s32 	%p34, %r1359, 0;
	@%p34 bra 	$L__BB4_64;
	ld.global.u32 	%r1360, [%rd12+180];
	xor.b32  	%r2052, %r2052, %r1360;
	ld.global.u32 	%r1361, [%rd12+184];
	xor.b32  	%r2051, %r2051, %r1361;
	ld.global.u32 	%r1362, [%rd12+188];
	xor.b32  	%r2142, %r2142, %r1362;
	ld.global.u32 	%r1363, [%rd12+192];
	xor.b32  	%r2141, %r2141, %r1363;
	ld.global.u32 	%r1364, [%rd12+196];
	xor.b32  	%r2048, %r2048, %r1364;
$L__BB4_64:
	and.b32  	%r1366, %r1293, 1024;
	setp.eq.s32 	%p35, %r1366, 0;
	@%p35 bra 	$L__BB4_66;
	ld.global.u32 	%r1367, [%rd12+200];
	xor.b32  	%r2052, %r2052, %r1367;
	ld.global.u32 	%r1368, [%rd12+204];
	xor.b32  	%r2051, %r2051, %r1368;
	ld.global.u32 	%r1369, [%rd12+208];
	xor.b32  	%r2142, %r2142, %r1369;
	ld.global.u32 	%r1370, [%rd12+212];
	xor.b32  	%r2141, %r2141, %r1370;
	ld.global.u32 	%r1371, [%rd12+216];
	xor.b32  	%r2048, %r2048, %r1371;
$L__BB4_66:
	and.b32  	%r1373, %r1293, 2048;
	setp.eq.s32 	%p36, %r1373, 0;
	@%p36 bra 	$L__BB4_68;
	ld.global.u32 	%r1374, [%rd12+220];
	xor.b32  	%r2052, %r2052, %r1374;
	ld.global.u32 	%r1375, [%rd12+224];
	xor.b32  	%r2051, %r2051, %r1375;
	ld.global.u32 	%r1376, [%rd12+228];
	xor.b32  	%r2142, %r2142, %r1376;
	ld.global.u32 	%r1377, [%rd12+232];
	xor.b32  	%r2141, %r2141, %r1377;
	ld.global.u32 	%r1378, [%rd12+236];
	xor.b32  	%r2048, %r2048, %r1378;
$L__BB4_68:
	and.b32  	%r1380, %r1293, 4096;
	setp.eq.s32 	%p37, %r1380, 0;
	@%p37 bra 	$L__BB4_70;
	ld.global.u32 	%r1381, [%rd12+240];
	xor.b32  	%r2052, %r2052, %r1381;
	ld.global.u32 	%r1382, [%rd12+244];
	xor.b32  	%r2051, %r2051, %r1382;
	ld.global.u32 	%r1383, [%rd12+248];
	xor.b32  	%r2142, %r2142, %r1383;
	ld.global.u32 	%r1384, [%rd12+252];
	xor.b32  	%r2141, %r2141, %r1384;
	ld.global.u32 	%r1385, [%rd12+256];
	xor.b32  	%r2048, %r2048, %r1385;
$L__BB4_70:
	and.b32  	%r1387, %r1293, 8192;
	setp.eq.s32 	%p38, %r1387, 0;
	@%p38 bra 	$L__BB4_72;
	ld.global.u32 	%r1388, [%rd12+260];
	xor.b32  	%r2052, %r2052, %r1388;
	ld.global.u32 	%r1389, [%rd12+264];
	xor.b32  	%r2051, %r2051, %r1389;
	ld.global.u32 	%r1390, [%rd12+268];
	xor.b32  	%r2142, %r2142, %r1390;
	ld.global.u32 	%r1391, [%rd12+272];
	xor.b32  	%r2141, %r2141, %r1391;
	ld.global.u32 	%r1392, [%rd12+276];
	xor.b32  	%r2048, %r2048, %r1392;
$L__BB4_72:
	and.b32  	%r1394, %r1293, 16384;
	setp.eq.s32 	%p39, %r1394, 0;
	@%p39 bra 	$L__BB4_74;
	ld.global.u32 	%r1395, [%rd12+280];
	xor.b32  	%r2052, %r2052, %r1395;
	ld.global.u32 	%r1396, [%rd12+284];
	xor.b32  	%r2051, %r2051, %r1396;
	ld.global.u32 	%r1397, [%rd12+288];
	xor.b32  	%r2142, %r2142, %r1397;
	ld.global.u32 	%r1398, [%rd12+292];
	xor.b32  	%r2141, %r2141, %r1398;
	ld.global.u32 	%r1399, [%rd12+296];
	xor.b32  	%r2048, %r2048, %r1399;
$L__BB4_74:
	and.b32  	%r1401, %r1293, 32768;
	setp.eq.s32 	%p40, %r1401, 0;
	@%p40 bra 	$L__BB4_76;
	ld.global.u32 	%r1402, [%rd12+300];
	xor.b32  	%r2052, %r2052, %r1402;
	ld.global.u32 	%r1403, [%rd12+304];
	xor.b32  	%r2051, %r2051, %r1403;
	ld.global.u32 	%r1404, [%rd12+308];
	xor.b32  	%r2142, %r2142, %r1404;
	ld.global.u32 	%r1405, [%rd12+312];
	xor.b32  	%r2141, %r2141, %r1405;
	ld.global.u32 	%r1406, [%rd12+316];
	xor.b32  	%r2048, %r2048, %r1406;
$L__BB4_76:
	add.s32 	%r2139, %r2139, 16;
	setp.ne.s32 	%p41, %r2139, 32;
	@%p41 bra 	$L__BB4_44;
	mad.lo.s32 	%r1407, %r2133, -31, %r195;
	add.s32 	%r2133, %r1407, 1;
	setp.ne.s32 	%p42, %r2133, 5;
	@%p42 bra 	$L__BB4_43;
	st.local.u32 	[%rd6+4], %r2052;
	st.local.v2.u32 	[%rd6+8], {%r2051, %r2142};
	st.local.v2.u32 	[%rd6+16], {%r2141, %r2048};
	setp.ne.s64 	%p43, %rd9, 3;
	@%p43 bra 	$L__BB4_116;
	mov.b32 	%r2048, 0;
	mov.u32 	%r2233, %r2048;
	mov.u32 	%r2234, %r2048;
	mov.u32 	%r2051, %r2048;
	mov.u32 	%r2052, %r2048;
	mov.u32 	%r2225, %r2048;
$L__BB4_80:
	mul.wide.u32 	%rd79, %r2225, 4;
	add.s64 	%rd80, %rd6, %rd79;
	ld.local.u32 	%r370, [%rd80+4];
	shl.b32 	%r371, %r2225, 5;
	mov.b32 	%r2231, 0;
$L__BB4_81:
	.pragma "nounroll";
	shr.u32 	%r1410, %r370, %r2231;
	and.b32  	%r1411, %r1410, 1;
	setp.eq.b32 	%p44, %r1411, 1;
	not.pred 	%p45, %p44;
	add.s32 	%r1412, %r371, %r2231;
	mul.lo.s32 	%r1413, %r1412, 5;
	mul.wide.u32 	%rd81, %r1413, 4;
	add.s64 	%rd13, %rd10, %rd81;
	@%p45 bra 	$L__BB4_83;
	ld.global.u32 	%r1414, [%rd13];
	xor.b32  	%r2052, %r2052, %r1414;
	ld.global.u32 	%r1415, [%rd13+4];
	xor.b32  	%r2051, %r2051, %r1415;
	ld.global.u32 	%r1416, [%rd13+8];
	xor.b32  	%r2234, %r2234, %r1416;
	ld.global.u32 	%r1417, [%rd13+12];
	xor.b32  	%r2233, %r2233, %r1417;
	ld.global.u32 	%r1418, [%rd13+16];
	xor.b32  	%r2048, %r2048, %r1418;
$L__BB4_83:
	and.b32  	%r1420, %r1410, 2;
	setp.eq.s32 	%p46, %r1420, 0;
	@%p46 bra 	$L__BB4_85;
	ld.global.u32 	%r1421, [%rd13+20];
	xor.b32  	%r2052, %r2052, %r1421;
	ld.global.u32 	%r1422, [%rd13+24];
	xor.b32  	%r2051, %r2051, %r1422;
	ld.global.u32 	%r1423, [%rd13+28];
	xor.b32  	%r2234, %r2234, %r1423;
	ld.global.u32 	%r1424, [%rd13+32];
	xor.b32  	%r2233, %r2233, %r1424;
	ld.global.u32 	%r1425, [%rd13+36];
	xor.b32  	%r2048, %r2048, %r1425;
$L__BB4_85:
	and.b32  	%r1427, %r1410, 4;
	setp.eq.s32 	%p47, %r1427, 0;
	@%p47 bra 	$L__BB4_87;
	ld.global.u32 	%r1428, [%rd13+40];
	xor.b32  	%r2052, %r2052, %r1428;
	ld.global.u32 	%r1429, [%rd13+44];
	xor.b32  	%r2051, %r2051, %r1429;
	ld.global.u32 	%r1430, [%rd13+48];
	xor.b32  	%r2234, %r2234, %r1430;
	ld.global.u32 	%r1431, [%rd13+52];
	xor.b32  	%r2233, %r2233, %r1431;
	ld.global.u32 	%r1432, [%rd13+56];
	xor.b32  	%r2048, %r2048, %r1432;
$L__BB4_87:
	and.b32  	%r1434, %r1410, 8;
	setp.eq.s32 	%p48, %r1434, 0;
	@%p48 bra 	$L__BB4_89;
	ld.global.u32 	%r1435, [%rd13+60];
	xor.b32  	%r2052, %r2052, %r1435;
	ld.global.u32 	%r1436, [%rd13+64];
	xor.b32  	%r2051, %r2051, %r1436;
	ld.global.u32 	%r1437, [%rd13+68];
	xor.b32  	%r2234, %r2234, %r1437;
	ld.global.u32 	%r1438, [%rd13+72];
	xor.b32  	%r2233, %r2233, %r1438;
	ld.global.u32 	%r1439, [%rd13+76];
	xor.b32  	%r2048, %r2048, %r1439;
$L__BB4_89:
	and.b32  	%r1441, %r1410, 16;
	setp.eq.s32 	%p49, %r1441, 0;
	@%p49 bra 	$L__BB4_91;
	ld.global.u32 	%r1442, [%rd13+80];
	xor.b32  	%r2052, %r2052, %r1442;
	ld.global.u32 	%r1443, [%rd13+84];
	xor.b32  	%r2051, %r2051, %r1443;
	ld.global.u32 	%r1444, [%rd13+88];
	xor.b32  	%r2234, %r2234, %r1444;
	ld.global.u32 	%r1445, [%rd13+92];
	xor.b32  	%r2233, %r2233, %r1445;
	ld.global.u32 	%r1446, [%rd13+96];
	xor.b32  	%r2048, %r2048, %r1446;
$L__BB4_91:
	and.b32  	%r1448, %r1410, 32;
	setp.eq.s32 	%p50, %r1448, 0;
	@%p50 bra 	$L__BB4_93;
	ld.global.u32 	%r1449, [%rd13+100];
	xor.b32  	%r2052, %r2052, %r1449;
	ld.global.u32 	%r1450, [%rd13+104];
	xor.b32  	%r2051, %r2051, %r1450;
	ld.global.u32 	%r1451, [%rd13+108];
	xor.b32  	%r2234, %r2234, %r1451;
	ld.global.u32 	%r1452, [%rd13+112];
	xor.b32  	%r2233, %r2233, %r1452;
	ld.global.u32 	%r1453, [%rd13+116];
	xor.b32  	%r2048, %r2048, %r1453;
$L__BB4_93:
	and.b32  	%r1455, %r1410, 64;
	setp.eq.s32 	%p51, %r1455, 0;
	@%p51 bra 	$L__BB4_95;
	ld.global.u32 	%r1456, [%rd13+120];
	xor.b32  	%r2052, %r2052, %r1456;
	ld.global.u32 	%r1457, [%rd13+124];
	xor.b32  	%r2051, %r2051, %r1457;
	ld.global.u32 	%r1458, [%rd13+128];
	xor.b32  	%r2234, %r2234, %r1458;
	ld.global.u32 	%r1459, [%rd13+132];
	xor.b32  	%r2233, %r2233, %r1459;
	ld.global.u32 	%r1460, [%rd13+136];
	xor.b32  	%r2048, %r2048, %r1460;
$L__BB4_95:
	and.b32  	%r1462, %r1410, 128;
	setp.eq.s32 	%p52, %r1462, 0;
	@%p52 bra 	$L__BB4_97;
	ld.global.u32 	%r1463, [%rd13+140];
	xor.b32  	%r2052, %r2052, %r1463;
	ld.global.u32 	%r1464, [%rd13+144];
	xor.b32  	%r2051, %r2051, %r1464;
	ld.global.u32 	%r1465, [%rd13+148];
	xor.b32  	%r2234, %r2234, %r1465;
	ld.global.u32 	%r1466, [%rd13+152];
	xor.b32  	%r2233, %r2233, %r1466;
	ld.global.u32 	%r1467, [%rd13+156];
	xor.b32  	%r2048, %r2048, %r1467;
$L__BB4_97:
	and.b32  	%r1469, %r1410, 256;
	setp.eq.s32 	%p53, %r1469, 0;
	@%p53 bra 	$L__BB4_99;
	ld.global.u32 	%r1470, [%rd13+160];
	xor.b32  	%r2052, %r2052, %r1470;
	ld.global.u32 	%r1471, [%rd13+164];
	xor.b32  	%r2051, %r2051, %r1471;
	ld.global.u32 	%r1472, [%rd13+168];
	xor.b32  	%r2234, %r2234, %r1472;
	ld.global.u32 	%r1473, [%rd13+172];
	xor.b32  	%r2233, %r2233, %r1473;
	ld.global.u32 	%r1474, [%rd13+176];
	xor.b32  	%r2048, %r2048, %r1474;
$L__BB4_99:
	and.b32  	%r1476, %r1410, 512;
	setp.eq.s32 	%p54, %r1476, 0;
	@%p54 bra 	$L__BB4_101;
	ld.global.u32 	%r1477, [%rd13+180];
	xor.b32  	%r2052, %r2052, %r1477;
	ld.global.u32 	%r1478, [%rd13+184];
	xor.b32  	%r2051, %r2051, %r1478;
	ld.global.u32 	%r1479, [%rd13+188];
	xor.b32  	%r2234, %r2234, %r1479;
	ld.global.u32 	%r1480, [%rd13+192];
	xor.b32  	%r2233, %r2233, %r1480;
	ld.global.u32 	%r1481, [%rd13+196];
	xor.b32  	%r2048, %r2048, %r1481;
$L__BB4_101:
	and.b32  	%r1483, %r1410, 1024;
	setp.eq.s32 	%p55, %r1483, 0;
	@%p55 bra 	$L__BB4_103;
	ld.global.u32 	%r1484, [%rd13+200];
	xor.b32  	%r2052, %r2052, %r1484;
	ld.global.u32 	%r1485, [%rd13+204];
	xor.b32  	%r2051, %r2051, %r1485;
	ld.global.u32 	%r1486, [%rd13+208];
	xor.b32  	%r2234, %r2234, %r1486;
	ld.global.u32 	%r1487, [%rd13+212];
	xor.b32  	%r2233, %r2233, %r1487;
	ld.global.u32 	%r1488, [%rd13+216];
	xor.b32  	%r2048, %r2048, %r1488;
$L__BB4_103:
	and.b32  	%r1490, %r1410, 2048;
	setp.eq.s32 	%p56, %r1490, 0;
	@%p56 bra 	$L__BB4_105;
	ld.global.u32 	%r1491, [%rd13+220];
	xor.b32  	%r2052, %r2052, %r1491;
	ld.global.u32 	%r1492, [%rd13+224];
	xor.b32  	%r2051, %r2051, %r1492;
	ld.global.u32 	%r1493, [%rd13+228];
	xor.b32  	%r2234, %r2234, %r1493;
	ld.global.u32 	%r1494, [%rd13+232];
	xor.b32  	%r2233, %r2233, %r1494;
	ld.global.u32 	%r1495, [%rd13+236];
	xor.b32  	%r2048, %r2048, %r1495;
$L__BB4_105:
	and.b32  	%r1497, %r1410, 4096;
	setp.eq.s32 	%p57, %r1497, 0;
	@%p57 bra 	$L__BB4_107;
	ld.global.u32 	%r1498, [%rd13+240];
	xor.b32  	%r2052, %r2052, %r1498;
	ld.global.u32 	%r1499, [%rd13+244];
	xor.b32  	%r2051, %r2051, %r1499;
	ld.global.u32 	%r1500, [%rd13+248];
	xor.b32  	%r2234, %r2234, %r1500;
	ld.global.u32 	%r1501, [%rd13+252];
	xor.b32  	%r2233, %r2233, %r1501;
	ld.global.u32 	%r1502, [%rd13+256];
	xor.b32  	%r2048, %r2048, %r1502;
$L__BB4_107:
	and.b32  	%r1504, %r1410, 8192;
	setp.eq.s32 	%p58, %r1504, 0;
	@%p58 bra 	$L__BB4_109;
	ld.global.u32 	%r1505, [%rd13+260];
	xor.b32  	%r2052, %r2052, %r1505;
	ld.global.u32 	%r1506, [%rd13+264];
	xor.b32  	%r2051, %r2051, %r1506;
	ld.global.u32 	%r1507, [%rd13+268];
	xor.b32  	%r2234, %r2234, %r1507;
	ld.global.u32 	%r1508, [%rd13+272];
	xor.b32  	%r2233, %r2233, %r1508;
	ld.global.u32 	%r1509, [%rd13+276];
	xor.b32  	%r2048, %r2048, %r1509;
$L__BB4_109:
	and.b32  	%r1511, %r1410, 16384;
	setp.eq.s32 	%p59, %r1511, 0;
	@%p59 bra 	$L__BB4_111;
	ld.global.u32 	%r1512, [%rd13+280];
	xor.b32  	%r2052, %r2052, %r1512;
	ld.global.u32 	%r1513, [%rd13+284];
	xor.b32  	%r2051, %r2051, %r1513;
	ld.global.u32 	%r1514, [%rd13+288];
	xor.b32  	%r2234, %r2234, %r1514;
	ld.global.u32 	%r1515, [%rd13+292];
	xor.b32  	%r2233, %r2233, %r1515;
	ld.global.u32 	%r1516, [%rd13+296];
	xor.b32  	%r2048, %r2048, %r1516;
$L__BB4_111:
	and.b32  	%r1518, %r1410, 32768;
	setp.eq.s32 	%p60, %r1518, 0;
	@%p60 bra 	$L__BB4_113;
	ld.global.u32 	%r1519, [%rd13+300];
	xor.b32  	%r2052, %r2052, %r1519;
	ld.global.u32 	%r1520, [%rd13+304];
	xor.b32  	%r2051, %r2051, %r1520;
	ld.global.u32 	%r1521, [%rd13+308];
	xor.b32  	%r2234, %r2234, %r1521;
	ld.global.u32 	%r1522, [%rd13+312];
	xor.b32  	%r2233, %r2233, %r1522;
	ld.global.u32 	%r1523, [%rd13+316];
	xor.b32  	%r2048, %r2048, %r1523;
$L__BB4_113:
	add.s32 	%r2231, %r2231, 16;
	setp.ne.s32 	%p61, %r2231, 32;
	@%p61 bra 	$L__BB4_81;
	mad.lo.s32 	%r1524, %r2225, -31, %r371;
	add.s32 	%r2225, %r1524, 1;
	setp.ne.s32 	%p62, %r2225, 5;
	@%p62 bra 	$L__BB4_80;
	st.local.u32 	[%rd6+4], %r2052;
	st.local.v2.u32 	[%rd6+8], {%r2051, %r2234};
	st.local.v2.u32 	[%rd6+16], {%r2233, %r2048};
$L__BB4_116:
	shr.u64 	%rd154, %rd8, 2;
	add.s32 	%r2035, %r2035, 1;
	setp.gt.u64 	%p63, %rd8, 3;
	@%p63 bra 	$L__BB4_4;
$L__BB4_117:
	setp.eq.s32 	%p64, %r1, 0;
	shr.u32 	%r1525, %r2052, 2;
	xor.b32  	%r1526, %r1525, %r2052;
	shl.b32 	%r1527, %r2048, 4;
	shl.b32 	%r1528, %r1526, 1;
	xor.b32  	%r1529, %r1528, %r1527;
	xor.b32  	%r1530, %r1529, %r1526;
	xor.b32  	%r1531, %r1530, %r2048;
	add.s32 	%r1532, %r4, %r1531;
	add.s32 	%r1533, %r1532, -637770787;
	shr.u32 	%r1534, %r2051, 2;
	xor.b32  	%r1535, %r1534, %r2051;
	shl.b32 	%r1536, %r1531, 4;
	shl.b32 	%r1537, %r1535, 1;
	xor.b32  	%r1538, %r1537, %r1536;
	xor.b32  	%r1539, %r1538, %r1535;
	xor.b32  	%r1540, %r1539, %r1531;
	add.s32 	%r1541, %r4, %r1540;
	add.s32 	%r1542, %r1541, -637408350;
	cvt.u64.u32 	%rd82, %r1533;
	mul.wide.u32 	%rd83, %r1542, 2097152;
	xor.b64  	%rd84, %rd83, %rd82;
	cvt.rn.f64.u64 	%fd17, %rd84;
	fma.rn.f64 	%fd18, %fd17, 0d3CA0000000000000, 0d3C90000000000000;
	fma.rn.f64 	%fd3, %fd1, %fd18, %fd15;
	mul.lo.s32 	%r1543, %r2031, -1028477387;
	mul.lo.s32 	%r1544, %r1, 2135587861;
	xor.b32  	%r1545, %r1544, %r1543;
	xor.b32  	%r1546, %r1545, -1429052691;
	mul.lo.s32 	%r547, %r1546, 1099087573;
	add.s32 	%r1547, %r547, -638133224;
	add.s32 	%r2338, %r547, 123456789;
	st.local.v2.u32 	[%rd5], {%r1547, %r2338};
	xor.b32  	%r2337, %r547, 362436069;
	mov.b32 	%r1548, -123459836;
	st.local.v2.u32 	[%rd5+8], {%r2337, %r1548};
	add.s32 	%r2334, %r547, 5783321;
	mov.b32 	%r1549, -589760388;
	st.local.v2.u32 	[%rd5+16], {%r1549, %r2334};
	@%p64 bra 	$L__BB4_232;
	mov.b32 	%r2321, 0;
	mov.u64 	%rd155, %rd7;
$L__BB4_119:
	mov.u64 	%rd15, %rd155;
	and.b64  	%rd16, %rd15, 3;
	setp.eq.s64 	%p65, %rd16, 0;
	@%p65 bra 	$L__BB4_231;
	mul.wide.u32 	%rd85, %r2321, 3200;
	mov.u64 	%rd86, precalc_xorwow_matrix;
	add.s64 	%rd17, %rd86, %rd85;
	mov.b32 	%r2334, 0;
	mov.u32 	%r2335, %r2334;
	mov.u32 	%r2336, %r2334;
	mov.u32 	%r2337, %r2334;
	mov.u32 	%r2338, %r2334;
	mov.u32 	%r2327, %r2334;
$L__BB4_121:
	mul.wide.u32 	%rd87, %r2327, 4;
	add.s64 	%rd88, %rd5, %rd87;
	ld.local.u32 	%r561, [%rd88+4];
	shl.b32 	%r562, %r2327, 5;
	mov.b32 	%r2333, 0;
$L__BB4_122:
	.pragma "nounroll";
	shr.u32 	%r1553, %r561, %r2333;
	and.b32  	%r1554, %r1553, 1;
	setp.eq.b32 	%p66, %r1554, 1;
	not.pred 	%p67, %p66;
	add.s32 	%r1555, %r562, %r2333;
	mul.lo.s32 	%r1556, %r1555, 5;
	mul.wide.u32 	%rd89, %r1556, 4;
	add.s64 	%rd18, %rd17, %rd89;
	@%p67 bra 	$L__BB4_124;
	ld.global.u32 	%r1557, [%rd18];
	xor.b32  	%r2338, %r2338, %r1557;
	ld.global.u32 	%r1558, [%rd18+4];
	xor.b32  	%r2337, %r2337, %r1558;
	ld.global.u32 	%r1559, [%rd18+8];
	xor.b32  	%r2336, %r2336, %r1559;
	ld.global.u32 	%r1560, [%rd18+12];
	xor.b32  	%r2335, %r2335, %r1560;
	ld.global.u32 	%r1561, [%rd18+16];
	xor.b32  	%r2334, %r2334, %r1561;
$L__BB4_124:
	and.b32  	%r1563, %r1553, 2;
	setp.eq.s32 	%p68, %r1563, 0;
	@%p68 bra 	$L__BB4_126;
	ld.global.u32 	%r1564, [%rd18+20];
	xor.b32  	%r2338, %r2338, %r1564;
	ld.global.u32 	%r1565, [%rd18+24];
	xor.b32  	%r2337, %r2337, %r1565;
	ld.global.u32 	%r1566, [%rd18+28];
	xor.b32  	%r2336, %r2336, %r1566;
	ld.global.u32 	%r1567, [%rd18+32];
	xor.b32  	%r2335, %r2335, %r1567;
	ld.global.u32 	%r1568, [%rd18+36];
	xor.b32  	%r2334, %r2334, %r1568;
$L__BB4_126:
	and.b32  	%r1570, %r1553, 4;
	setp.eq.s32 	%p69, %r1570, 0;
	@%p69 bra 	$L__BB4_128;
	ld.global.u32 	%r1571, [%rd18+40];
	xor.b32  	%r2338, %r2338, %r1571;
	ld.global.u32 	%r1572, [%rd18+44];
	xor.b32  	%r2337, %r2337, %r1572;
	ld.global.u32 	%r1573, [%rd18+48];
	xor.b32  	%r2336, %r2336, %r1573;
	ld.global.u32 	%r1574, [%rd18+52];
	xor.b32  	%r2335, %r2335, %r1574;
	ld.global.u32 	%r1575, [%rd18+56];
	xor.b32  	%r2334, %r2334, %r1575;
$L__BB4_128:
	and.b32  	%r1577, %r1553, 8;
	setp.eq.s32 	%p70, %r1577, 0;
	@%p70 bra 	$L__BB4_130;
	ld.global.u32 	%r1578, [%rd18+60];
	xor.b32  	%r2338, %r2338, %r1578;
	ld.global.u32 	%r1579, [%rd18+64];
	xor.b32  	%r2337, %r2337, %r1579;
	ld.global.u32 	%r1580, [%rd18+68];
	xor.b32  	%r2336, %r2336, %r1580;
	ld.global.u32 	%r1581, [%rd18+72];
	xor.b32  	%r2335, %r2335, %r1581;
	ld.global.u32 	%r1582, [%rd18+76];
	xor.b32  	%r2334, %r2334, %r1582;
$L__BB4_130:
	and.b32  	%r1584, %r1553, 16;
	setp.eq.s32 	%p71, %r1584, 0;
	@%p71 bra 	$L__BB4_132;
	ld.global.u32 	%r1585, [%rd18+80];
	xor.b32  	%r2338, %r2338, %r1585;
	ld.global.u32 	%r1586, [%rd18+84];
	xor.b32  	%r2337, %r2337, %r1586;
	ld.global.u32 	%r1587, [%rd18+88];
	xor.b32  	%r2336, %r2336, %r1587;
	ld.global.u32 	%r1588, [%rd18+92];
	xor.b32  	%r2335, %r2335, %r1588;
	ld.global.u32 	%r1589, [%rd18+96];
	xor.b32  	%r2334, %r2334, %r1589;
$L__BB4_132:
	and.b32  	%r1591, %r1553, 32;
	setp.eq.s32 	%p72, %r1591, 0;
	@%p72 bra 	$L__BB4_134;
	ld.global.u32 	%r1592, [%rd18+100];
	xor.b32  	%r2338, %r2338, %r1592;
	ld.global.u32 	%r1593, [%rd18+104];
	xor.b32  	%r2337, %r2337, %r1593;
	ld.global.u32 	%r1594, [%rd18+108];
	xor.b32  	%r2336, %r2336, %r1594;
	ld.global.u32 	%r1595, [%rd18+112];
	xor.b32  	%r2335, %r2335, %r1595;
	ld.global.u32 	%r1596, [%rd18+116];
	xor.b32  	%r2334, %r2334, %r1596;
$L__BB4_134:
	and.b32  	%r1598, %r1553, 64;
	setp.eq.s32 	%p73, %r1598, 0;
	@%p73 bra 	$L__BB4_136;
	ld.global.u32 	%r1599, [%rd18+120];
	xor.b32  	%r2338, %r2338, %r1599;
	ld.global.u32 	%r1600, [%rd18+124];
	xor.b32  	%r2337, %r2337, %r1600;
	ld.global.u32 	%r1601, [%rd18+128];
	xor.b32  	%r2336, %r2336, %r1601;
	ld.global.u32 	%r1602, [%rd18+132];
	xor.b32  	%r2335, %r2335, %r1602;
	ld.global.u32 	%r1603, [%rd18+136];
	xor.b32  	%r2334, %r2334, %r1603;
$L__BB4_136:
	and.b32  	%r1605, %r1553, 128;
	setp.eq.s32 	%p74, %r1605, 0;
	@%p74 bra 	$L__BB4_138;
	ld.global.u32 	%r1606, [%rd18+140];
	xor.b32  	%r2338, %r2338, %r1606;
	ld.global.u32 	%r1607, [%rd18+144];
	xor.b32  	%r2337, %r2337, %r1607;
	ld.global.u32 	%r1608, [%rd18+148];
	xor.b32  	%r2336, %r2336, %r1608;
	ld.global.u32 	%r1609, [%rd18+152];
	xor.b32  	%r2335, %r2335, %r1609;
	ld.global.u32 	%r1610, [%rd18+156];
	xor.b32  	%r2334, %r2334, %r1610;
$L__BB4_138:
	and.b32  	%r1612, %r1553, 256;
	setp.eq.s32 	%p75, %r1612, 0;
	@%p75 bra 	$L__BB4_140;
	ld.global.u32 	%r1613, [%rd18+160];
	xor.b32  	%r2338, %r2338, %r1613;
	ld.global.u32 	%r1614, [%rd18+164];
	xor.b32  	%r2337, %r2337, %r1614;
	ld.global.u32 	%r1615, [%rd18+168];
	xor.b32  	%r2336, %r2336, %r1615;
	ld.global.u32 	%r1616, [%rd18+172];
	xor.b32  	%r2335, %r2335, %r1616;
	ld.global.u32 	%r1617, [%rd18+176];
	xor.b32  	%r2334, %r2334, %r1617;
$L__BB4_140:
	and.b32  	%r1619, %r1553, 512;
	setp.eq.s32 	%p76, %r1619, 0;
	@%p76 bra 	$L__BB4_142;
	ld.global.u32 	%r1620, [%rd18+180];
	xor.b32  	%r2338, %r2338, %r1620;
	ld.global.u32 	%r1621, [%rd18+184];
	xor.b32  	%r2337, %r2337, %r1621;
	ld.global.u32 	%r1622, [%rd18+188];
	xor.b32  	%r2336, %r2336, %r1622;
	ld.global.u32 	%r1623, [%rd18+192];
	xor.b32  	%r2335, %r2335, %r1623;
	ld.global.u32 	%r1624, [%rd18+196];
	xor.b32  	%r2334, %r2334, %r1624;
$L__BB4_142:
	and.b32  	%r1626, %r1553, 1024;
	setp.eq.s32 	%p77, %r1626, 0;
	@%p77 bra 	$L__BB4_144;
	ld.global.u32 	%r1627, [%rd18+200];
	xor.b32  	%r2338, %r2338, %r1627;
	ld.global.u32 	%r1628, [%rd18+204];
	xor.b32  	%r2337, %r2337, %r1628;
	ld.global.u32 	%r1629, [%rd18+208];
	xor.b32  	%r2336, %r2336, %r1629;
	ld.global.u32 	%r1630, [%rd18+212];
	xor.b32  	%r2335, %r2335, %r1630;
	ld.global.u32 	%r1631, [%rd18+216];
	xor.b32  	%r2334, %r2334, %r1631;
$L__BB4_144:
	and.b32  	%r1633, %r1553, 2048;
	setp.eq.s32 	%p78, %r1633, 0;
	@%p78 bra 	$L__BB4_146;
	ld.global.u32 	%r1634, [%rd18+220];
	xor.b32  	%r2338, %r2338, %r1634;
	ld.global.u32 	%r1635, [%rd18+224];
	xor.b32  	%r2337, %r2337, %r1635;
	ld.global.u32 	%r1636, [%rd18+228];
	xor.b32  	%r2336, %r2336, %r1636;
	ld.global.u32 	%r1637, [%rd18+232];
	xor.b32  	%r2335, %r2335, %r1637;
	ld.global.u32 	%r1638, [%rd18+236];
	xor.b32  	%r2334, %r2334, %r1638;
$L__BB4_146:
	and.b32  	%r1640, %r1553, 4096;
	setp.eq.s32 	%p79, %r1640, 0;
	@%p79 bra 	$L__BB4_148;
	ld.global.u32 	%r1641, [%rd18+240];
	xor.b32  	%r2338, %r2338, %r1641;
	ld.global.u32 	%r1642, [%rd18+244];
	xor.b32  	%r2337, %r2337, %r1642;
	ld.global.u32 	%r1643, [%rd18+248];
	xor.b32  	%r2336, %r2336, %r1643;
	ld.global.u32 	%r1644, [%rd18+252];
	xor.b32  	%r2335, %r2335, %r1644;
	ld.global.u32 	%r1645, [%rd18+256];
	xor.b32  	%r2334, %r2334, %r1645;
$L__BB4_148:
	and.b32  	%r1647, %r1553, 8192;
	setp.eq.s32 	%p80, %r1647, 0;
	@%p80 bra 	$L__BB4_150;
	ld.global.u32 	%r1648, [%rd18+260];
	xor.b32  	%r2338, %r2338, %r1648;
	ld.global.u32 	%r1649, [%rd18+264];
	xor.b32  	%r2337, %r2337, %r1649;
	ld.global.u32 	%r1650, [%rd18+268];
	xor.b32  	%r2336, %r2336, %r1650;
	ld.global.u32 	%r1651, [%rd18+272];
	xor.b32  	%r2335, %r2335, %r1651;
	ld.global.u32 	%r1652, [%rd18+276];
	xor.b32  	%r2334, %r2334, %r1652;
$L__BB4_150:
	and.b32  	%r1654, %r1553, 16384;
	setp.eq.s32 	%p81, %r1654, 0;
	@%p81 bra 	$L__BB4_152;
	ld.global.u32 	%r1655, [%rd18+280];
	xor.b32  	%r2338, %r2338, %r1655;
	ld.global.u32 	%r1656, [%rd18+284];
	xor.b32  	%r2337, %r2337, %r1656;
	ld.global.u32 	%r1657, [%rd18+288];
	xor.b32  	%r2336, %r2336, %r1657;
	ld.global.u32 	%r1658, [%rd18+292];
	xor.b32  	%r2335, %r2335, %r1658;
	ld.global.u32 	%r1659, [%rd18+296];
	xor.b32  	%r2334, %r2334, %r1659;
$L__BB4_152:
	and.b32  	%r1661, %r1553, 32768;
	setp.eq.s32 	%p82, %r1661, 0;
	@%p82 bra 	$L__BB4_154;
	ld.global.u32 	%r1662, [%rd18+300];
	xor.b32  	%r2338, %r2338, %r1662;
	ld.global.u32 	%r1663, [%rd18+304];
	xor.b32  	%r2337, %r2337, %r1663;
	ld.global.u32 	%r1664, [%rd18+308];
	xor.b32  	%r2336, %r2336, %r1664;
	ld.global.u32 	%r1665, [%rd18+312];
	xor.b32  	%r2335, %r2335, %r1665;
	ld.global.u32 	%r1666, [%rd18+316];
	xor.b32  	%r2334, %r2334, %r1666;
$L__BB4_154:
	add.s32 	%r2333, %r2333, 16;
	setp.ne.s32 	%p83, %r2333, 32;
	@%p83 bra 	$L__BB4_122;
	mad.lo.s32 	%r1667, %r2327, -31, %r562;
	add.s32 	%r2327, %r1667, 1;
	setp.ne.s32 	%p84, %r2327, 5;
	@%p84 bra 	$L__BB4_121;
	st.local.u32 	[%rd5+4], %r2338;
	st.local.v2.u32 	[%rd5+8], {%r2337, %r2336};
	st.local.v2.u32 	[%rd5+16], {%r2335, %r2334};
	setp.eq.s64 	%p85, %rd16, 1;
	@%p85 bra 	$L__BB4_231;
	mov.b32 	%r2334, 0;
	mov.u32 	%r2427, %r2334;
	mov.u32 	%r2428, %r2334;
	mov.u32 	%r2337, %r2334;
	mov.u32 	%r2338, %r2334;
	mov.u32 	%r2419, %r2334;
$L__BB4_158:
	mul.wide.u32 	%rd90, %r2419, 4;
	add.s64 	%rd91, %rd5, %rd90;
	ld.local.u32 	%r737, [%rd91+4];
	shl.b32 	%r738, %r2419, 5;
	mov.b32 	%r2425, 0;
$L__BB4_159:
	.pragma "nounroll";
	shr.u32 	%r1670, %r737, %r2425;
	and.b32  	%r1671, %r1670, 1;
	setp.eq.b32 	%p86, %r1671, 1;
	not.pred 	%p87, %p86;
	add.s32 	%r1672, %r738, %r2425;
	mul.lo.s32 	%r1673, %r1672, 5;
	mul.wide.u32 	%rd92, %r1673, 4;
	add.s64 	%rd19, %rd17, %rd92;
	@%p87 bra 	$L__BB4_161;
	ld.global.u32 	%r1674, [%rd19];
	xor.b32  	%r2338, %r2338, %r1674;
	ld.global.u32 	%r1675, [%rd19+4];
	xor.b32  	%r2337, %r2337, %r1675;
	ld.global.u32 	%r1676, [%rd19+8];
	xor.b32  	%r2428, %r2428, %r1676;
	ld.global.u32 	%r1677, [%rd19+12];
	xor.b32  	%r2427, %r2427, %r1677;
	ld.global.u32 	%r1678, [%rd19+16];
	xor.b32  	%r2334, %r2334, %r1678;
$L__BB4_161:
	and.b32  	%r1680, %r1670, 2;
	setp.eq.s32 	%p88, %r1680, 0;
	@%p88 bra 	$L__BB4_163;
	ld.global.u32 	%r1681, [%rd19+20];
	xor.b32  	%r2338, %r2338, %r1681;
	ld.global.u32 	%r1682, [%rd19+24];
	xor.b32  	%r2337, %r2337, %r1682;
	ld.global.u32 	%r1683, [%rd19+28];
	xor.b32  	%r2428, %r2428, %r1683;
	ld.global.u32 	%r1684, [%rd19+32];
	xor.b32  	%r2427, %r2427, %r1684;
	ld.global.u32 	%r1685, [%rd19+36];
	xor.b32  	%r2334, %r2334, %r1685;
$L__BB4_163:
	and.b32  	%r1687, %r1670, 4;
	setp.eq.s32 	%p89, %r1687, 0;
	@%p89 bra 	$L__BB4_165;
	ld.global.u32 	%r1688, [%rd19+40];
	xor.b32  	%r2338, %r2338, %r1688;
	ld.global.u32 	%r1689, [%rd19+44];
	xor.b32  	%r2337, %r2337, %r1689;
	ld.global.u32 	%r1690, [%rd19+48];
	xor.b32  	%r2428, %r2428, %r1690;
	ld.global.u32 	%r1691, [%rd19+52];
	xor.b32  	%r2427, %r2427, %r1691;
	ld.global.u32 	%r1692, [%rd19+56];
	xor.b32  	%r2334, %r2334, %r1692;
$L__BB4_165:
	and.b32  	%r1694, %r1670, 8;
	setp.eq.s32 	%p90, %r1694, 0;
	@%p90 bra 	$L__BB4_167;
	ld.global.u32 	%r1695, [%rd19+60];
	xor.b32  	%r2338, %r2338, %r1695;
	ld.global.u32 	%r1696, [%rd19+64];
	xor.b32  	%r2337, %r2337, %r1696;
	ld.global.u32 	%r1697, [%rd19+68];
	xor.b32  	%r2428, %r2428, %r1697;
	ld.global.u32 	%r1698, [%rd19+72];
	xor.b32  	%r2427, %r2427, %r1698;
	ld.global.u32 	%r1699, [%rd19+76];
	xor.b32  	%r2334, %r2334, %r1699;
$L__BB4_167:
	and.b32  	%r1701, %r1670, 16;
	setp.eq.s32 	%p91, %r1701, 0;
	@%p91 bra 	$L__BB4_169;
	ld.global.u32 	%r1702, [%rd19+80];
	xor.b32  	%r2338, %r2338, %r1702;
	ld.global.u32 	%r1703, [%rd19+84];
	xor.b32  	%r2337, %r2337, %r1703;
	ld.global.u32 	%r1704, [%rd19+88];
	xor.b32  	%r2428, %r2428, %r1704;
	ld.global.u32 	%r1705, [%rd19+92];
	xor.b32  	%r2427, %r2427, %r1705;
	ld.global.u32 	%r1706, [%rd19+96];
	xor.b32  	%r2334, %r2334, %r1706;
$L__BB4_169:
	and.b32  	%r1708, %r1670, 32;
	setp.eq.s32 	%p92, %r1708, 0;
	@%p92 bra 	$L__BB4_171;
	ld.global.u32 	%r1709, [%rd19+100];
	xor.b32  	%r2338, %r2338, %r1709;
	ld.global.u32 	%r1710, [%rd19+104];
	xor.b32  	%r2337, %r2337, %r1710;
	ld.global.u32 	%r1711, [%rd19+108];
	xor.b32  	%r2428, %r2428, %r1711;
	ld.global.u32 	%r1712, [%rd19+112];
	xor.b32  	%r2427, %r2427, %r1712;
	ld.global.u32 	%r1713, [%rd19+116];
	xor.b32  	%r2334, %r2334, %r1713;
$L__BB4_171:
	and.b32  	%r1715, %r1670, 64;
	setp.eq.s32 	%p93, %r1715, 0;
	@%p93 bra 	$L__BB4_173;
	ld.global.u32 	%r1716, [%rd19+120];
	xor.b32  	%r2338, %r2338, %r1716;
	ld.global.u32 	%r1717, [%rd19+124];
	xor.b32  	%r2337, %r2337, %r1717;
	ld.global.u32 	%r1718, [%rd19+128];
	xor.b32  	%r2428, %r2428, %r1718;
	ld.global.u32 	%r1719, [%rd19+132];
	xor.b32  	%r2427, %r2427, %r1719;
	ld.global.u32 	%r1720, [%rd19+136];
	xor.b32  	%r2334, %r2334, %r1720;
$L__BB4_173:
	and.b32  	%r1722, %r1670, 128;
	setp.eq.s32 	%p94, %r1722, 0;
	@%p94 bra 	$L__BB4_175;
	ld.global.u32 	%r1723, [%rd19+140];
	xor.b32  	%r2338, %r2338, %r1723;
	ld.global.u32 	%r1724, [%rd19+144];
	xor.b32  	%r2337, %r2337, %r1724;
	ld.global.u32 	%r1725, [%rd19+148];
	xor.b32  	%r2428, %r2428, %r1725;
	ld.global.u32 	%r1726, [%rd19+152];
	xor.b32  	%r2427, %r2427, %r1726;
	ld.global.u32 	%r1727, [%rd19+156];
	xor.b32  	%r2334, %r2334, %r1727;
$L__BB4_175:
	and.b32  	%r1729, %r1670, 256;
	setp.eq.s32 	%p95, %r1729, 0;
	@%p95 bra 	$L__BB4_177;
	ld.global.u32 	%r1730, [%rd19+160];
	xor.b32  	%r2338, %r2338, %r1730;
	ld.global.u32 	%r1731, [%rd19+164];
	xor.b32  	%r2337, %r2337, %r1731;
	ld.global.u32 	%r1732, [%rd19+168];
	xor.b32  	%r2428, %r2428, %r1732;
	ld.global.u32 	%r1733, [%rd19+172];
	xor.b32  	%r2427, %r2427, %r1733;
	ld.global.u32 	%r1734, [%rd19+176];
	xor.b32  	%r2334, %r2334, %r1734;
$L__BB4_177:
	and.b32  	%r1736, %r1670, 512;
	setp.eq.s32 	%p96, %r1736, 0;
	@%p96 bra 	$L__BB4_179;
	ld.global.u32 	%r1737, [%rd19+180];
	xor.b32  	%r2338, %r2338, %r1737;
	ld.global.u32 	%r1738, [%rd19+184];
	xor.b32  	%r2337, %r2337, %r1738;
	ld.global.u32 	%r1739, [%rd19+188];
	xor.b32  	%r2428, %r2428, %r1739;
	ld.global.u32 	%r1740, [%rd19+192];
	xor.b32  	%r2427, %r2427, %r1740;
	ld.global.u32 	%r1741, [%rd19+196];
	xor.b32  	%r2334, %r2334, %r1741;
$L__BB4_179:
	and.b32  	%r1743, %r1670, 1024;
	setp.eq.s32 	%p97, %r1743, 0;
	@%p97 bra 	$L__BB4_181;
	ld.global.u32 	%r1744, [%rd19+200];
	xor.b32  	%r2338, %r2338, %r1744;
	ld.global.u32 	%r1745, [%rd19+204];
	xor.b32  	%r2337, %r2337, %r1745;
	ld.global.u32 	%r1746, [%rd19+208];
	xor.b32  	%r2428, %r2428, %r1746;
	ld.global.u32 	%r1747, [%rd19+212];
	xor.b32  	%r2427, %r2427, %r1747;
	ld.global.u32 	%r1748, [%rd19+216];
	xor.b32  	%r2334, %r2334, %r1748;
$L__BB4_181:
	and.b32  	%r1750, %r1670, 2048;
	setp.eq.s32 	%p98, %r1750, 0;
	@%p98 bra 	$L__BB4_183;
	ld.global.u32 	%r1751, [%rd19+220];
	xor.b32  	%r2338, %r2338, %r1751;
	ld.global.u32 	%r1752, [%rd19+224];
	xor.b32  	%r2337, %r2337, %r1752;
	ld.global.u32 	%r1753, [%rd19+228];
	xor.b32  	%r2428, %r2428, %r1753;
	ld.global.u32 	%r1754, [%rd19+232];
	xor.b32  	%r2427, %r2427, %r1754;
	ld.global.u32 	%r1755, [%rd19+236];
	xor.b32  	%r2334, %r2334, %r1755;
$L__BB4_183:
	and.b32  	%r1757, %r1670, 4096;
	setp.eq.s32 	%p99, %r1757, 0;
	@%p99 bra 	$L__BB4_185;
	ld.global.u32 	%r1758, [%rd19+240];
	xor.b32  	%r2338, %r2338, %r1758;
	ld.global.u32 	%r1759, [%rd19+244];
	xor.b32  	%r2337, %r2337, %r1759;
	ld.global.u32 	%r1760, [%rd19+248];
	xor.b32  	%r2428, %r2428, %r1760;
	ld.global.u32 	%r1761, [%rd19+252];
	xor.b32  	%r2427, %r2427, %r1761;
	ld.global.u32 	%r1762, [%rd19+256];
	xor.b32  	%r2334, %r2334, %r1762;
$L__BB4_185:
	and.b32  	%r1764, %r1670, 8192;
	setp.eq.s32 	%p100, %r1764, 0;
	@%p100 bra 	$L__BB4_187;
	ld.global.u32 	%r1765, [%rd19+260];
	xor.b32  	%r2338, %r2338, %r1765;
	ld.global.u32 	%r1766, [%rd19+264];
	xor.b32  	%r2337, %r2337, %r1766;
	ld.global.u32 	%r1767, [%rd19+268];
	xor.b32  	%r2428, %r2428, %r1767;
	ld.global.u32 	%r1768, [%rd19+272];
	xor.b32  	%r2427, %r2427, %r1768;
	ld.global.u32 	%r1769, [%rd19+276];
	xor.b32  	%r2334, %r2334, %r1769;
$L__BB4_187:
	and.b32  	%r1771, %r1670, 16384;
	setp.eq.s32 	%p101, %r1771, 0;
	@%p101 bra 	$L__BB4_189;
	ld.global.u32 	%r1772, [%rd19+280];
	xor.b32  	%r2338, %r2338, %r1772;
	ld.global.u32 	%r1773, [%rd19+284];
	xor.b32  	%r2337, %r2337, %r1773;
	ld.global.u32 	%r1774, [%rd19+288];
	xor.b32  	%r2428, %r2428, %r1774;
	ld.global.u32 	%r1775, [%rd19+292];
	xor.b32  	%r2427, %r2427, %r1775;
	ld.global.u32 	%r1776, [%rd19+296];
	xor.b32  	%r2334, %r2334, %r1776;
$L__BB4_189:
	and.b32  	%r1778, %r1670, 32768;
	setp.eq.s32 	%p102, %r1778, 0;
	@%p102 bra 	$L__BB4_191;
	ld.global.u32 	%r1779, [%rd19+300];
	xor.b32  	%r2338, %r2338, %r1779;
	ld.global.u32 	%r1780, [%rd19+304];
	xor.b32  	%r2337, %r2337, %r1780;
	ld.global.u32 	%r1781, [%rd19+308];
	xor.b32  	%r2428, %r2428, %r1781;
	ld.global.u32 	%r1782, [%rd19+312];
	xor.b32  	%r2427, %r2427, %r1782;
	ld.global.u32 	%r1783, [%rd19+316];
	xor.b32  	%r2334, %r2334, %r1783;
$L__BB4_191:
	add.s32 	%r2425, %r2425, 16;
	setp.ne.s32 	%p103, %r2425, 32;
	@%p103 bra 	$L__BB4_159;
	mad.lo.s32 	%r1784, %r2419, -31, %r738;
	add.s32 	%r2419, %r1784, 1;
	setp.ne.s32 	%p104, %r2419, 5;
	@%p104 bra 	$L__BB4_158;
	st.local.u32 	[%rd5+4], %r2338;
	st.local.v2.u32 	[%rd5+8], {%r2337, %r2428};
	st.local.v2.u32 	[%rd5+16], {%r2427, %r2334};
	setp.ne.s64 	%p105, %rd16, 3;
	@%p105 bra 	$L__BB4_231;
	mov.b32 	%r2334, 0;
	mov.u32 	%r2519, %r2334;
	mov.u32 	%r2520, %r2334;
	mov.u32 	%r2337, %r2334;
	mov.u32 	%r2338, %r2334;
	mov.u32 	%r2511, %r2334;
$L__BB4_195:
	mul.wide.u32 	%rd93, %r2511, 4;
	add.s64 	%rd94, %rd5, %rd93;
	ld.local.u32 	%r913, [%rd94+4];
	shl.b32 	%r914, %r2511, 5;
	mov.b32 	%r2517, 0;
$L__BB4_196:
	.pragma "nounroll";
	shr.u32 	%r1787, %r913, %r2517;
	and.b32  	%r1788, %r1787, 1;
	setp.eq.b32 	%p106, %r1788, 1;
	not.pred 	%p107, %p106;
	add.s32 	%r1789, %r914, %r2517;
	mul.lo.s32 	%r1790, %r1789, 5;
	mul.wide.u32 	%rd95, %r1790, 4;
	add.s64 	%rd20, %rd17, %rd95;
	@%p107 bra 	$L__BB4_198;
	ld.global.u32 	%r1791, [%rd20];
	xor.b32  	%r2338, %r2338, %r1791;
	ld.global.u32 	%r1792, [%rd20+4];
	xor.b32  	%r2337, %r2337, %r1792;
	ld.global.u32 	%r1793, [%rd20+8];
	xor.b32  	%r2520, %r2520, %r1793;
	ld.global.u32 	%r1794, [%rd20+12];
	xor.b32  	%r2519, %r2519, %r1794;
	ld.global.u32 	%r1795, [%rd20+16];
	xor.b32  	%r2334, %r2334, %r1795;
$L__BB4_198:
	and.b32  	%r1797, %r1787, 2;
	setp.eq.s32 	%p108, %r1797, 0;
	@%p108 bra 	$L__BB4_200;
	ld.global.u32 	%r1798, [%rd20+20];
	xor.b32  	%r2338, %r2338, %r1798;
	ld.global.u32 	%r1799, [%rd20+24];
	xor.b32  	%r2337, %r2337, %r1799;
	ld.global.u32 	%r1800, [%rd20+28];
	xor.b32  	%r2520, %r2520, %r1800;
	ld.global.u32 	%r1801, [%rd20+32];
	xor.b32  	%r2519, %r2519, %r1801;
	ld.global.u32 	%r1802, [%rd20+36];
	xor.b32  	%r2334, %r2334, %r1802;
$L__BB4_200:
	and.b32  	%r1804, %r1787, 4;
	setp.eq.s32 	%p109, %r1804, 0;
	@%p109 bra 	$L__BB4_202;
	ld.global.u32 	%r1805, [%rd20+40];
	xor.b32  	%r2338, %r2338, %r1805;
	ld.global.u32 	%r1806, [%rd20+44];
	xor.b32  	%r2337, %r2337, %r1806;
	ld.global.u32 	%r1807, [%rd20+48];
	xor.b32  	%r2520, %r2520, %r1807;
	ld.global.u32 	%r1808, [%rd20+52];
	xor.b32  	%r2519, %r2519, %r1808;
	ld.global.u32 	%r1809, [%rd20+56];
	xor.b32  	%r2334, %r2334, %r1809;
$L__BB4_202:
	and.b32  	%r1811, %r1787, 8;
	setp.eq.s32 	%p110, %r1811, 0;
	@%p110 bra 	$L__BB4_204;
	ld.global.u32 	%r1812, [%rd20+60];
	xor.b32  	%r2338, %r2338, %r1812;
	ld.global.u32 	%r1813, [%rd20+64];
	xor.b32  	%r2337, %r2337, %r1813;
	ld.global.u32 	%r1814, [%rd20+68];
	xor.b32  	%r2520, %r2520, %r1814;
	ld.global.u32 	%r1815, [%rd20+72];
	xor.b32  	%r2519, %r2519, %r1815;
	ld.global.u32 	%r1816, [%rd20+76];
	xor.b32  	%r2334, %r2334, %r1816;
$L__BB4_204:
	and.b32  	%r1818, %r1787, 16;
	setp.eq.s32 	%p111, %r1818, 0;
	@%p111 bra 	$L__BB4_206;
	ld.global.u32 	%r1819, [%rd20+80];
	xor.b32  	%r2338, %r2338, %r1819;
	ld.global.u32 	%r1820, [%rd20+84];
	xor.b32  	%r2337, %r2337, %r1820;
	ld.global.u32 	%r1821, [%rd20+88];
	xor.b32  	%r2520, %r2520, %r1821;
	ld.global.u32 	%r1822, [%rd20+92];
	xor.b32  	%r2519, %r2519, %r1822;
	ld.global.u32 	%r1823, [%rd20+96];
	xor.b32  	%r2334, %r2334, %r1823;
$L__BB4_206:
	and.b32  	%r1825, %r1787, 32;
	setp.eq.s32 	%p112, %r1825, 0;
	@%p112 bra 	$L__BB4_208;
	ld.global.u32 	%r1826, [%rd20+100];
	xor.b32  	%r2338, %r2338, %r1826;
	ld.global.u32 	%r1827, [%rd20+104];
	xor.b32  	%r2337, %r2337, %r1827;
	ld.global.u32 	%r1828, [%rd20+108];
	xor.b32  	%r2520, %r2520, %r1828;
	ld.global.u32 	%r1829, [%rd20+112];
	xor.b32  	%r2519, %r2519, %r1829;
	ld.global.u32 	%r1830, [%rd20+116];
	xor.b32  	%r2334, %r2334, %r1830;
$L__BB4_208:
	and.b32  	%r1832, %r1787, 64;
	setp.eq.s32 	%p113, %r1832, 0;
	@%p113 bra 	$L__BB4_210;
	ld.global.u32 	%r1833, [%rd20+120];
	xor.b32  	%r2338, %r2338, %r1833;
	ld.global.u32 	%r1834, [%rd20+124];
	xor.b32  	%r2337, %r2337, %r1834;
	ld.global.u32 	%r1835, [%rd20+128];
	xor.b32  	%r2520, %r2520, %r1835;
	ld.global.u32 	%r1836, [%rd20+132];
	xor.b32  	%r2519, %r2519, %r1836;
	ld.global.u32 	%r1837, [%rd20+136];
	xor.b32  	%r2334, %r2334, %r1837;
$L__BB4_210:
	and.b32  	%r1839, %r1787, 128;
	setp.eq.s32 	%p114, %r1839, 0;
	@%p114 bra 	$L__BB4_212;
	ld.global.u32 	%r1840, [%rd20+140];
	xor.b32  	%r2338, %r2338, %r1840;
	ld.global.u32 	%r1841, [%rd20+144];
	xor.b32  	%r2337, %r2337, %r1841;
	ld.global.u32 	%r1842, [%rd20+148];
	xor.b32  	%r2520, %r2520, %r1842;
	ld.global.u32 	%r1843, [%rd20+152];
	xor.b32  	%r2519, %r2519, %r1843;
	ld.global.u32 	%r1844, [%rd20+156];
	xor.b32  	%r2334, %r2334, %r1844;
$L__BB4_212:
	and.b32  	%r1846, %r1787, 256;
	setp.eq.s32 	%p115, %r1846, 0;
	@%p115 bra 	$L__BB4_214;
	ld.global.u32 	%r1847, [%rd20+160];
	xor.b32  	%r2338, %r2338, %r1847;
	ld.global.u32 	%r1848, [%rd20+164];
	xor.b32  	%r2337, %r2337, %r1848;
	ld.global.u32 	%r1849, [%rd20+168];
	xor.b32  	%r2520, %r2520, %r1849;
	ld.global.u32 	%r1850, [%rd20+172];
	xor.b32  	%r2519, %r2519, %r1850;
	ld.global.u32 	%r1851, [%rd20+176];
	xor.b32  	%r2334, %r2334, %r1851;
$L__BB4_214:
	and.b32  	%r1853, %r1787, 512;
	setp.eq.s32 	%p116, %r1853, 0;
	@%p116 bra 	$L__BB4_216;
	ld.global.u32 	%r1854, [%rd20+180];
	xor.b32  	%r2338, %r2338, %r1854;
	ld.global.u32 	%r1855, [%rd20+184];
	xor.b32  	%r2337, %r2337, %r1855;
	ld.global.u32 	%r1856, [%rd20+188];
	xor.b32  	%r2520, %r2520, %r1856;
	ld.global.u32 	%r1857, [%rd20+192];
	xor.b32  	%r2519, %r2519, %r1857;
	ld.global.u32 	%r1858, [%rd20+196];
	xor.b32  	%r2334, %r2334, %r1858;
$L__BB4_216:
	and.b32  	%r1860, %r1787, 1024;
	setp.eq.s32 	%p117, %r1860, 0;
	@%p117 bra 	$L__BB4_218;
	ld.global.u32 	%r1861, [%rd20+200];
	xor.b32  	%r2338, %r2338, %r1861;
	ld.global.u32 	%r1862, [%rd20+204];
	xor.b32  	%r2337, %r2337, %r1862;
	ld.global.u32 	%r1863, [%rd20+208];
	xor.b32  	%r2520, %r2520, %r1863;
	ld.global.u32 	%r1864, [%rd20+212];
	xor.b32  	%r2519, %r2519, %r1864;
	ld.global.u32 	%r1865, [%rd20+216];
	xor.b32  	%r2334, %r2334, %r1865;
$L__BB4_218:
	and.b32  	%r1867, %r1787, 2048;
	setp.eq.s32 	%p118, %r1867, 0;
	@%p118 bra 	$L__BB4_220;
	ld.global.u32 	%r1868, [%rd20+220];
	xor.b32  	%r2338, %r2338, %r1868;
	ld.global.u32 	%r1869, [%rd20+224];
	xor.b32  	%r2337, %r2337, %r1869;
	ld.global.u32 	%r1870, [%rd20+228];
	xor.b32  	%r2520, %r2520, %r1870;
	ld.global.u32 	%r1871, [%rd20+232];
	xor.b32  	%r2519, %r2519, %r1871;
	ld.global.u32 	%r1872, [%rd20+236];
	xor.b32  	%r2334, %r2334, %r1872;
$L__BB4_220:
	and.b32  	%r1874, %r1787, 4096;
	setp.eq.s32 	%p119, %r1874, 0;
	@%p119 bra 	$L__BB4_222;
	ld.global.u32 	%r1875, [%rd20+240];
	xor.b32  	%r2338, %r2338, %r1875;
	ld.global.u32 	%r1876, [%rd20+244];
	xor.b32  	%r2337, %r2337, %r1876;
	ld.global.u32 	%r1877, [%rd20+248];
	xor.b32  	%r2520, %r2520, %r1877;
	ld.global.u32 	%r1878, [%rd20+252];
	xor.b32  	%r2519, %r2519, %r1878;
	ld.global.u32 	%r1879, [%rd20+256];
	xor.b32  	%r2334, %r2334, %r1879;
$L__BB4_222:
	and.b32  	%r1881, %r1787, 8192;
	setp.eq.s32 	%p120, %r1881, 0;
	@%p120 bra 	$L__BB4_224;
	ld.global.u32 	%r1882, [%rd20+260];
	xor.b32  	%r2338, %r2338, %r1882;
	ld.global.u32 	%r1883, [%rd20+264];
	xor.b32  	%r2337, %r2337, %r1883;
	ld.global.u32 	%r1884, [%rd20+268];
	xor.b32  	%r2520, %r2520, %r1884;
	ld.global.u32 	%r1885, [%rd20+272];
	xor.b32  	%r2519, %r2519, %r1885;
	ld.global.u32 	%r1886, [%rd20+276];
	xor.b32  	%r2334, %r2334, %r1886;
$L__BB4_224:
	and.b32  	%r1888, %r1787, 16384;
	setp.eq.s32 	%p121, %r1888, 0;
	@%p121 bra 	$L__BB4_226;
	ld.global.u32 	%r1889, [%rd20+280];
	xor.b32  	%r2338, %r2338, %r1889;
	ld.global.u32 	%r1890, [%rd20+284];
	xor.b32  	%r2337, %r2337, %r1890;
	ld.global.u32 	%r1891, [%rd20+288];
	xor.b32  	%r2520, %r2520, %r1891;
	ld.global.u32 	%r1892, [%rd20+292];
	xor.b32  	%r2519, %r2519, %r1892;
	ld.global.u32 	%r1893, [%rd20+296];
	xor.b32  	%r2334, %r2334, %r1893;
$L__BB4_226:
	and.b32  	%r1895, %r1787, 32768;
	setp.eq.s32 	%p122, %r1895, 0;
	@%p122 bra 	$L__BB4_228;
	ld.global.u32 	%r1896, [%rd20+300];
	xor.b32  	%r2338, %r2338, %r1896;
	ld.global.u32 	%r1897, [%rd20+304];
	xor.b32  	%r2337, %r2337, %r1897;
	ld.global.u32 	%r1898, [%rd20+308];
	xor.b32  	%r2520, %r2520, %r1898;
	ld.global.u32 	%r1899, [%rd20+312];
	xor.b32  	%r2519, %r2519, %r1899;
	ld.global.u32 	%r1900, [%rd20+316];
	xor.b32  	%r2334, %r2334, %r1900;
$L__BB4_228:
	add.s32 	%r2517, %r2517, 16;
	setp.ne.s32 	%p123, %r2517, 32;
	@%p123 bra 	$L__BB4_196;
	mad.lo.s32 	%r1901, %r2511, -31, %r914;
	add.s32 	%r2511, %r1901, 1;
	setp.ne.s32 	%p124, %r2511, 5;
	@%p124 bra 	$L__BB4_195;
	st.local.u32 	[%rd5+4], %r2338;
	st.local.v2.u32 	[%rd5+8], {%r2337, %r2520};
	st.local.v2.u32 	[%rd5+16], {%r2519, %r2334};
$L__BB4_231:
	shr.u64 	%rd155, %rd15, 2;
	add.s32 	%r2321, %r2321, 1;
	setp.gt.u64 	%p125, %rd15, 3;
	@%p125 bra 	$L__BB4_119;
$L__BB4_232:
	ld.param.u64 	%rd151, [_Z13psoInitKernelIN4util9RastriginILi5EEELi5EEvT_ddPdS4_S4_S4_S4_S4_im_param_4];
	shr.u32 	%r1902, %r2338, 2;
	xor.b32  	%r1903, %r1902, %r2338;
	shl.b32 	%r1904, %r2334, 4;
	shl.b32 	%r1905, %r1903, 1;
	xor.b32  	%r1906, %r1905, %r1904;
	xor.b32  	%r1907, %r1906, %r1903;
	xor.b32  	%r1908, %r1907, %r2334;
	add.s32 	%r1909, %r547, %r1908;
	add.s32 	%r1910, %r1909, -637770787;
	shr.u32 	%r1911, %r2337, 2;
	xor.b32  	%r1912, %r1911, %r2337;
	shl.b32 	%r1913, %r1908, 4;
	shl.b32 	%r1914, %r1912, 1;
	xor.b32  	%r1915, %r1914, %r1913;
	xor.b32  	%r1916, %r1915, %r1912;
	xor.b32  	%r1917, %r1916, %r1908;
	add.s32 	%r1918, %r547, %r1917;
	add.s32 	%r1919, %r1918, -637408350;
	cvt.u64.u32 	%rd96, %r1910;
	mul.wide.u32 	%rd97, %r1919, 2097152;
	xor.b64  	%rd98, %rd97, %rd96;
	cvt.rn.f64.u64 	%fd19, %rd98;
	fma.rn.f64 	%fd20, %fd19, 0d3CA0000000000000, 0d3C90000000000000;
	add.f64 	%fd21, %fd2, %fd2;
	mul.f64 	%fd22, %fd21, %fd20;
	sub.f64 	%fd23, %fd22, %fd2;
	add.s32 	%r1920, %r2031, %r2;
	mul.wide.s32 	%rd99, %r1920, 8;
	add.s64 	%rd100, %rd1, %rd99;
	st.global.f64 	[%rd100], %fd3;
	cvta.to.global.u64 	%rd101, %rd151;
	add.s64 	%rd102, %rd101, %rd99;
	st.global.f64 	[%rd102], %fd23;
	add.s64 	%rd103, %rd2, %rd99;
	st.global.f64 	[%rd103], %fd3;
	add.s32 	%r2031, %r2031, 1;
	setp.ne.s32 	%p126, %r2031, 5;
	@%p126 bra 	$L__BB4_2;
	mul.wide.s32 	%rd104, %r2, 8;
	add.s64 	%rd22, %rd1, %rd104;
	ld.global.f64 	%fd4, [%rd22];
	mul.f64 	%fd24, %fd4, 0d401921FB54442D18;
	cvt.rn.f32.f64 	%f1, %fd24;
	mul.f32 	%f31, %f1, 0f3F22F983;
	cvt.rni.s32.f32 	%r2607, %f31;
	cvt.rn.f32.s32 	%f32, %r2607;
	fma.rn.f32 	%f33, %f32, 0fBFC90FDA, %f1;
	fma.rn.f32 	%f34, %f32, 0fB3A22168, %f33;
	fma.rn.f32 	%f131, %f32, 0fA7C234C5, %f34;
	abs.f32 	%f3, %f1;
	setp.ltu.f32 	%p127, %f3, 0f47CE4780;
	@%p127 bra 	$L__BB4_241;
	setp.neu.f32 	%p128, %f3, 0f7F800000;
	@%p128 bra 	$L__BB4_236;
	mov.f32 	%f37, 0f00000000;
	mul.rn.f32 	%f131, %f1, %f37;
	mov.b32 	%r2607, 0;
	bra.uni 	$L__BB4_241;
$L__BB4_236:
	mov.b32 	%r1092, %f1;
	shl.b32 	%r1922, %r1092, 8;
	or.b32  	%r1093, %r1922, -2147483648;
	mov.b64 	%rd158, 0;
	mov.b32 	%r2604, 0;
	mov.u64 	%rd156, __cudart_i2opi_f;
	mov.u64 	%rd157, %rd4;
$L__BB4_237:
	.pragma "nounroll";
	ld.global.nc.u32 	%r1923, [%rd156];
	mad.wide.u32 	%rd107, %r1923, %r1093, %rd158;
	shr.u64 	%rd158, %rd107, 32;
	st.local.u32 	[%rd157], %rd107;
	add.s32 	%r2604, %r2604, 1;
	add.s64 	%rd157, %rd157, 4;
	add.s64 	%rd156, %rd156, 4;
	setp.ne.s32 	%p129, %r2604, 6;
	@%p129 bra 	$L__BB4_237;
	shr.u32 	%r1924, %r1092, 23;
	st.local.u32 	[%rd4+24], %rd158;
	and.b32  	%r1096, %r1924, 31;
	and.b32  	%r1925, %r1924, 224;
	add.s32 	%r1926, %r1925, -128;
	shr.u32 	%r1927, %r1926, 5;
	mul.wide.u32 	%rd108, %r1927, 4;
	sub.s64 	%rd29, %rd4, %rd108;
	ld.local.u32 	%r2605, [%rd29+24];
	ld.local.u32 	%r2606, [%rd29+20];
	setp.eq.s32 	%p130, %r1096, 0;
	@%p130 bra 	$L__BB4_240;
	shf.l.wrap.b32 	%r2605, %r2606, %r2605, %r1096;
	ld.local.u32 	%r1928, [%rd29+16];
	shf.l.wrap.b32 	%r2606, %r1928, %r2606, %r1096;
$L__BB4_240:
	shr.u32 	%r1929, %r2605, 30;
	shf.l.wrap.b32 	%r1930, %r2606, %r2605, 2;
	shl.b32 	%r1931, %r2606, 2;
	shr.u32 	%r1932, %r1930, 31;
	add.s32 	%r1933, %r1932, %r1929;
	neg.s32 	%r1934, %r1933;
	setp.lt.s32 	%p131, %r1092, 0;
	selp.b32 	%r2607, %r1934, %r1933, %p131;
	xor.b32  	%r1935, %r1930, %r1092;
	shr.s32 	%r1936, %r1930, 31;
	xor.b32  	%r1937, %r1936, %r1930;
	xor.b32  	%r1938, %r1936, %r1931;
	cvt.u64.u32 	%rd109, %r1937;
	shl.b64 	%rd110, %rd109, 32;
	cvt.u64.u32 	%rd111, %r1938;
	or.b64  	%rd112, %rd110, %rd111;
	cvt.rn.f64.s64 	%fd25, %rd112;
	mul.f64 	%fd26, %fd25, 0d3BF921FB54442D19;
	cvt.rn.f32.f64 	%f35, %fd26;
	neg.f32 	%f36, %f35;
	setp.lt.s32 	%p132, %r1935, 0;
	selp.f32 	%f131, %f36, %f35, %p132;
$L__BB4_241:
	add.s32 	%r1940, %r2607, 1;
	mul.rn.f32 	%f38, %f131, %f131;
	and.b32  	%r1941, %r2607, 1;
	setp.eq.b32 	%p133, %r1941, 1;
	selp.f32 	%f39, %f131, 0f3F800000, %p133;
	fma.rn.f32 	%f40, %f38, %f39, 0f00000000;
	fma.rn.f32 	%f41, %f38, 0f37CBAC00, 0fBAB607ED;
	selp.f32 	%f42, 0fB94D4153, %f41, %p133;
	selp.f32 	%f43, 0f3C0885E4, 0f3D2AAABB, %p133;
	fma.rn.f32 	%f44, %f42, %f38, %f43;
	selp.f32 	%f45, 0fBE2AAAA8, 0fBEFFFFFF, %p133;
	fma.rn.f32 	%f46, %f44, %f38, %f45;
	fma.rn.f32 	%f47, %f46, %f40, %f39;
	and.b32  	%r1942, %r1940, 2;
	setp.eq.s32 	%p134, %r1942, 0;
	mov.f32 	%f48, 0f00000000;
	sub.f32 	%f49, %f48, %f47;
	selp.f32 	%f50, %f47, %f49, %p134;
	cvt.f64.f32 	%fd27, %f50;
	mul.f64 	%fd28, %fd27, 0dC024000000000000;
	fma.rn.f64 	%fd5, %fd4, %fd4, %fd28;
	ld.global.f64 	%fd6, [%rd22+8];
	mul.f64 	%fd29, %fd6, 0d401921FB54442D18;
	cvt.rn.f32.f64 	%f7, %fd29;
	mul.f32 	%f51, %f7, 0f3F22F983;
	cvt.rni.s32.f32 	%r2611, %f51;
	cvt.rn.f32.s32 	%f52, %r2611;
	fma.rn.f32 	%f53, %f52, 0fBFC90FDA, %f7;
	fma.rn.f32 	%f54, %f52, 0fB3A22168, %f53;
	fma.rn.f32 	%f132, %f52, 0fA7C234C5, %f54;
	abs.f32 	%f9, %f7;
	setp.ltu.f32 	%p135, %f9, 0f47CE4780;
	@%p135 bra 	$L__BB4_249;
	setp.eq.f32 	%p136, %f9, 0f7F800000;
	@%p136 bra 	$L__BB4_248;
	mov.b32 	%r1106, %f7;
	shl.b32 	%r1944, %r1106, 8;
	or.b32  	%r1107, %r1944, -2147483648;
	mov.b64 	%rd161, 0;
	mov.b32 	%r2608, 0;
	mov.u64 	%rd159, __cudart_i2opi_f;
	mov.u64 	%rd160, %rd4;
$L__BB4_244:
	.pragma "nounroll";
	ld.global.nc.u32 	%r1945, [%rd159];
	mad.wide.u32 	%rd115, %r1945, %r1107, %rd161;
	shr.u64 	%rd161, %rd115, 32;
	st.local.u32 	[%rd160], %rd115;
	add.s32 	%r2608, %r2608, 1;
	add.s64 	%rd160, %rd160, 4;
	add.s64 	%rd159, %rd159, 4;
	setp.ne.s32 	%p137, %r2608, 6;
	@%p137 bra 	$L__BB4_244;
	shr.u32 	%r1946, %r1106, 23;
	st.local.u32 	[%rd4+24], %rd161;
	and.b32  	%r1110, %r1946, 31;
	and.b32  	%r1947, %r1946, 224;
	add.s32 	%r1948, %r1947, -128;
	shr.u32 	%r1949, %r1948, 5;
	mul.wide.u32 	%rd116, %r1949, 4;
	sub.s64 	%rd36, %rd4, %rd116;
	ld.local.u32 	%r2609, [%rd36+24];
	ld.local.u32 	%r2610, [%rd36+20];
	setp.eq.s32 	%p138, %r1110, 0;
	@%p138 bra 	$L__BB4_247;
	shf.l.wrap.b32 	%r2609, %r2610, %r2609, %r1110;
	ld.local.u32 	%r1950, [%rd36+16];
	shf.l.wrap.b32 	%r2610, %r1950, %r2610, %r1110;
$L__BB4_247:
	shr.u32 	%r1951, %r2609, 30;
	shf.l.wrap.b32 	%r1952, %r2610, %r2609, 2;
	shl.b32 	%r1953, %r2610, 2;
	shr.u32 	%r1954, %r1952, 31;
	add.s32 	%r1955, %r1954, %r1951;
	neg.s32 	%r1956, %r1955;
	setp.lt.s32 	%p139, %r1106, 0;
	selp.b32 	%r2611, %r1956, %r1955, %p139;
	xor.b32  	%r1957, %r1952, %r1106;
	shr.s32 	%r1958, %r1952, 31;
	xor.b32  	%r1959, %r1958, %r1952;
	xor.b32  	%r1960, %r1958, %r1953;
	cvt.u64.u32 	%rd117, %r1959;
	shl.b64 	%rd118, %rd117, 32;
	cvt.u64.u32 	%rd119, %r1960;
	or.b64  	%rd120, %rd118, %rd119;
	cvt.rn.f64.s64 	%fd30, %rd120;
	mul.f64 	%fd31, %fd30, 0d3BF921FB54442D19;
	cvt.rn.f32.f64 	%f55, %fd31;
	neg.f32 	%f56, %f55;
	setp.lt.s32 	%p140, %r1957, 0;
	selp.f32 	%f132, %f56, %f55, %p140;
	bra.uni 	$L__BB4_249;
$L__BB4_248:
	mov.f32 	%f57, 0f00000000;
	mul.rn.f32 	%f132, %f7, %f57;
	mov.b32 	%r2611, 0;
$L__BB4_249:
	add.s32 	%r1962, %r2611, 1;
	mul.rn.f32 	%f58, %f132, %f132;
	and.b32  	%r1963, %r2611, 1;
	setp.eq.b32 	%p141, %r1963, 1;
	selp.f32 	%f59, %f132, 0f3F800000, %p141;
	fma.rn.f32 	%f60, %f58, %f59, 0f00000000;
	fma.rn.f32 	%f61, %f58, 0f37CBAC00, 0fBAB607ED;
	selp.f32 	%f62, 0fB94D4153, %f61, %p141;
	selp.f32 	%f63, 0f3C0885E4, 0f3D2AAABB, %p141;
	fma.rn.f32 	%f64, %f62, %f58, %f63;
	selp.f32 	%f65, 0fBE2AAAA8, 0fBEFFFFFF, %p141;
	fma.rn.f32 	%f66, %f64, %f58, %f65;
	fma.rn.f32 	%f67, %f66, %f60, %f59;
	and.b32  	%r1964, %r1962, 2;
	setp.eq.s32 	%p142, %r1964, 0;
	mov.f32 	%f68, 0f00000000;
	sub.f32 	%f69, %f68, %f67;
	selp.f32 	%f70, %f67, %f69, %p142;
	cvt.f64.f32 	%fd32, %f70;
	mul.f64 	%fd33, %fd32, 0dC024000000000000;
	fma.rn.f64 	%fd34, %fd6, %fd6, %fd33;
	add.f64 	%fd35, %fd5, 0d4049000000000000;
	add.f64 	%fd7, %fd35, %fd34;
	ld.global.f64 	%fd8, [%rd22+16];
	mul.f64 	%fd36, %fd8, 0d401921FB54442D18;
	cvt.rn.f32.f64 	%f13, %fd36;
	mul.f32 	%f71, %f13, 0f3F22F983;
	cvt.rni.s32.f32 	%r2615, %f71;
	cvt.rn.f32.s32 	%f72, %r2615;
	fma.rn.f32 	%f73, %f72, 0fBFC90FDA, %f13;
	fma.rn.f32 	%f74, %f72, 0fB3A22168, %f73;
	fma.rn.f32 	%f133, %f72, 0fA7C234C5, %f74;
	abs.f32 	%f15, %f13;
	setp.ltu.f32 	%p143, %f15, 0f47CE4780;
	@%p143 bra 	$L__BB4_257;
	setp.eq.f32 	%p144, %f15, 0f7F800000;
	@%p144 bra 	$L__BB4_256;
	mov.b32 	%r1120, %f13;
	shl.b32 	%r1966, %r1120, 8;
	or.b32  	%r1121, %r1966, -2147483648;
	mov.b64 	%rd164, 0;
	mov.b32 	%r2612, 0;
	mov.u64 	%rd162, __cudart_i2opi_f;
	mov.u64 	%rd163, %rd4;
$L__BB4_252:
	.pragma "nounroll";
	ld.global.nc.u32 	%r1967, [%rd162];
	mad.wide.u32 	%rd123, %r1967, %r1121, %rd164;
	shr.u64 	%rd164, %rd123, 32;
	st.local.u32 	[%rd163], %rd123;
	add.s32 	%r2612, %r2612, 1;
	add.s64 	%rd163, %rd163, 4;
	add.s64 	%rd162, %rd162, 4;
	setp.ne.s32 	%p145, %r2612, 6;
	@%p145 bra 	$L__BB4_252;
	shr.u32 	%r1968, %r1120, 23;
	st.local.u32 	[%rd4+24], %rd164;
	and.b32  	%r1124, %r1968, 31;
	and.b32  	%r1969, %r1968, 224;
	add.s32 	%r1970, %r1969, -128;
	shr.u32 	%r1971, %r1970, 5;
	mul.wide.u32 	%rd124, %r1971, 4;
	sub.s64 	%rd43, %rd4, %rd124;
	ld.local.u32 	%r2613, [%rd43+24];
	ld.local.u32 	%r2614, [%rd43+20];
	setp.eq.s32 	%p146, %r1124, 0;
	@%p146 bra 	$L__BB4_255;
	shf.l.wrap.b32 	%r2613, %r2614, %r2613, %r1124;
	ld.local.u32 	%r1972, [%rd43+16];
	shf.l.wrap.b32 	%r2614, %r1972, %r2614, %r1124;
$L__BB4_255:
	shr.u32 	%r1973, %r2613, 30;
	shf.l.wrap.b32 	%r1974, %r2614, %r2613, 2;
	shl.b32 	%r1975, %r2614, 2;
	shr.u32 	%r1976, %r1974, 31;
	add.s32 	%r1977, %r1976, %r1973;
	neg.s32 	%r1978, %r1977;
	setp.lt.s32 	%p147, %r1120, 0;
	selp.b32 	%r2615, %r1978, %r1977, %p147;
	xor.b32  	%r1979, %r1974, %r1120;
	shr.s32 	%r1980, %r1974, 31;
	xor.b32  	%r1981, %r1980, %r1974;
	xor.b32  	%r1982, %r1980, %r1975;
	cvt.u64.u32 	%rd125, %r1981;
	shl.b64 	%rd126, %rd125, 32;
	cvt.u64.u32 	%rd127, %r1982;
	or.b64  	%rd128, %rd126, %rd127;
	cvt.rn.f64.s64 	%fd37, %rd128;
	mul.f64 	%fd38, %fd37, 0d3BF921FB54442D19;
	cvt.rn.f32.f64 	%f75, %fd38;
	neg.f32 	%f76, %f75;
	setp.lt.s32 	%p148, %r1979, 0;
	selp.f32 	%f133, %f76, %f75, %p148;
	bra.uni 	$L__BB4_257;
$L__BB4_256:
	mov.f32 	%f77, 0f00000000;
	mul.rn.f32 	%f133, %f13, %f77;
	mov.b32 	%r2615, 0;
$L__BB4_257:
	add.s32 	%r1984, %r2615, 1;
	mul.rn.f32 	%f78, %f133, %f133;
	and.b32  	%r1985, %r2615, 1;
	setp.eq.b32 	%p149, %r1985, 1;
	selp.f32 	%f79, %f133, 0f3F800000, %p149;
	fma.rn.f32 	%f80, %f78, %f79, 0f00000000;
	fma.rn.f32 	%f81, %f78, 0f37CBAC00, 0fBAB607ED;
	selp.f32 	%f82, 0fB94D4153, %f81, %p149;
	selp.f32 	%f83, 0f3C0885E4, 0f3D2AAABB, %p149;
	fma.rn.f32 	%f84, %f82, %f78, %f83;
	selp.f32 	%f85, 0fBE2AAAA8, 0fBEFFFFFF, %p149;
	fma.rn.f32 	%f86, %f84, %f78, %f85;
	fma.rn.f32 	%f87, %f86, %f80, %f79;
	and.b32  	%r1986, %r1984, 2;
	setp.eq.s32 	%p150, %r1986, 0;
	mov.f32 	%f88, 0f00000000;
	sub.f32 	%f89, %f88, %f87;
	selp.f32 	%f90, %f87, %f89, %p150;
	cvt.f64.f32 	%fd39, %f90;
	mul.f64 	%fd40, %fd39, 0dC024000000000000;
	fma.rn.f64 	%fd41, %fd8, %fd8, %fd40;
	add.f64 	%fd9, %fd7, %fd41;
	ld.global.f64 	%fd10, [%rd22+24];
	mul.f64 	%fd42, %fd10, 0d401921FB54442D18;
	cvt.rn.f32.f64 	%f19, %fd42;
	mul.f32 	%f91, %f19, 0f3F22F983;
	cvt.rni.s32.f32 	%r2619, %f91;
	cvt.rn.f32.s32 	%f92, %r2619;
	fma.rn.f32 	%f93, %f92, 0fBFC90FDA, %f19;
	fma.rn.f32 	%f94, %f92, 0fB3A22168, %f93;
	fma.rn.f32 	%f134, %f92, 0fA7C234C5, %f94;
	abs.f32 	%f21, %f19;
	setp.ltu.f32 	%p151, %f21, 0f47CE4780;
	@%p151 bra 	$L__BB4_265;
	setp.eq.f32 	%p152, %f21, 0f7F800000;
	@%p152 bra 	$L__BB4_264;
	mov.b32 	%r1134, %f19;
	shl.b32 	%r1988, %r1134, 8;
	or.b32  	%r1135, %r1988, -2147483648;
	mov.b64 	%rd167, 0;
	mov.b32 	%r2616, 0;
	mov.u64 	%rd165, __cudart_i2opi_f;
	mov.u64 	%rd166, %rd4;
$L__BB4_260:
	.pragma "nounroll";
	ld.global.nc.u32 	%r1989, [%rd165];
	mad.wide.u32 	%rd131, %r1989, %r1135, %rd167;
	shr.u64 	%rd167, %rd131, 32;
	st.local.u32 	[%rd166], %rd131;
	add.s32 	%r2616, %r2616, 1;
	add.s64 	%rd166, %rd166, 4;
	add.s64 	%rd165, %rd165, 4;
	setp.ne.s32 	%p153, %r2616, 6;
	@%p153 bra 	$L__BB4_260;
	shr.u32 	%r1990, %r1134, 23;
	st.local.u32 	[%rd4+24], %rd167;
	and.b32  	%r1138, %r1990, 31;
	and.b32  	%r1991, %r1990, 224;
	add.s32 	%r1992, %r1991, -128;
	shr.u32 	%r1993, %r1992, 5;
	mul.wide.u32 	%rd132, %r1993, 4;
	sub.s64 	%rd50, %rd4, %rd132;
	ld.local.u32 	%r2617, [%rd50+24];
	ld.local.u32 	%r2618, [%rd50+20];
	setp.eq.s32 	%p154, %r1138, 0;
	@%p154 bra 	$L__BB4_263;
	shf.l.wrap.b32 	%r2617, %r2618, %r2617, %r1138;
	ld.local.u32 	%r1994, [%rd50+16];
	shf.l.wrap.b32 	%r2618, %r1994, %r2618, %r1138;
$L__BB4_263:
	shr.u32 	%r1995, %r2617, 30;
	shf.l.wrap.b32 	%r1996, %r2618, %r2617, 2;
	shl.b32 	%r1997, %r2618, 2;
	shr.u32 	%r1998, %r1996, 31;
	add.s32 	%r1999, %r1998, %r1995;
	neg.s32 	%r2000, %r1999;
	setp.lt.s32 	%p155, %r1134, 0;
	selp.b32 	%r2619, %r2000, %r1999, %p155;
	xor.b32  	%r2001, %r1996, %r1134;
	shr.s32 	%r2002, %r1996, 31;
	xor.b32  	%r2003, %r2002, %r1996;
	xor.b32  	%r2004, %r2002, %r1997;
	cvt.u64.u32 	%rd133, %r2003;
	shl.b64 	%rd134, %rd133, 32;
	cvt.u64.u32 	%rd135, %r2004;
	or.b64  	%rd136, %rd134, %rd135;
	cvt.rn.f64.s64 	%fd43, %rd136;
	mul.f64 	%fd44, %fd43, 0d3BF921FB54442D19;
	cvt.rn.f32.f64 	%f95, %fd44;
	neg.f32 	%f96, %f95;
	setp.lt.s32 	%p156, %r2001, 0;
	selp.f32 	%f134, %f96, %f95, %p156;
	bra.uni 	$L__BB4_265;
$L__BB4_264:
	mov.f32 	%f97, 0f00000000;
	mul.rn.f32 	%f134, %f19, %f97;
	mov.b32 	%r2619, 0;
$L__BB4_265:
	add.s32 	%r2006, %r2619, 1;
	mul.rn.f32 	%f98, %f134, %f134;
	and.b32  	%r2007, %r2619, 1;
	setp.eq.b32 	%p157, %r2007, 1;
	selp.f32 	%f99, %f134, 0f3F800000, %p157;
	fma.rn.f32 	%f100, %f98, %f99, 0f00000000;
	fma.rn.f32 	%f101, %f98, 0f37CBAC00, 0fBAB607ED;
	selp.f32 	%f102, 0fB94D4153, %f101, %p157;
	selp.f32 	%f103, 0f3C0885E4, 0f3D2AAABB, %p157;
	fma.rn.f32 	%f104, %f102, %f98, %f103;
	selp.f32 	%f105, 0fBE2AAAA8, 0fBEFFFFFF, %p157;
	fma.rn.f32 	%f106, %f104, %f98, %f105;
	fma.rn.f32 	%f107, %f106, %f100, %f99;
	and.b32  	%r2008, %r2006, 2;
	setp.eq.s32 	%p158, %r2008, 0;
	mov.f32 	%f108, 0f00000000;
	sub.f32 	%f109, %f108, %f107;
	selp.f32 	%f110, %f107, %f109, %p158;
	cvt.f64.f32 	%fd45, %f110;
	mul.f64 	%fd46, %fd45, 0dC024000000000000;
	fma.rn.f64 	%fd47, %fd10, %fd10, %fd46;
	add.f64 	%fd11, %fd9, %fd47;
	ld.global.f64 	%fd12, [%rd22+32];
	mul.f64 	%fd48, %fd12, 0d401921FB54442D18;
	cvt.rn.f32.f64 	%f25, %fd48;
	mul.f32 	%f111, %f25, 0f3F22F983;
	cvt.rni.s32.f32 	%r2623, %f111;
	cvt.rn.f32.s32 	%f112, %r2623;
	fma.rn.f32 	%f113, %f112, 0fBFC90FDA, %f25;
	fma.rn.f32 	%f114, %f112, 0fB3A22168, %f113;
	fma.rn.f32 	%f135, %f112, 0fA7C234C5, %f114;
	abs.f32 	%f27, %f25;
	setp.ltu.f32 	%p159, %f27, 0f47CE4780;
	@%p159 bra 	$L__BB4_273;
	setp.eq.f32 	%p160, %f27, 0f7F800000;
	@%p160 bra 	$L__BB4_272;
	mov.b32 	%r1148, %f25;
	shl.b32 	%r2010, %r1148, 8;
	or.b32  	%r1149, %r2010, -2147483648;
	mov.b64 	%rd170, 0;
	mov.b32 	%r2620, 0;
	mov.u64 	%rd168, __cudart_i2opi_f;
	mov.u64 	%rd169, %rd4;
$L__BB4_268:
	.pragma "nounroll";
	ld.global.nc.u32 	%r2011, [%rd168];
	mad.wide.u32 	%rd139, %r2011, %r1149, %rd170;
	shr.u64 	%rd170, %rd139, 32;
	st.local.u32 	[%rd169], %rd139;
	add.s32 	%r2620, %r2620, 1;
	add.s64 	%rd169, %rd169, 4;
	add.s64 	%rd168, %rd168, 4;
	setp.ne.s32 	%p161, %r2620, 6;
	@%p161 bra 	$L__BB4_268;
	shr.u32 	%r2012, %r1148, 23;
	st.local.u32 	[%rd4+24], %rd170;
	and.b32  	%r1152, %r2012, 31;
	and.b32  	%r2013, %r2012, 224;
	add.s32 	%r2014, %r2013, -128;
	shr.u32 	%r2015, %r2014, 5;
	mul.wide.u32 	%rd140, %r2015, 4;
	sub.s64 	%rd57, %rd4, %rd140;
	ld.local.u32 	%r2621, [%rd57+24];
	ld.local.u32 	%r2622, [%rd57+20];
	setp.eq.s32 	%p162, %r1152, 0;
	@%p162 bra 	$L__BB4_271;
	shf.l.wrap.b32 	%r2621, %r2622, %r2621, %r1152;
	ld.local.u32 	%r2016, [%rd57+16];
	shf.l.wrap.b32 	%r2622, %r2016, %r2622, %r1152;
$L__BB4_271:
	shr.u32 	%r2017, %r2621, 30;
	shf.l.wrap.b32 	%r2018, %r2622, %r2621, 2;
	shl.b32 	%r2019, %r2622, 2;
	shr.u32 	%r2020, %r2018, 31;
	add.s32 	%r2021, %r2020, %r2017;
	neg.s32 	%r2022, %r2021;
	setp.lt.s32 	%p163, %r1148, 0;
	selp.b32 	%r2623, %r2022, %r2021, %p163;
	xor.b32  	%r2023, %r2018, %r1148;
	shr.s32 	%r2024, %r2018, 31;
	xor.b32  	%r2025, %r2024, %r2018;
	xor.b32  	%r2026, %r2024, %r2019;
	cvt.u64.u32 	%rd141, %r2025;
	shl.b64 	%rd142, %rd141, 32;
	cvt.u64.u32 	%rd143, %r2026;
	or.b64  	%rd144, %rd142, %rd143;
	cvt.rn.f64.s64 	%fd49, %rd144;
	mul.f64 	%fd50, %fd49, 0d3BF921FB54442D19;
	cvt.rn.f32.f64 	%f115, %fd50;
	neg.f32 	%f116, %f115;
	setp.lt.s32 	%p164, %r2023, 0;
	selp.f32 	%f135, %f116, %f115, %p164;
	bra.uni 	$L__BB4_273;
$L__BB4_272:
	mov.f32 	%f117, 0f00000000;
	mul.rn.f32 	%f135, %f25, %f117;
	mov.b32 	%r2623, 0;
$L__BB4_273:
	ld.param.u64 	%rd152, [_Z13psoInitKernelIN4util9RastriginILi5EEELi5EEvT_ddPdS4_S4_S4_S4_S4_im_param_6];
	add.s32 	%r2028, %r2623, 1;
	mul.rn.f32 	%f118, %f135, %f135;
	and.b32  	%r2029, %r2623, 1;
	setp.eq.b32 	%p165, %r2029, 1;
	selp.f32 	%f119, %f135, 0f3F800000, %p165;
	fma.rn.f32 	%f120, %f118, %f119, 0f00000000;
	fma.rn.f32 	%f121, %f118, 0f37CBAC00, 0fBAB607ED;
	selp.f32 	%f122, 0fB94D4153, %f121, %p165;
	selp.f32 	%f123, 0f3C0885E4, 0f3D2AAABB, %p165;
	fma.rn.f32 	%f124, %f122, %f118, %f123;
	selp.f32 	%f125, 0fBE2AAAA8, 0fBEFFFFFF, %p165;
	fma.rn.f32 	%f126, %f124, %f118, %f125;
	fma.rn.f32 	%f127, %f126, %f120, %f119;
	and.b32  	%r2030, %r2028, 2;
	setp.eq.s32 	%p166, %r2030, 0;
	mov.f32 	%f128, 0f00000000;
	sub.f32 	%f129, %f128, %f127;
	selp.f32 	%f130, %f127, %f129, %p166;
	cvt.f64.f32 	%fd51, %f130;
	mul.f64 	%fd52, %fd51, 0dC024000000000000;
	fma.rn.f64 	%fd53, %fd12, %fd12, %fd52;
	add.f64 	%fd13, %fd11, %fd53;
	cvta.to.global.u64 	%rd145, %rd152;
	shl.b64 	%rd146, %rd7, 3;
	add.s64 	%rd147, %rd145, %rd146;
	st.global.f64 	[%rd147], %fd13;
	ld.global.u64 	%rd171, [%rd3];
	mov.b64 	%rd59, %fd13;
$L__BB4_274:
	mov.b64 	%fd14, %rd171;
	setp.ge.f64 	%p167, %fd13, %fd14;
	@%p167 bra 	$L__BB4_276;
	atom.relaxed.global.cas.b64 	%rd61, [%rd3], %rd171, %rd59;
	setp.ne.s64 	%p168, %rd171, %rd61;
	mov.u64 	%rd171, %rd61;
	@%p168 bra 	$L__BB4_274;
$L__BB4_276:
	setp.geu.f64 	%p169, %fd13, %fd14;
	@%p169 bra 	$L__BB4_278;
	ld.param.u64 	%rd153, [_Z13psoInitKernelIN4util9RastriginILi5EEELi5EEvT_ddPdS4_S4_S4_S4_S4_im_param_7];
	cvta.to.global.u64 	%rd148, %rd153;
	add.s64 	%rd150, %rd2, %rd104;
	ld.global.f64 	%fd54, [%rd150];
	st.global.f64 	[%rd148], %fd54;
	ld.global.f64 	%fd55, [%rd150+8];
	st.global.f64 	[%rd148+8], %fd55;
	ld.global.f64 	%fd56, [%rd150+16];
	st.global.f64 	[%rd148+16], %fd56;
	ld.global.f64 	%fd57, [%rd150+24];
	st.global.f64 	[%rd148+24], %fd57;
	ld.global.f64 	%fd58, [%rd150+32];
	st.global.f64 	[%rd148+32], %fd58;
$L__BB4_278:
	ret;

}
	// .globl	_Z13psoIterKernelIN4util9RastriginILi5EEELi5EEvT_dddddPdS4_S4_S4_S4_S4_S4_biim
.visible .entry _Z13psoIterKernelIN4util9RastriginILi5EEELi5EEvT_dddddPdS4_S4_S4_S4_S4_S4_biim(
	.param .align 1 .b8 _Z13psoIterKernelIN4util9RastriginILi5EEELi5EEvT_dddddPdS4_S4_S4_S4_S4_S4_biim_param_0[1],
	.param .f64 _Z13psoIterKernelIN4util9RastriginILi5EEELi5EEvT_dddddPdS4_S4_S4_S4_S4_S4_biim_param_1,
	.param .f64 _Z13psoIterKernelIN4util9RastriginILi5EEELi5EEvT_dddddPdS4_S4_S4_S4_S4_S4_biim_param_2,
	.param .f64 _Z13psoIterKernelIN4util9RastriginILi5EEELi5EEvT_dddddPdS4_S4_S4_S4_S4_S4_biim_param_3,
	.param .f64 _Z13psoIterKernelIN4util9RastriginILi5EEELi5EEvT_dddddPdS4_S4_S4_S4_S4_S4_biim_param_4,
	.param .f64 _Z13psoIterKernelIN4util9RastriginILi5EEELi5EEvT_dddddPdS4_S4_S4_S4_S4_S4_biim_param_5,
	.param .u64 .ptr .align 1 _Z13psoIterKernelIN4util9RastriginILi5EEELi5EEvT_dddddPdS4_S4_S4_S4_S4_S4_biim_param_6,
	.param .u64 .ptr .align 1 _Z13psoIterKernelIN4util9RastriginILi5EEELi5EEvT_dddddPdS4_S4_S4_S4_S4_S4_biim_param_7,
	.param .u64 .ptr .align 1 _Z13psoIterKernelIN4util9RastriginILi5EEELi5EEvT_dddddPdS4_S4_S4_S4_S4_S4_biim_param_8,
	.param .u64 .ptr .align 1 _Z13psoIterKernelIN4util9RastriginILi5EEELi5EEvT_dddddPdS4_S4_S4_S4_S4_S4_biim_param_9,
	.param .u64 .ptr .align 1 _Z13psoIterKernelIN4util9RastriginILi5EEELi5EEvT_dddddPdS4_S4_S4_S4_S4_S4_biim_param_10,
	.param .u64 .ptr .align 1 _Z13psoIterKernelIN4util9RastriginILi5EEELi5EEvT_dddddPdS4_S4_S4_S4_S4_S4_biim_param_11,
	.param .u64 .ptr .align 1 _Z13psoIterKernelIN4util9RastriginILi5EEELi5EEvT_dddddPdS4_S4_S4_S4_S4_S4_biim_param_12,
	.param .u8 _Z13psoIterKernelIN4util9RastriginILi5EEELi5EEvT_dddddPdS4_S4_S4_S4_S4_S4_biim_param_13,
	.param .u32 _Z13psoIterKernelIN4util9RastriginILi5EEELi5EEvT_dddddPdS4_S4_S4_S4_S4_S4_biim_param_14,
	.param .u32 _Z13psoIterKernelIN4util9RastriginILi5EEELi5EEvT_dddddPdS4_S4_S4_S4_S4_S4_biim_param_15,
	.param .u64 _Z13psoIterKernelIN4util9RastriginILi5EEELi5EEvT_dddddPdS4_S4_S4_S4_S4_S4_biim_param_16
)
{
	.local .align 8 .b8 	__local_depot5[48];
	.reg .b64 	%SP;
	.reg .b64 	%SPL;
	.reg .pred 	%p<172>;
	.reg .b16 	%rs<3>;
	.reg .b32 	%r<2625>;
	.reg .b32 	%f<136>;
	.reg .b64 	%rd<183>;
	.reg .b64 	%fd<75>;

	mov.u64 	%SPL, __local_depot5;
	ld.param.u64 	%rd70, [_Z13psoIterKernelIN4util9RastriginILi5EEELi5EEvT_dddddPdS4_S4_S4_S4_S4_S4_biim_param_6];
	ld.param.u64 	%rd71, [_Z13psoIterKernelIN4util9RastriginILi5EEELi5EEvT_dddddPdS4_S4_S4_S4_S4_S4_biim_param_8];
	ld.param.u64 	%rd72, [_Z13psoIterKernelIN4util9RastriginILi5EEELi5EEvT_dddddPdS4_S4_S4_S4_S4_S4_biim_param_10];
	ld.param.u64 	%rd73, [_Z13psoIterKernelIN4util9RastriginILi5EEELi5EEvT_dddddPdS4_S4_S4_S4_S4_S4_biim_param_11];
	ld.param.u32 	%r1162, [_Z13psoIterKernelIN4util9RastriginILi5EEELi5EEvT_dddddPdS4_S4_S4_S4_S4_S4_biim_param_14];
	ld.param.u32 	%r1163, [_Z13psoIterKernelIN4util9RastriginILi5EEELi5EEvT_dddddPdS4_S4_S4_S4_S4_S4_biim_param_15];
	cvta.to.global.u64 	%rd1, %rd71;
	cvta.to.global.u64 	%rd2, %rd72;
	cvta.to.global.u64 	%rd3, %rd70;
	cvta.to.global.u64 	%rd4, %rd73;
	add.u64 	%rd5, %SPL, 0;
	add.u64 	%rd6, %SPL, 0;
	add.u64 	%rd7, %SPL, 0;
	mov.u32 	%r1164, %ctaid.x;
	mov.u32 	%r1165, %ntid.x;
	mov.u32 	%r1166, %tid.x;
	mad.lo.s32 	%r1, %r1164, %r1165, %r1166;
	setp.ge.s32 	%p1, %r1, %r1162;
	@%p1 bra 	$L__BB5_282;
	mad.lo.s32 	%r2, %r1163, 1315423911, 5678;
	cvt.s64.s32 	%rd8, %r1;
	mul.lo.s32 	%r1168, %r1, 5;
	mul.wide.s32 	%rd77, %r1162, %r1163;
	cvt.s64.s32 	%rd9, %r1168;
	mad.lo.s64 	%rd10, %rd77, 5, %rd9;
	mov.b32 	%r2032, 0;
$L__BB5_2:
	setp.eq.s32 	%p2, %r1, 0;
	mul.lo.s32 	%r4, %r2032, %r1;
	xor.b32  	%r1169, %r2, %r4;
	xor.b32  	%r1170, %r1169, -1429050551;
	mul.lo.s32 	%r5, %r1170, 1099087573;
	add.s32 	%r1171, %r5, -638133224;
	add.s32 	%r2053, %r5, 123456789;
	st.local.v2.u32 	[%rd7], {%r1171, %r2053};
	xor.b32  	%r2052, %r5, 362436069;
	mov.b32 	%r1172, -123459836;
	st.local.v2.u32 	[%rd7+8], {%r2052, %r1172};
	add.s32 	%r2049, %r5, 5783321;
	mov.b32 	%r1173, -589760388;
	st.local.v2.u32 	[%rd7+16], {%r1173, %r2049};
	@%p2 bra 	$L__BB5_117;
	mov.b32 	%r2036, 0;
	mov.u64 	%rd165, %rd8;
$L__BB5_4:
	mov.u64 	%rd11, %rd165;
	and.b64  	%rd12, %rd11, 3;
	setp.eq.s64 	%p3, %rd12, 0;
	@%p3 bra 	$L__BB5_116;
	mul.wide.u32 	%rd78, %r2036, 3200;
	mov.u64 	%rd79, precalc_xorwow_matrix;
	add.s64 	%rd13, %rd79, %rd78;
	mov.b32 	%r2049, 0;
	mov.u32 	%r2050, %r2049;
	mov.u32 	%r2051, %r2049;
	mov.u32 	%r2052, %r2049;
	mov.u32 	%r2053, %r2049;
	mov.u32 	%r2042, %r2049;
$L__BB5_6:
	mul.wide.u32 	%rd80, %r2042, 4;
	add.s64 	%rd81, %rd7, %rd80;
	ld.local.u32 	%r19, [%rd81+4];
	shl.b32 	%r20, %r2042, 5;
	mov.b32 	%r2048, 0;
$L__BB5_7:
	.pragma "nounroll";
	shr.u32 	%r1177, %r19, %r2048;
	and.b32  	%r1178, %r1177, 1;
	setp.eq.b32 	%p4, %r1178, 1;
	not.pred 	%p5, %p4;
	add.s32 	%r1179, %r20, %r2048;
	mul.lo.s32 	%r1180, %r1179, 5;
	mul.wide.u32 	%rd82, %r1180, 4;
	add.s64 	%rd14, %rd13, %rd82;
	@%p5 bra 	$L__BB5_9;
	ld.global.u32 	%r1181, [%rd14];
	xor.b32  	%r2053, %r2053, %r1181;
	ld.global.u32 	%r1182, [%rd14+4];
	xor.b32  	%r2052, %r2052, %r1182;
	ld.global.u32 	%r1183, [%rd14+8];
	xor.b32  	%r2051, %r2051, %r1183;
	ld.global.u32 	%r1184, [%rd14+12];
	xor.b32  	%r2050, %r2050, %r1184;
	ld.global.u32 	%r1185, [%rd14+16];
	xor.b32  	%r2049, %r2049, %r1185;
$L__BB5_9:
	and.b32  	%r1187, %r1177, 2;
	setp.eq.s32 	%p6, %r1187, 0;
	@%p6 bra 	$L__BB5_11;
	ld.global.u32 	%r1188, [%rd14+20];
	xor.b32  	%r2053, %r2053, %r1188;
	ld.global.u32 	%r1189, [%rd14+24];
	xor.b32  	%r2052, %r2052, %r1189;
	ld.global.u32 	%r1190, [%rd14+28];
	xor.b32  	%r2051, %r2051, %r1190;
	ld.global.u32 	%r1191, [%rd14+32];
	xor.b32  	%r2050, %r2050, %r1191;
	ld.global.u32 	%r1192, [%rd14+36];
	xor.b32  	%r2049, %r2049, %r1192;
$L__BB5_11:
	and.b32  	%r1194, %r1177, 4;
	setp.eq.s32 	%p7, %r1194, 0;
	@%p7 bra 	$L__BB5_13;
	ld.global.u32 	%r1195, [%rd14+40];
	xor.b32  	%r2053, %r2053, %r1195;
	ld.global.u32 	%r1196, [%rd14+44];
	xor.b32  	%r2052, %r2052, %r1196;
	ld.global.u32 	%r1197, [%rd14+48];
	xor.b32  	%r2051, %r2051, %r1197;
	ld.global.u32 	%r1198, [%rd14+52];
	xor.b32  	%r2050, %r2050, %r1198;
	ld.global.u32 	%r1199, [%rd14+56];
	xor.b32  	%r2049, %r2049, %r1199;
$L__BB5_13:
	and.b32  	%r1201, %r1177, 8;
	setp.eq.s32 	%p8, %r1201, 0;
	@%p8 bra 	$L__BB5_15;
	ld.global.u32 	%r1202, [%rd14+60];
	xor.b32  	%r2053, %r2053, %r1202;
	ld.global.u32 	%r1203, [%rd14+64];
	xor.b32  	%r2052, %r2052, %r1203;
	ld.global.u32 	%r1204, [%rd14+68];
	xor.b32  	%r2051, %r2051, %r1204;
	ld.global.u32 	%r1205, [%rd14+72];
	xor.b32  	%r2050, %r2050, %r1205;
	ld.global.u32 	%r1206, [%rd14+76];
	xor.b32  	%r2049, %r2049, %r1206;
$L__BB5_15:
	and.b32  	%r1208, %r1177, 16;
	setp.eq.s32 	%p9, %r1208, 0;
	@%p9 bra 	$L__BB5_17;
	ld.global.u32 	%r1209, [%rd14+80];
	xor.b32  	%r2053, %r2053, %r1209;
	ld.global.u32 	%r1210, [%rd14+84];
	xor.b32  	%r2052, %r2052, %r1210;
	ld.global.u32 	%r1211, [%rd14+88];
	xor.b32  	%r2051, %r2051, %r1211;
	ld.global.u32 	%r1212, [%rd14+92];
	xor.b32  	%r2050, %r2050, %r1212;
	ld.global.u32 	%r1213, [%rd14+96];
	xor.b32  	%r2049, %r2049, %r1213;
$L__BB5_17:
	and.b32  	%r1215, %r1177, 32;
	setp.eq.s32 	%p10, %r1215, 0;
	@%p10 bra 	$L__BB5_19;
	ld.global.u32 	%r1216, [%rd14+100];
	xor.b32  	%r2053, %r2053, %r1216;
	ld.global.u32 	%r1217, [%rd14+104];
	xor.b32  	%r2052, %r2052, %r1217;
	ld.global.u32 	%r1218, [%rd14+108];
	xor.b32  	%r2051, %r2051, %r1218;
	ld.global.u32 	%r1219, [%rd14+112];
	xor.b32  	%r2050, %r2050, %r1219;
	ld.global.u32 	%r1220, [%rd14+116];
	xor.b32  	%r2049, %r2049, %r1220;
$L__BB5_19:
	and.b32  	%r1222, %r1177, 64;
	setp.eq.s32 	%p11, %r1222, 0;
	@%p11 bra 	$L__BB5_21;
	ld.global.u32 	%r1223, [%rd14+120];
	xor.b32  	%r2053, %r2053, %r1223;
	ld.global.u32 	%r1224, [%rd14+124];
	xor.b32  	%r2052, %r2052, %r1224;
	ld.global.u32 	%r1225, [%rd14+128];
	xor.b32  	%r2051, %r2051, %r1225;
	ld.global.u32 	%r1226, [%rd14+132];
	xor.b32  	%r2050, %r2050, %r1226;
	ld.global.u32 	%r1227, [%rd14+136];
	xor.b32  	%r2049, %r2049, %r1227;
$L__BB5_21:
	and.b32  	%r1229, %r1177, 128;
	setp.eq.s32 	%p12, %r1229, 0;
	@%p12 bra 	$L__BB5_23;
	ld.global.u32 	%r1230, [%rd14+140];
	xor.b32  	%r2053, %r2053, %r1230;
	ld.global.u32 	%r1231, [%rd14+144];
	xor.b32  	%r2052, %r2052, %r1231;
	ld.global.u32 	%r1232, [%rd14+148];
	xor.b32  	%r2051, %r2051, %r1232;
	ld.global.u32 	%r1233, [%rd14+152];
	xor.b32  	%r2050, %r2050, %r1233;
	ld.global.u32 	%r1234, [%rd14+156];
	xor.b32  	%r2049, %r2049, %r1234;
$L__BB5_23:
	and.b32  	%r1236, %r1177, 256;
	setp.eq.s32 	%p13, %r1236, 0;
	@%p13 bra 	$L__BB5_25;
	ld.global.u32 	%r1237, [%rd14+160];
	xor.b32  	%r2053, %r2053, %r1237;
	ld.global.u32 	%r1238, [%rd14+164];
	xor.b32  	%r2052, %r2052, %r1238;
	ld.global.u32 	%r1239, [%rd14+168];
	xor.b32  	%r2051, %r2051, %r1239;
	ld.global.u32 	%r1240, [%rd14+172];
	xor.b32  	%r2050, %r2050, %r1240;
	ld.global.u32 	%r1241, [%rd14+176];
	xor.b32  	%r2049, %r2049, %r1241;
$L__BB5_25:
	and.b32  	%r1243, %r1177, 512;
	setp.eq.s32 	%p14, %r1243, 0;
	@%p14 bra 	$L__BB5_27;
	ld.global.u32 	%r1244, [%rd14+180];
	xor.b32  	%r2053, %r2053, %r1244;
	ld.global.u32 	%r1245, [%rd14+184];
	xor.b32  	%r2052, %r2052, %r1245;
	ld.global.u32 	%r1246, [%rd14+188];
	xor.b32  	%r2051, %r2051, %r1246;
	ld.global.u32 	%r1247, [%rd14+192];
	xor.b32  	%r2050, %r2050, %r1247;
	ld.global.u32 	%r1248, [%rd14+196];
	xor.b32  	%r2049, %r2049, %r1248;
$L__BB5_27:
	and.b32  	%r1250, %r1177, 1024;
	setp.eq.s32 	%p15, %r1250, 0;
	@%p15 bra 	$L__BB5_29;
	ld.global.u32 	%r1251, [%rd14+200];
	xor.b32  	%r2053, %r2053, %r1251;
	ld.global.u32 	%r1252, [%rd14+204];
	xor.b32  	%r2052, %r2052, %r1252;
	ld.global.u32 	%r1253, [%rd14+208];
	xor.b32  	%r2051, %r2051, %r1253;
	ld.global.u32 	%r1254, [%rd14+212];
	xor.b32  	%r2050, %r2050, %r1254;
	ld.global.u32 	%r1255, [%rd14+216];
	xor.b32  	%r2049, %r2049, %r1255;
$L__BB5_29:
	and.b32  	%r1257, %r1177, 2048;
	setp.eq.s32 	%p16, %r1257, 0;
	@%p16 bra 	$L__BB5_31;
	ld.global.u32 	%r1258, [%rd14+220];
	xor.b32  	%r2053, %r2053, %r1258;
	ld.global.u32 	%r1259, [%rd14+224];
	xor.b32  	%r2052, %r2052, %r1259;
	ld.global.u32 	%r1260, [%rd14+228];
	xor.b32  	%r2051, %r2051, %r1260;
	ld.global.u32 	%r1261, [%rd14+232];
	xor.b32  	%r2050, %r2050, %r1261;
	ld.global.u32 	%r1262, [%rd14+236];
	xor.b32  	%r2049, %r2049, %r1262;
$L__BB5_31:
	and.b32  	%r1264, %r1177, 4096;
	setp.eq.s32 	%p17, %r1264, 0;
	@%p17 bra 	$L__BB5_33;
	ld.global.u32 	%r1265, [%rd14+240];
	xor.b32  	%r2053, %r2053, %r1265;
	ld.global.u32 	%r1266, [%rd14+244];
	xor.b32  	%r2052, %r2052, %r1266;
	ld.global.u32 	%r1267, [%rd14+248];
	xor.b32  	%r2051, %r2051, %r1267;
	ld.global.u32 	%r1268, [%rd14+252];
	xor.b32  	%r2050, %r2050, %r1268;
	ld.global.u32 	%r1269, [%rd14+256];
	xor.b32  	%r2049, %r2049, %r1269;
$L__BB5_33:
	and.b32  	%r1271, %r1177, 8192;
	setp.eq.s32 	%p18, %r1271, 0;
	@%p18 bra 	$L__BB5_35;
	ld.global.u32 	%r1272, [%rd14+260];
	xor.b32  	%r2053, %r2053, %r1272;
	ld.global.u32 	%r1273, [%rd14+264];
	xor.b32  	%r2052, %r2052, %r1273;
	ld.global.u32 	%r1274, [%rd14+268];
	xor.b32  	%r2051, %r2051, %r1274;
	ld.global.u32 	%r1275, [%rd14+272];
	xor.b32  	%r2050, %r2050, %r1275;
	ld.global.u32 	%r1276, [%rd14+276];
	xor.b32  	%r2049, %r2049, %r1276;
$L__BB5_35:
	and.b32  	%r1278, %r1177, 16384;
	setp.eq.s32 	%p19, %r1278, 0;
	@%p19 bra 	$L__BB5_37;
	ld.global.u32 	%r1279, [%rd14+280];
	xor.b32  	%r2053, %r2053, %r1279;
	ld.global.u32 	%r1280, [%rd14+284];
	xor.b32  	%r2052, %r2052, %r1280;
	ld.global.u32 	%r1281, [%rd14+288];
	xor.b32  	%r2051, %r2051, %r1281;
	ld.global.u32 	%r1282, [%rd14+292];
	xor.b32  	%r2050, %r2050, %r1282;
	ld.global.u32 	%r1283, [%rd14+296];
	xor.b32  	%r2049, %r2049, %r1283;
$L__BB5_37:
	and.b32  	%r1285, %r1177, 32768;
	setp.eq.s32 	%p20, %r1285, 0;
	@%p20 bra 	$L__BB5_39;
	ld.global.u32 	%r1286, [%rd14+300];
	xor.b32  	%r2053, %r2053, %r1286;
	ld.global.u32 	%r1287, [%rd14+304];
	xor.b32  	%r2052, %r2052, %r1287;
	ld.global.u32 	%r1288, [%rd14+308];
	xor.b32  	%r2051, %r2051, %r1288;
	ld.global.u32 	%r1289, [%rd14+312];
	xor.b32  	%r2050, %r2050, %r1289;
	ld.global.u32 	%r1290, [%rd14+316];
	xor.b32  	%r2049, %r2049, %r1290;
$L__BB5_39:
	add.s32 	%r2048, %r2048, 16;
	setp.ne.s32 	%p21, %r2048, 32;
	@%p21 bra 	$L__BB5_7;
	mad.lo.s32 	%r1291, %r2042, -31, %r20;
	add.s32 	%r2042, %r1291, 1;
	setp.ne.s32 	%p22, %r2042, 5;
	@%p22 bra 	$L__BB5_6;
	st.local.u32 	[%rd7+4], %r2053;
	st.local.v2.u32 	[%rd7+8], {%r2052, %r2051};
	st.local.v2.u32 	[%rd7+16], {%r2050, %r2049};
	setp.eq.s64 	%p23, %rd12, 1;
	@%p23 bra 	$L__BB5_116;
	mov.b32 	%r2049, 0;
	mov.u32 	%r2142, %r2049;
	mov.u32 	%r2143, %r2049;
	mov.u32 	%r2052, %r2049;
	mov.u32 	%r2053, %r2049;
	mov.u32 	%r2134, %r2049;
$L__BB5_43:
	mul.wide.u32 	%rd83, %r2134, 4;
	add.s64 	%rd84, %rd7, %rd83;
	ld.local.u32 	%r195, [%rd84+4];
	shl.b32 	%r196, %r2134, 5;
	mov.b32 	%r2140, 0;
$L__BB5_44:
	.pragma "nounroll";
	shr.u32 	%r1294, %r195, %r2140;
	and.b32  	%r1295, %r1294, 1;
	setp.eq.b32 	%p24, %r1295, 1;
	not.pred 	%p25, %p24;
	add.s32 	%r1296, %r196, %r2140;
	mul.lo.s32 	%r1297, %r1296, 5;
	mul.wide.u32 	%rd85, %r1297, 4;
	add.s64 	%rd15, %rd13, %rd85;
	@%p25 bra 	$L__BB5_46;
	ld.global.u32 	%r1298, [%rd15];
	xor.b32  	%r2053, %r2053, %r1298;
	ld.global.u32 	%r1299, [%rd15+4];
	xor.b32  	%r2052, %r2052, %r1299;
	ld.global.u32 	%r1300, [%rd15+8];
	xor.b32  	%r2143, %r2143, %r1300;
	ld.global.u32 	%r1301, [%rd15+12];
	xor.b32  	%r2142, %r2142, %r1301;
	ld.global.u32 	%r1302, [%rd15+16];
	xor.b32  	%r2049, %r2049, %r1302;
$L__BB5_46:
	and.b32  	%r1304, %r1294, 2;
	setp.eq.s32 	%p26, %r1304, 0;
	@%p26 bra 	$L__BB5_48;
	ld.global.u32 	%r1305, [%rd15+20];
	xor.b32  	%r2053, %r2053, %r1305;
	ld.global.u32 	%r1306, [%rd15+24];
	xor.b32  	%r2052, %r2052, %r1306;
	ld.global.u32 	%r1307, [%rd15+28];
	xor.b32  	%r2143, %r2143, %r1307;
	ld.global.u32 	%r1308, [%rd15+32];
	xor.b32  	%r2142, %r2142, %r1308;
	ld.global.u32 	%r1309, [%rd15+36];
	xor.b32  	%r2049, %r2049, %r1309;
$L__BB5_48:
	and.b32  	%r1311, %r1294, 4;
	setp.eq.s32 	%p27, %r1311, 0;
	@%p27 bra 	$L__BB5_50;
	ld.global.u32 	%r1312, [%rd15+40];
	xor.b32  	%r2053, %r2053, %r1312;
	ld.global.u32 	%r1313, [%rd15+44];
	xor.b32  	%r2052, %r2052, %r1313;
	ld.global.u32 	%r1314, [%rd15+48];
	xor.b32  	%r2143, %r2143, %r1314;
	ld.global.u32 	%r1315, [%rd15+52];
	xor.b32  	%r2142, %r2142, %r1315;
	ld.global.u32 	%r1316, [%rd15+56];
	xor.b32  	%r2049, %r2049, %r1316;
$L__BB5_50:
	and.b32  	%r1318, %r1294, 8;
	setp.eq.s32 	%p28, %r1318, 0;
	@%p28 bra 	$L__BB5_52;
	ld.global.u32 	%r1319, [%rd15+60];
	xor.b32  	%r2053, %r2053, %r1319;
	ld.global.u32 	%r1320, [%rd15+64];
	xor.b32  	%r2052, %r2052, %r1320;
	ld.global.u32 	%r1321, [%rd15+68];
	xor.b32  	%r2143, %r2143, %r1321;
	ld.global.u32 	%r1322, [%rd15+72];
	xor.b32  	%r2142, %r2142, %r1322;
	ld.global.u32 	%r1323, [%rd15+76];
	xor.b32  	%r2049, %r2049, %r1323;
$L__BB5_52:
	and.b32  	%r1325, %r1294, 16;
	setp.eq.s32 	%p29, %r1325, 0;
	@%p29 bra 	$L__BB5_54;
	ld.global.u32 	%r1326, [%rd15+80];
	xor.b32  	%r2053, %r2053, %r1326;
	ld.global.u32 	%r1327, [%rd15+84];
	xor.b32  	%r2052, %r2052, %r1327;
	ld.global.u32 	%r1328, [%rd15+88];
	xor.b32  	%r2143, %r2143, %r1328;
	ld.global.u32 	%r1329, [%rd15+92];
	xor.b32  	%r2142, %r2142, %r1329;
	ld.global.u32 	%r1330, [%rd15+96];
	xor.b32  	%r2049, %r2049, %r1330;
$L__BB5_54:
	and.b32  	%r1332, %r1294, 32;
	setp.eq.s32 	%p30, %r1332, 0;
	@%p30 bra 	$L__BB5_56;
	ld.global.u32 	%r1333, [%rd15+100];
	xor.b32  	%r2053, %r2053, %r1333;
	ld.global.u32 	%r1334, [%rd15+104];
	xor.b32  	%r2052, %r2052, %r1334;
	ld.global.u32 	%r1335, [%rd15+108];
	xor.b32  	%r2143, %r2143, %r1335;
	ld.global.u32 	%r1336, [%rd15+112];
	xor.b32  	%r2142, %r2142, %r1336;
	ld.global.u32 	%r1337, [%rd15+116];
	xor.b32  	%r2049, %r2049, %r1337;
$L__BB5_56:
	and.b32  	%r1339, %r1294, 64;
	setp.eq.s32 	%p31, %r1339, 0;
	@%p31 bra 	$L__BB5_58;
	ld.global.u32 	%r1340, [%rd15+120];
	xor.b32  	%r2053, %r2053, %r1340;
	ld.global.u32 	%r1341, [%rd15+124];
	xor.b32  	%r2052, %r2052, %r1341;
	ld.global.u32 	%r1342, [%rd15+128];
	xor.b32  	%r2143, %r2143, %r1342;
	ld.global.u32 	%r1343, [%rd15+132];
	xor.b32  	%r2142, %r2142, %r1343;
	ld.global.u32 	%r1344, [%rd15+136];
	xor.b32  	%r2049, %r2049, %r1344;
$L__BB5_58:
	and.b32  	%r1346, %r1294, 128;
	setp.eq.s32 	%p32, %r1346, 0;
	@%p32 bra 	$L__BB5_60;
	ld.global.u32 	%r1347, [%rd15+140];
	xor.b32  	%r2053, %r2053, %r1347;
	ld.global.u32 	%r1348, [%rd15+144];
	xor.b32  	%r2052, %r2052, %r1348;
	ld.global.u32 	%r1349, [%rd15+148];
	xor.b32  	%r2143, %r2143, %r1349;
	ld.global.u32 	%r1350, [%rd15+152];
	xor.b32  	%r2142, %r2142, %r1350;
	ld.global.u32 	%r1351, [%rd15+156];
	xor.b32  	%r2049, %r2049, %r1351;
$L__BB5_60:
	and.b32  	%r1353, %r1294, 256;
	setp.eq.s32 	%p33, %r1353, 0;
	@%p33 bra 	$L__BB5_62;
	ld.global.u32 	%r1354, [%rd15+160];
	xor.b32  	%r2053, %r2053, %r1354;
	ld.global.u32 	%r1355, [%rd15+164];
	xor.b32  	%r2052, %r2052, %r1355;
	ld.global.u32 	%r1356, [%rd15+168];
	xor.b32  	%r2143, %r2143, %r1356;
	ld.global.u32 	%r1357, [%rd15+172];
	xor.b32  	%r2142, %r2142, %r1357;
	ld.global.u32 	%r1358, [%rd15+176];
	xor.b32  	%r2049, %r2049, %r1358;
$L__BB5_62:
	and.b32  	%r1360, %r1294, 512;
	setp.eq.s32 	%p34, %r1360, 0;
	@%p34 bra 	$L__BB5_64;
	ld.global.u32 	%r1361, [%rd15+180];
	xor.b32  	%r2053, %r2053, %r1361;
	ld.global.u32 	%r1362, [%rd15+184];
	xor.b32  	%r2052, %r2052, %r1362;
	ld.global.u32 	%r1363, [%rd15+188];
	xor.b32  	%r2143, %r2143, %r1363;
	ld.global.u32 	%r1364, [%rd15+192];
	xor.b32  	%r2142, %r2142, %r1364;
	ld.global.u32 	%r1365, [%rd15+196];
	xor.b32  	%r2049, %r2049, %r1365;
$L__BB5_64:
	and.b32  	%r1367, %r1294, 1024;
	setp.eq.s32 	%p35, %r1367, 0;
	@%p35 bra 	$L__BB5_66;
	ld.global.u32 	%r1368, [%rd15+200];
	xor.b32  	%r2053, %r2053, %r1368;
	ld.global.u32 	%r1369, [%rd15+204];
	xor.b32  	%r2052, %r2052, %r1369;
	ld.global.u32 	%r1370, [%rd15+208];
	xor.b32  	%r2143, %r2143, %r1370;
	ld.global.u32 	%r1371, [%rd15+212];
	xor.b32  	%r2142, %r2142, %r1371;
	ld.global.u32 	%r1372, [%rd15+216];
	xor.b32  	%r2049, %r2049, %r1372;
$L__BB5_66:
	and.b32  	%r1374, %r1294, 2048;
	setp.eq.s32 	%p36, %r1374, 0;
	@%p36 bra 	$L__BB5_68;
	ld.global.u32 	%r1375, [%rd15+220];
	xor.b32  	%r2053, %r2053, %r1375;
	ld.global.u32 	%r1376, [%rd15+224];
	xor.b32  	%r2052, %r2052, %r1376;
	ld.global.u32 	%r1377, [%rd15+228];
	xor.b32  	%r2143, %r2143, %r1377;
	ld.global.u32 	%r1378, [%rd15+232];
	xor.b32  	%r2142, %r2142, %r1378;
	ld.global.u32 	%r1379, [%rd15+236];
	xor.b32  	%r2049, %r2049, %r1379;
$L__BB5_68:
	and.b32  	%r1381, %r1294, 4096;
	setp.eq.s32 	%p37, %r1381, 0;
	@%p37 bra 	$L__BB5_70;
	ld.global.u32 	%r1382, [%rd15+240];
	xor.b32  	%r2053, %r2053, %r1382;
	ld.global.u32 	%r1383, [%rd15+244];
	xor.b32  	%r2052, %r2052, %r1383;
	ld.global.u32 	%r1384, [%rd15+248];
	xor.b32  	%r2143, %r2143, %r1384;
	ld.global.u32 	%r1385, [%rd15+252];
	xor.b32  	%r2142, %r2142, %r1385;
	ld.global.u32 	%r1386, [%rd15+256];
	xor.b32  	%r2049, %r2049, %r1386;
$L__BB5_70:
	and.b32  	%r1388, %r1294, 8192;
	setp.eq.s32 	%p38, %r1388, 0;
	@%p38 bra 	$L__BB5_72;
	ld.global.u32 	%r1389, [%rd15+260];
	xor.b32  	%r2053, %r2053, %r1389;
	ld.global.u32 	%r1390, [%rd15+264];
	xor.b32  	%r2052, %r2052, %r1390;
	ld.global.u32 	%r1391, [%rd15+268];
	xor.b32  	%r2143, %r2143, %r1391;
	ld.global.u32 	%r1392, [%rd15+272];
	xor.b32  	%r2142, %r2142, %r1392;
	ld.global.u32 	%r1393, [%rd15+276];
	xor.b32  	%r2049, %r2049, %r1393;
$L__BB5_72:
	and.b32  	%r1395, %r1294, 16384;
	setp.eq.s32 	%p39, %r1395, 0;
	@%p39 bra 	$L__BB5_74;
	ld.global.u32 	%r1396, [%rd15+280];
	xor.b32  	%r2053, %r2053, %r1396;
	ld.global.u32 	%r1397, [%rd15+284];
	xor.b32  	%r2052, %r2052, %r1397;
	ld.global.u32 	%r1398, [%rd15+288];
	xor.b32  	%r2143, %r2143, %r1398;
	ld.global.u32 	%r1399, [%rd15+292];
	xor.b32  	%r2142, %r2142, %r1399;
	ld.global.u32 	%r1400, [%rd15+296];
	xor.b32  	%r2049, %r2049, %r1400;
$L__BB5_74:
	and.b32  	%r1402, %r1294, 32768;
	setp.eq.s32 	%p40, %r1402, 0;
	@%p40 bra 	$L__BB5_76;
	ld.global.u32 	%r1403, [%rd15+300];
	xor.b32  	%r2053, %r2053, %r1403;
	ld.global.u32 	%r1404, [%rd15+304];
	xor.b32  	%r2052, %r2052, %r1404;
	ld.global.u32 	%r1405, [%rd15+308];
	xor.b32  	%r2143, %r2143, %r1405;
	ld.global.u32 	%r1406, [%rd15+312];
	xor.b32  	%r2142, %r2142, %r1406;
	ld.global.u32 	%r1407, [%rd15+316];
	xor.b32  	%r2049, %r2049, %r1407;
$L__BB5_76:
	add.s32 	%r2140, %r2140, 16;
	setp.ne.s32 	%p41, %r2140, 32;
	@%p41 bra 	$L__BB5_44;
	mad.lo.s32 	%r1408, %r2134, -31, %r196;
	add.s32 	%r2134, %r1408, 1;
	setp.ne.s32 	%p42, %r2134, 5;
	@%p42 bra 	$L__BB5_43;
	st.local.u32 	[%rd7+4], %r2053;
	st.local.v2.u32 	[%rd7+8], {%r2052, %r2143};
	st.local.v2.u32 	[%rd7+16], {%r2142, %r2049};
	setp.ne.s64 	%p43, %rd12, 3;
	@%p43 bra 	$L__BB5_116;
	mov.b32 	%r2049, 0;
	mov.u32 	%r2234, %r2049;
	mov.u32 	%r2235, %r2049;
	mov.u32 	%r2052, %r2049;
	mov.u32 	%r2053, %r2049;
	mov.u32 	%r2226, %r2049;
$L__BB5_80:
	mul.wide.u32 	%rd86, %r2226, 4;
	add.s64 	%rd87, %rd7, %rd86;
	ld.local.u32 	%r371, [%rd87+4];
	shl.b32 	%r372, %r2226, 5;
	mov.b32 	%r2232, 0;
$L__BB5_81:
	.pragma "nounroll";
	shr.u32 	%r1411, %r371, %r2232;
	and.b32  	%r1412, %r1411, 1;
	setp.eq.b32 	%p44, %r1412, 1;
	not.pred 	%p45, %p44;
	add.s32 	%r1413, %r372, %r2232;
	mul.lo.s32 	%r1414, %r1413, 5;
	mul.wide.u32 	%rd88, %r1414, 4;
	add.s64 	%rd16, %rd13, %rd88;
	@%p45 bra 	$L__BB5_83;
	ld.global.u32 	%r1415, [%rd16];
	xor.b32  	%r2053, %r2053, %r1415;
	ld.global.u32 	%r1416, [%rd16+4];
	xor.b32  	%r2052, %r2052, %r1416;
	ld.global.u32 	%r1417, [%rd16+8];
	xor.b32  	%r2235, %r2235, %r1417;
	ld.global.u32 	%r1418, [%rd16+12];
	xor.b32  	%r2234, %r2234, %r1418;
	ld.global.u32 	%r1419, [%rd16+16];
	xor.b32  	%r2049, %r2049, %r1419;
$L__BB5_83:
	and.b32  	%r1421, %r1411, 2;
	setp.eq.s32 	%p46, %r1421, 0;
	@%p46 bra 	$L__BB5_85;
	ld.global.u32 	%r1422, [%rd16+20];
	xor.b32  	%r2053, %r2053, %r1422;
	ld.global.u32 	%r1423, [%rd16+24];
	xor.b32  	%r2052, %r2052, %r1423;
	ld.global.u32 	%r1424, [%rd16+28];
	xor.b32  	%r2235, %r2235, %r1424;
	ld.global.u32 	%r1425, [%rd16+32];
	xor.b32  	%r2234, %r2234, %r1425;
	ld.global.u32 	%r1426, [%rd16+36];
	xor.b32  	%r2049, %r2049, %r1426;
$L__BB5_85:
	and.b32  	%r1428, %r1411, 4;
	setp.eq.s32 	%p47, %r1428, 0;
	@%p47 bra 	$L__BB5_87;
	ld.global.u32 	%r1429, [%rd16+40];
	xor.b32  	%r2053, %r2053, %r1429;
	ld.global.u32 	%r1430, [%rd16+44];
	xor.b32  	%r2052, %r2052, %r1430;
	ld.global.u32 	%r1431, [%rd16+48];
	xor.b32  	%r2235, %r2235, %r1431;
	ld.global.u32 	%r1432, [%rd16+52];
	xor.b32  	%r2234, %r2234, %r1432;
	ld.global.u32 	%r1433, [%rd16+56];
	xor.b32  	%r2049, %r2049, %r1433;
$L__BB5_87:
	and.b32  	%r1435, %r1411, 8;
	setp.eq.s32 	%p48, %r1435, 0;
	@%p48 bra 	$L__BB5_89;
	ld.global.u32 	%r1436, [%rd16+60];
	xor.b32  	%r2053, %r2053, %r1436;
	ld.global.u32 	%r1437, [%rd16+64];
	xor.b32  	%r2052, %r2052, %r1437;
	ld.global.u32 	%r1438, [%rd16+68];
	xor.b32  	%r2235, %r2235, %r1438;
	ld.global.u32 	%r1439, [%rd16+72];
	xor.b32  	%r2234, %r2234, %r1439;
	ld.global.u32 	%r1440, [%rd16+76];
	xor.b32  	%r2049, %r2049, %r1440;
$L__BB5_89:
	and.b32  	%r1442, %r1411, 16;
	setp.eq.s32 	%p49, %r1442, 0;
	@%p49 bra 	$L__BB5_91;
	ld.global.u32 	%r1443, [%rd16+80];
	xor.b32  	%r2053, %r2053, %r1443;
	ld.global.u32 	%r1444, [%rd16+84];
	xor.b32  	%r2052, %r2052, %r1444;
	ld.global.u32 	%r1445, [%rd16+88];
	xor.b32  	%r2235, %r2235, %r1445;
	ld.global.u32 	%r1446, [%rd16+92];
	xor.b32  	%r2234, %r2234, %r1446;
	ld.global.u32 	%r1447, [%rd16+96];
	xor.b32  	%r2049, %r2049, %r1447;
$L__BB5_91:
	and.b32  	%r1449, %r1411, 32;
	setp.eq.s32 	%p50, %r1449, 0;
	@%p50 bra 	$L__BB5_93;
	ld.global.u32 	%r1450, [%rd16+100];
	xor.b32  	%r2053, %r2053, %r1450;
	ld.global.u32 	%r1451, [%rd16+104];
	xor.b32  	%r2052, %r2052, %r1451;
	ld.global.u32 	%r1452, [%rd16+108];
	xor.b32  	%r2235, %r2235, %r1452;
	ld.global.u32 	%r1453, [%rd16+112];
	xor.b32  	%r2234, %r2234, %r1453;
	ld.global.u32 	%r1454, [%rd16+116];
	xor.b32  	%r2049, %r2049, %r1454;
$L__BB5_93:
	and.b32  	%r1456, %r1411, 64;
	setp.eq.s32 	%p51, %r1456, 0;
	@%p51 bra 	$L__BB5_95;
	ld.global.u32 	%r1457, [%rd16+120];
	xor.b32  	%r2053, %r2053, %r1457;
	ld.global.u32 	%r1458, [%rd16+124];
	xor.b32  	%r2052, %r2052, %r1458;
	ld.global.u32 	%r1459, [%rd16+128];
	xor.b32  	%r2235, %r2235, %r1459;
	ld.global.u32 	%r1460, [%rd16+132];
	xor.b32  	%r2234, %r2234, %r1460;
	ld.global.u32 	%r1461, [%rd16+136];
	xor.b32  	%r2049, %r2049, %r1461;
$L__BB5_95:
	and.b32  	%r1463, %r1411, 128;
	setp.eq.s32 	%p52, %r1463, 0;
	@%p52 bra 	$L__BB5_97;
	ld.global.u32 	%r1464, [%rd16+140];
	xor.b32  	%r2053, %r2053, %r1464;
	ld.global.u32 	%r1465, [%rd16+144];
	xor.b32  	%r2052, %r2052, %r1465;
	ld.global.u32 	%r1466, [%rd16+148];
	xor.b32  	%r2235, %r2235, %r1466;
	ld.global.u32 	%r1467, [%rd16+152];
	xor.b32  	%r2234, %r2234, %r1467;
	ld.global.u32 	%r1468, [%rd16+156];
	xor.b32  	%r2049, %r2049, %r1468;
$L__BB5_97:
	and.b32  	%r1470, %r1411, 256;
	setp.eq.s32 	%p53, %r1470, 0;
	@%p53 bra 	$L__BB5_99;
	ld.global.u32 	%r1471, [%rd16+160];
	xor.b32  	%r2053, %r2053, %r1471;
	ld.global.u32 	%r1472, [%rd16+164];
	xor.b32  	%r2052, %r2052, %r1472;
	ld.global.u32 	%r1473, [%rd16+168];
	xor.b32  	%r2235, %r2235, %r1473;
	ld.global.u32 	%r1474, [%rd16+172];
	xor.b32  	%r2234, %r2234, %r1474;
	ld.global.u32 	%r1475, [%rd16+176];
	xor.b32  	%r2049, %r2049, %r1475;
$L__BB5_99:
	and.b32  	%r1477, %r1411, 512;
	setp.eq.s32 	%p54, %r1477, 0;
	@%p54 bra 	$L__BB5_101;
	ld.global.u32 	%r1478, [%rd16+180];
	xor.b32  	%r2053, %r2053, %r1478;
	ld.global.u32 	%r1479, [%rd16+184];
	xor.b32  	%r2052, %r2052, %r1479;
	ld.global.u32 	%r1480, [%rd16+188];
	xor.b32  	%r2235, %r2235, %r1480;
	ld.global.u32 	%r1481, [%rd16+192];
	xor.b32  	%r2234, %r2234, %r1481;
	ld.global.u32 	%r1482, [%rd16+196];
	xor.b32  	%r2049, %r2049, %r1482;
$L__BB5_101:
	and.b32  	%r1484, %r1411, 1024;
	setp.eq.s32 	%p55, %r1484, 0;
	@%p55 bra 	$L__BB5_103;
	ld.global.u32 	%r1485, [%rd16+200];
	xor.b32  	%r2053, %r2053, %r1485;
	ld.global.u32 	%r1486, [%rd16+204];
	xor.b32  	%r2052, %r2052, %r1486;
	ld.global.u32 	%r1487, [%rd16+208];
	xor.b32  	%r2235, %r2235, %r1487;
	ld.global.u32 	%r1488, [%rd16+212];
	xor.b32  	%r2234, %r2234, %r1488;
	ld.global.u32 	%r1489, [%rd16+216];
	xor.b32  	%r2049, %r2049, %r1489;
$L__BB5_103:
	and.b32  	%r1491, %r1411, 2048;
	setp.eq.s32 	%p56, %r1491, 0;
	@%p56 bra 	$L__BB5_105;
	ld.global.u32 	%r1492, [%rd16+220];
	xor.b32  	%r2053, %r2053, %r1492;
	ld.global.u32 	%r1493, [%rd16+224];
	xor.b32  	%r2052, %r2052, %r1493;
	ld.global.u32 	%r1494, [%rd16+228];
	xor.b32  	%r2235, %r2235, %r1494;
	ld.global.u32 	%r1495, [%rd16+232];
	xor.b32  	%r2234, %r2234, %r1495;
	ld.global.u32 	%r1496, [%rd16+236];
	xor.b32  	%r2049, %r2049, %r1496;
$L__BB5_105:
	and.b32  	%r1498, %r1411, 4096;
	setp.eq.s32 	%p57, %r1498, 0;
	@%p57 bra 	$L__BB5_107;
	ld.global.u32 	%r1499, [%rd16+240];
	xor.b32  	%r2053, %r2053, %r1499;
	ld.global.u32 	%r1500, [%rd16+244];
	xor.b32  	%r2052, %r2052, %r1500;
	ld.global.u32 	%r1501, [%rd16+248];
	xor.b32  	%r2235, %r2235, %r1501;
	ld.global.u32 	%r1502, [%rd16+252];
	xor.b32  	%r2234, %r2234, %r1502;
	ld.global.u32 	%r1503, [%rd16+256];
	xor.b32  	%r2049, %r2049, %r1503;
$L__BB5_107:
	and.b32  	%r1505, %r1411, 8192;
	setp.eq.s32 	%p58, %r1505, 0;
	@%p58 bra 	$L__BB5_109;
	ld.global.u32 	%r1506, [%rd16+260];
	xor.b32  	%r2053, %r2053, %r1506;
	ld.global.u32 	%r1507, [%rd16+264];
	xor.b32  	%r2052, %r2052, %r1507;
	ld.global.u32 	%r1508, [%rd16+268];
	xor.b32  	%r2235, %r2235, %r1508;
	ld.global.u32 	%r1509, [%rd16+272];
	xor.b32  	%r2234, %r2234, %r1509;
	ld.global.u32 	%r1510, [%rd16+276];
	xor.b32  	%r2049, %r2049, %r1510;
$L__BB5_109:
	and.b32  	%r1512, %r1411, 16384;
	setp.eq.s32 	%p59, %r1512, 0;
	@%p59 bra 	$L__BB5_111;
	ld.global.u32 	%r1513, [%rd16+280];
	xor.b32  	%r2053, %r2053, %r1513;
	ld.global.u32 	%r1514, [%rd16+284];
	xor.b32  	%r2052, %r2052, %r1514;
	ld.global.u32 	%r1515, [%rd16+288];
	xor.b32  	%r2235, %r2235, %r1515;
	ld.global.u32 	%r1516, [%rd16+292];
	xor.b32  	%r2234, %r2234, %r1516;
	ld.global.u32 	%r1517, [%rd16+296];
	xor.b32  	%r2049, %r2049, %r1517;
$L__BB5_111:
	and.b32  	%r1519, %r1411, 32768;
	setp.eq.s32 	%p60, %r1519, 0;
	@%p60 bra 	$L__BB5_113;
	ld.global.u32 	%r1520, [%rd16+300];
	xor.b32  	%r2053, %r2053, %r1520;
	ld.global.u32 	%r1521, [%rd16+304];
	xor.b32  	%r2052, %r2052, %r1521;
	ld.global.u32 	%r1522, [%rd16+308];
	xor.b32  	%r2235, %r2235, %r1522;
	ld.global.u32 	%r1523, [%rd16+312];
	xor.b32  	%r2234, %r2234, %r1523;
	ld.global.u32 	%r1524, [%rd16+316];
	xor.b32  	%r2049, %r2049, %r1524;
$L__BB5_113:
	add.s32 	%r2232, %r2232, 16;
	setp.ne.s32 	%p61, %r2232, 32;
	@%p61 bra 	$L__BB5_81;
	mad.lo.s32 	%r1525, %r2226, -31, %r372;
	add.s32 	%r2226, %r1525, 1;
	setp.ne.s32 	%p62, %r2226, 5;
	@%p62 bra 	$L__BB5_80;
	st.local.u32 	[%rd7+4], %r2053;
	st.local.v2.u32 	[%rd7+8], {%r2052, %r2235};
	st.local.v2.u32 	[%rd7+16], {%r2234, %r2049};
$L__BB5_116:
	shr.u64 	%rd165, %rd11, 2;
	add.s32 	%r2036, %r2036, 1;
	setp.gt.u64 	%p63, %rd11, 3;
	@%p63 bra 	$L__BB5_4;
$L__BB5_117:
	setp.eq.s32 	%p64, %r1, 0;
	shr.u32 	%r1526, %r2053, 2;
	xor.b32  	%r1527, %r1526, %r2053;
	shl.b32 	%r1528, %r2049, 4;
	shl.b32 	%r1529, %r1527, 1;
	xor.b32  	%r1530, %r1529, %r1528;
	xor.b32  	%r1531, %r1530, %r1527;
	xor.b32  	%r1532, %r1531, %r2049;
	add.s32 	%r1533, %r5, %r1532;
	add.s32 	%r1534, %r1533, -637770787;
	shr.u32 	%r1535, %r2052, 2;
	xor.b32  	%r1536, %r1535, %r2052;
	shl.b32 	%r1537, %r1532, 4;
	shl.b32 	%r1538, %r1536, 1;
	xor.b32  	%r1539, %r1538, %r1537;
	xor.b32  	%r1540, %r1539, %r1536;
	xor.b32  	%r1541, %r1540, %r1532;
	add.s32 	%r1542, %r5, %r1541;
	add.s32 	%r1543, %r1542, -637408350;
	cvt.u64.u32 	%rd89, %r1534;
	mul.wide.u32 	%rd90, %r1543, 2097152;
	xor.b64  	%rd91, %rd90, %rd89;
	cvt.rn.f64.u64 	%fd17, %rd91;
	fma.rn.f64 	%fd1, %fd17, 0d3CA0000000000000, 0d3C90000000000000;
	add.s32 	%r1544, %r4, 1;
	xor.b32  	%r1545, %r2, %r1544;
	xor.b32  	%r1546, %r1545, -1429050551;
	mul.lo.s32 	%r548, %r1546, 1099087573;
	add.s32 	%r1547, %r548, -638133224;
	add.s32 	%r2339, %r548, 123456789;
	st.local.v2.u32 	[%rd6], {%r1547, %r2339};
	xor.b32  	%r2338, %r548, 362436069;
	mov.b32 	%r1548, -123459836;
	st.local.v2.u32 	[%rd6+8], {%r2338, %r1548};
	add.s32 	%r2335, %r548, 5783321;
	mov.b32 	%r1549, -589760388;
	st.local.v2.u32 	[%rd6+16], {%r1549, %r2335};
	@%p64 bra 	$L__BB5_232;
	mov.b32 	%r2322, 0;
	mov.u64 	%rd166, %rd8;
$L__BB5_119:
	mov.u64 	%rd18, %rd166;
	and.b64  	%rd19, %rd18, 3;
	setp.eq.s64 	%p65, %rd19, 0;
	@%p65 bra 	$L__BB5_231;
	mul.wide.u32 	%rd92, %r2322, 3200;
	mov.u64 	%rd93, precalc_xorwow_matrix;
	add.s64 	%rd20, %rd93, %rd92;
	mov.b32 	%r2335, 0;
	mov.u32 	%r2336, %r2335;
	mov.u32 	%r2337, %r2335;
	mov.u32 	%r2338, %r2335;
	mov.u32 	%r2339, %r2335;
	mov.u32 	%r2328, %r2335;
$L__BB5_121:
	mul.wide.u32 	%rd94, %r2328, 4;
	add.s64 	%rd95, %rd6, %rd94;
	ld.local.u32 	%r562, [%rd95+4];
	shl.b32 	%r563, %r2328, 5;
	mov.b32 	%r2334, 0;
$L__BB5_122:
	.pragma "nounroll";
	shr.u32 	%r1553, %r562, %r2334;
	and.b32  	%r1554, %r1553, 1;
	setp.eq.b32 	%p66, %r1554, 1;
	not.pred 	%p67, %p66;
	add.s32 	%r1555, %r563, %r2334;
	mul.lo.s32 	%r1556, %r1555, 5;
	mul.wide.u32 	%rd96, %r1556, 4;
	add.s64 	%rd21, %rd20, %rd96;
	@%p67 bra 	$L__BB5_124;
	ld.global.u32 	%r1557, [%rd21];
	xor.b32  	%r2339, %r2339, %r1557;
	ld.global.u32 	%r1558, [%rd21+4];
	xor.b32  	%r2338, %r2338, %r1558;
	ld.global.u32 	%r1559, [%rd21+8];
	xor.b32  	%r2337, %r2337, %r1559;
	ld.global.u32 	%r1560, [%rd21+12];
	xor.b32  	%r2336, %r2336, %r1560;
	ld.global.u32 	%r1561, [%rd21+16];
	xor.b32  	%r2335, %r2335, %r1561;
$L__BB5_124:
	and.b32  	%r1563, %r1553, 2;
	setp.eq.s32 	%p68, %r1563, 0;
	@%p68 bra 	$L__BB5_126;
	ld.global.u32 	%r1564, [%rd21+20];
	xor.b32  	%r2339, %r2339, %r1564;
	ld.global.u32 	%r1565, [%rd21+24];
	xor.b32  	%r2338, %r2338, %r1565;
	ld.global.u32 	%r1566, [%rd21+28];
	xor.b32  	%r2337, %r2337, %r1566;
	ld.global.u32 	%r1567, [%rd21+32];
	xor.b32  	%r2336, %r2336, %r1567;
	ld.global.u32 	%r1568, [%rd21+36];
	xor.b32  	%r2335, %r2335, %r1568;
$L__BB5_126:
	and.b32  	%r1570, %r1553, 4;
	setp.eq.s32 	%p69, %r1570, 0;
	@%p69 bra 	$L__BB5_128;
	ld.global.u32 	%r1571, [%rd21+40];
	xor.b32  	%r2339, %r2339, %r1571;
	ld.global.u32 	%r1572, [%rd21+44];
	xor.b32  	%r2338, %r2338, %r1572;
	ld.global.u32 	%r1573, [%rd21+48];
	xor.b32  	%r2337, %r2337, %r1573;
	ld.global.u32 	%r1574, [%rd21+52];
	xor.b32  	%r2336, %r2336, %r1574;
	ld.global.u32 	%r1575, [%rd21+56];
	xor.b32  	%r2335, %r2335, %r1575;
$L__BB5_128:
	and.b32  	%r1577, %r1553, 8;
	setp.eq.s32 	%p70, %r1577, 0;
	@%p70 bra 	$L__BB5_130;
	ld.global.u32 	%r1578, [%rd21+60];
	xor.b32  	%r2339, %r2339, %r1578;
	ld.global.u32 	%r1579, [%rd21+64];
	xor.b32  	%r2338, %r2338, %r1579;
	ld.global.u32 	%r1580, [%rd21+68];
	xor.b32  	%r2337, %r2337, %r1580;
	ld.global.u32 	%r1581, [%rd21+72];
	xor.b32  	%r2336, %r2336, %r1581;
	ld.global.u32 	%r1582, [%rd21+76];
	xor.b32  	%r2335, %r2335, %r1582;
$L__BB5_130:
	and.b32  	%r1584, %r1553, 16;
	setp.eq.s32 	%p71, %r1584, 0;
	@%p71 bra 	$L__BB5_132;
	ld.global.u32 	%r1585, [%rd21+80];
	xor.b32  	%r2339, %r2339, %r1585;
	ld.global.u32 	%r1586, [%rd21+84];
	xor.b32  	%r2338, %r2338, %r1586;
	ld.global.u32 	%r1587, [%rd21+88];
	xor.b32  	%r2337, %r2337, %r1587;
	ld.global.u32 	%r1588, [%rd21+92];
	xor.b32  	%r2336, %r2336, %r1588;
	ld.global.u32 	%r1589, [%rd21+96];
	xor.b32  	%r2335, %r2335, %r1589;
$L__BB5_132:
	and.b32  	%r1591, %r1553, 32;
	setp.eq.s32 	%p72, %r1591, 0;
	@%p72 bra 	$L__BB5_134;
	ld.global.u32 	%r1592, [%rd21+100];
	xor.b32  	%r2339, %r2339, %r1592;
	ld.global.u32 	%r1593, [%rd21+104];
	xor.b32  	%r2338, %r2338, %r1593;
	ld.global.u32 	%r1594, [%rd21+108];
	xor.b32  	%r2337, %r2337, %r1594;
	ld.global.u32 	%r1595, [%rd21+112];
	xor.b32  	%r2336, %r2336, %r1595;
	ld.global.u32 	%r1596, [%rd21+116];
	xor.b32  	%r2335, %r2335, %r1596;
$L__BB5_134:
	and.b32  	%r1598, %r1553, 64;
	setp.eq.s32 	%p73, %r1598, 0;
	@%p73 bra 	$L__BB5_136;
	ld.global.u32 	%r1599, [%rd21+120];
	xor.b32  	%r2339, %r2339, %r1599;
	ld.global.u32 	%r1600, [%rd21+124];
	xor.b32  	%r2338, %r2338, %r1600;
	ld.global.u32 	%r1601, [%rd21+128];
	xor.b32  	%r2337, %r2337, %r1601;
	ld.global.u32 	%r1602, [%rd21+132];
	xor.b32  	%r2336, %r2336, %r1602;
	ld.global.u32 	%r1603, [%rd21+136];
	xor.b32  	%r2335, %r2335, %r1603;
$L__BB5_136:
	and.b32  	%r1605, %r1553, 128;
	setp.eq.s32 	%p74, %r1605, 0;
	@%p74 bra 	$L__BB5_138;
	ld.global.u32 	%r1606, [%rd21+140];
	xor.b32  	%r2339, %r2339, %r1606;
	ld.global.u32 	%r1607, [%rd21+144];
	xor.b32  	%r2338, %r2338, %r1607;
	ld.global.u32 	%r1608, [%rd21+148];
	xor.b32  	%r2337, %r2337, %r1608;
	ld.global.u32 	%r1609, [%rd21+152];
	xor.b32  	%r2336, %r2336, %r1609;
	ld.global.u32 	%r1610, [%rd21+156];
	xor.b32  	%r2335, %r2335, %r1610;
$L__BB5_138:
	and.b32  	%r1612, %r1553, 256;
	setp.eq.s32 	%p75, %r1612, 0;
	@%p75 bra 	$L__BB5_140;
	ld.global.u32 	%r1613, [%rd21+160];
	xor.b32  	%r2339, %r2339, %r1613;
	ld.global.u32 	%r1614, [%rd21+164];
	xor.b32  	%r2338, %r2338, %r1614;
	ld.global.u32 	%r1615, [%rd21+168];
	xor.b32  	%r2337, %r2337, %r1615;
	ld.global.u32 	%r1616, [%rd21+172];
	xor.b32  	%r2336, %r2336, %r1616;
	ld.global.u32 	%r1617, [%rd21+176];
	xor.b32  	%r2335, %r2335, %r1617;
$L__BB5_140:
	and.b32  	%r1619, %r1553, 512;
	setp.eq.s32 	%p76, %r1619, 0;
	@%p76 bra 	$L__BB5_142;
	ld.global.u32 	%r1620, [%rd21+180];
	xor.b32  	%r2339, %r2339, %r1620;
	ld.global.u32 	%r1621, [%rd21+184];
	xor.b32  	%r2338, %r2338, %r1621;
	ld.global.u32 	%r1622, [%rd21+188];
	xor.b32  	%r2337, %r2337, %r1622;
	ld.global.u32 	%r1623, [%rd21+192];
	xor.b32  	%r2336, %r2336, %r1623;
	ld.global.u32 	%r1624, [%rd21+196];
	xor.b32  	%r2335, %r2335, %r1624;
$L__BB5_142:
	and.b32  	%r1626, %r1553, 1024;
	setp.eq.s32 	%p77, %r1626, 0;
	@%p77 bra 	$L__BB5_144;
	ld.global.u32 	%r1627, [%rd21+200];
	xor.b32  	%r2339, %r2339, %r1627;
	ld.global.u32 	%r1628, [%rd21+204];
	xor.b32  	%r2338, %r2338, %r1628;
	ld.global.u32 	%r1629, [%rd21+208];
	xor.b32  	%r2337, %r2337, %r1629;
	ld.global.u32 	%r1630, [%rd21+212];
	xor.b32  	%r2336, %r2336, %r1630;
	ld.global.u32 	%r1631, [%rd21+216];
	xor.b32  	%r2335, %r2335, %r1631;
$L__BB5_144:
	and.b32  	%r1633, %r1553, 2048;
	setp.eq.s32 	%p78, %r1633, 0;
	@%p78 bra 	$L__BB5_146;
	ld.global.u32 	%r1634, [%rd21+220];
	xor.b32  	%r2339, %r2339, %r1634;
	ld.global.u32 	%r1635, [%rd21+224];
	xor.b32  	%r2338, %r2338, %r1635;
	ld.global.u32 	%r1636, [%rd21+228];
	xor.b32  	%r2337, %r2337, %r1636;
	ld.global.u32 	%r1637, [%rd21+232];
	xor.b32  	%r2336, %r2336, %r1637;
	ld.global.u32 	%r1638, [%rd21+236];
	xor.b32  	%r2335, %r2335, %r1638;
$L__BB5_146:
	and.b32  	%r1640, %r1553, 4096;
	setp.eq.s32 	%p79, %r1640, 0;
	@%p79 bra 	$L__BB5_148;
	ld.global.u32 	%r1641, [%rd21+240];
	xor.b32  	%r2339, %r2339, %r1641;
	ld.global.u32 	%r1642, [%rd21+244];
	xor.b32  	%r2338, %r2338, %r1642;
	ld.global.u32 	%r1643, [%rd21+248];
	xor.b32  	%r2337, %r2337, %r1643;
	ld.global.u32 	%r1644, [%rd21+252];
	xor.b32  	%r2336, %r2336, %r1644;
	ld.global.u32 	%r1645, [%rd21+256];
	xor.b32  	%r2335, %r2335, %r1645;
$L__BB5_148:
	and.b32  	%r1647, %r1553, 8192;
	setp.eq.s32 	%p80, %r1647, 0;
	@%p80 bra 	$L__BB5_150;
	ld.global.u32 	%r1648, [%rd21+260];
	xor.b32  	%r2339, %r2339, %r1648;
	ld.global.u32 	%r1649, [%rd21+264];
	xor.b32  	%r2338, %r2338, %r1649;
	ld.global.u32 	%r1650, [%rd21+268];
	xor.b32  	%r2337, %r2337, %r1650;
	ld.global.u32 	%r1651, [%rd21+272];
	xor.b32  	%r2336, %r2336, %r1651;
	ld.global.u32 	%r1652, [%rd21+276];
	xor.b32  	%r2335, %r2335, %r1652;
$L__BB5_150:
	and.b32  	%r1654, %r1553, 16384;
	setp.eq.s32 	%p81, %r1654, 0;
	@%p81 bra 	$L__BB5_152;
	ld.global.u32 	%r1655, [%rd21+280];
	xor.b32  	%r2339, %r2339, %r1655;
	ld.global.u32 	%r1656, [%rd21+284];
	xor.b32  	%r2338, %r2338, %r1656;
	ld.global.u32 	%r1657, [%rd21+288];
	xor.b32  	%r2337, %r2337, %r1657;
	ld.global.u32 	%r1658, [%rd21+292];
	xor.b32  	%r2336, %r2336, %r1658;
	ld.global.u32 	%r1659, [%rd21+296];
	xor.b32  	%r2335, %r2335, %r1659;
$L__BB5_152:
	and.b32  	%r1661, %r1553, 32768;
	setp.eq.s32 	%p82, %r1661, 0;
	@%p82 bra 	$L__BB5_154;
	ld.global.u32 	%r1662, [%rd21+300];
	xor.b32  	%r2339, %r2339, %r1662;
	ld.global.u32 	%r1663, [%rd21+304];
	xor.b32  	%r2338, %r2338, %r1663;
	ld.global.u32 	%r1664, [%rd21+308];
	xor.b32  	%r2337, %r2337, %r1664;
	ld.global.u32 	%r1665, [%rd21+312];
	xor.b32  	%r2336, %r2336, %r1665;
	ld.global.u32 	%r1666, [%rd21+316];
	xor.b32  	%r2335, %r2335, %r1666;
$L__BB5_154:
	add.s32 	%r2334, %r2334, 16;
	setp.ne.s32 	%p83, %r2334, 32;
	@%p83 bra 	$L__BB5_122;
	mad.lo.s32 	%r1667, %r2328, -31, %r563;
	add.s32 	%r2328, %r1667, 1;
	setp.ne.s32 	%p84, %r2328, 5;
	@%p84 bra 	$L__BB5_121;
	st.local.u32 	[%rd6+4], %r2339;
	st.local.v2.u32 	[%rd6+8], {%r2338, %r2337};
	st.local.v2.u32 	[%rd6+16], {%r2336, %r2335};
	setp.eq.s64 	%p85, %rd19, 1;
	@%p85 bra 	$L__BB5_231;
	mov.b32 	%r2335, 0;
	mov.u32 	%r2428, %r2335;
	mov.u32 	%r2429, %r2335;
	mov.u32 	%r2338, %r2335;
	mov.u32 	%r2339, %r2335;
	mov.u32 	%r2420, %r2335;
$L__BB5_158:
	mul.wide.u32 	%rd97, %r2420, 4;
	add.s64 	%rd98, %rd6, %rd97;
	ld.local.u32 	%r738, [%rd98+4];
	shl.b32 	%r739, %r2420, 5;
	mov.b32 	%r2426, 0;
$L__BB5_159:
	.pragma "nounroll";
	shr.u32 	%r1670, %r738, %r2426;
	and.b32  	%r1671, %r1670, 1;
	setp.eq.b32 	%p86, %r1671, 1;
	not.pred 	%p87, %p86;
	add.s32 	%r1672, %r739, %r2426;
	mul.lo.s32 	%r1673, %r1672, 5;
	mul.wide.u32 	%rd99, %r1673, 4;
	add.s64 	%rd22, %rd20, %rd99;
	@%p87 bra 	$L__BB5_161;
	ld.global.u32 	%r1674, [%rd22];
	xor.b32  	%r2339, %r2339, %r1674;
	ld.global.u32 	%r1675, [%rd22+4];
	xor.b32  	%r2338, %r2338, %r1675;
	ld.global.u32 	%r1676, [%rd22+8];
	xor.b32  	%r2429, %r2429, %r1676;
	ld.global.u32 	%r1677, [%rd22+12];
	xor.b32  	%r2428, %r2428, %r1677;
	ld.global.u32 	%r1678, [%rd22+16];
	xor.b32  	%r2335, %r2335, %r1678;
$L__BB5_161:
	and.b32  	%r1680, %r1670, 2;
	setp.eq.s32 	%p88, %r1680, 0;
	@%p88 bra 	$L__BB5_163;
	ld.global.u32 	%r1681, [%rd22+20];
	xor.b32  	%r2339, %r2339, %r1681;
	ld.global.u32 	%r1682, [%rd22+24];
	xor.b32  	%r2338, %r2338, %r1682;
	ld.global.u32 	%r1683, [%rd22+28];
	xor.b32  	%r2429, %r2429, %r1683;
	ld.global.u32 	%r1684, [%rd22+32];
	xor.b32  	%r2428, %r2428, %r1684;
	ld.global.u32 	%r1685, [%rd22+36];
	xor.b32  	%r2335, %r2335, %r1685;
$L__BB5_163:
	and.b32  	%r1687, %r1670, 4;
	setp.eq.s32 	%p89, %r1687, 0;
	@%p89 bra 	$L__BB5_165;
	ld.global.u32 	%r1688, [%rd22+40];
	xor.b32  	%r2339, %r2339, %r1688;
	ld.global.u32 	%r1689, [%rd22+44];
	xor.b32  	%r2338, %r2338, %r1689;
	ld.global.u32 	%r1690, [%rd22+48];
	xor.b32  	%r2429, %r2429, %r1690;
	ld.global.u32 	%r1691, [%rd22+52];
	xor.b32  	%r2428, %r2428, %r1691;
	ld.global.u32 	%r1692, [%rd22+56];
	xor.b32  	%r2335, %r2335, %r1692;
$L__BB5_165:
	and.b32  	%r1694, %r1670, 8;
	setp.eq.s32 	%p90, %r1694, 0;
	@%p90 bra 	$L__BB5_167;
	ld.global.u32 	%r1695, [%rd22+60];
	xor.b32  	%r2339, %r2339, %r1695;
	ld.global.u32 	%r1696, [%rd22+64];
	xor.b32  	%r2338, %r2338, %r1696;
	ld.global.u32 	%r1697, [%rd22+68];
	xor.b32  	%r2429, %r2429, %r1697;
	ld.global.u32 	%r1698, [%rd22+72];
	xor.b32  	%r2428, %r2428, %r1698;
	ld.global.u32 	%r1699, [%rd22+76];
	xor.b32  	%r2335, %r2335, %r1699;
$L__BB5_167:
	and.b32  	%r1701, %r1670, 16;
	setp.eq.s32 	%p91, %r1701, 0;
	@%p91 bra 	$L__BB5_169;
	ld.global.u32 	%r1702, [%rd22+80];
	xor.b32  	%r2339, %r2339, %r1702;
	ld.global.u32 	%r1703, [%rd22+84];
	xor.b32  	%r2338, %r2338, %r1703;
	ld.global.u32 	%r1704, [%rd22+88];
	xor.b32  	%r2429, %r2429, %r1704;
	ld.global.u32 	%r1705, [%rd22+92];
	xor.b32  	%r2428, %r2428, %r1705;
	ld.global.u32 	%r1706, [%rd22+96];
	xor.b32  	%r2335, %r2335, %r1706;
$L__BB5_169:
	and.b32  	%r1708, %r1670, 32;
	setp.eq.s32 	%p92, %r1708, 0;
	@%p92 bra 	$L__BB5_171;
	ld.global.u32 	%r1709, [%rd22+100];
	xor.b32  	%r2339, %r2339, %r1709;
	ld.global.u32 	%r1710, [%rd22+104];
	xor.b32  	%r2338, %r2338, %r1710;
	ld.global.u32 	%r1711, [%rd22+108];
	xor.b32  	%r2429, %r2429, %r1711;
	ld.global.u32 	%r1712, [%rd22+112];
	xor.b32  	%r2428, %r2428, %r1712;
	ld.global.u32 	%r1713, [%rd22+116];
	xor.b32  	%r2335, %r2335, %r1713;
$L__BB5_171:
	and.b32  	%r1715, %r1670, 64;
	setp.eq.s32 	%p93, %r1715, 0;
	@%p93 bra 	$L__BB5_173;
	ld.global.u32 	%r1716, [%rd22+120];
	xor.b32  	%r2339, %r2339, %r1716;
	ld.global.u32 	%r1717, [%rd22+124];
	xor.b32  	%r2338, %r2338, %r1717;
	ld.global.u32 	%r1718, [%rd22+128];
	xor.b32  	%r2429, %r2429, %r1718;
	ld.global.u32 	%r1719, [%rd22+132];
	xor.b32  	%r2428, %r2428, %r1719;
	ld.global.u32 	%r1720, [%rd22+136];
	xor.b32  	%r2335, %r2335, %r1720;
$L__BB5_173:
	and.b32  	%r1722, %r1670, 128;
	setp.eq.s32 	%p94, %r1722, 0;
	@%p94 bra 	$L__BB5_175;
	ld.global.u32 	%r1723, [%rd22+140];
	xor.b32  	%r2339, %r2339, %r1723;
	ld.global.u32 	%r1724, [%rd22+144];
	xor.b32  	%r2338, %r2338, %r1724;
	ld.global.u32 	%r1725, [%rd22+148];
	xor.b32  	%r2429, %r2429, %r1725;
	ld.global.u32 	%r1726, [%rd22+152];
	xor.b32  	%r2428, %r2428, %r1726;
	ld.global.u32 	%r1727, [%rd22+156];
	xor.b32  	%r2335, %r2335, %r1727;
$L__BB5_175:
	and.b32  	%r1729, %r1670, 256;
	setp.eq.s32 	%p95, %r1729, 0;
	@%p95 bra 	$L__BB5_177;
	ld.global.u32 	%r1730, [%rd22+160];
	xor.b32  	%r2339, %r2339, %r1730;
	ld.global.u32 	%r1731, [%rd22+164];
	xor.b32  	%r2338, %r2338, %r1731;
	ld.global.u32 	%r1732, [%rd22+168];
	xor.b32  	%r2429, %r2429, %r1732;
	ld.global.u32 	%r1733, [%rd22+172];
	xor.b32  	%r2428, %r2428, %r1733;
	ld.global.u32 	%r1734, [%rd22+176];
	xor.b32  	%r2335, %r2335, %r1734;
$L__BB5_177:
	and.b32  	%r1736, %r1670, 512;
	setp.eq.s32 	%p96, %r1736, 0;
	@%p96 bra 	$L__BB5_179;
	ld.global.u32 	%r1737, [%rd22+180];
	xor.b32  	%r2339, %r2339, %r1737;
	ld.global.u32 	%r1738, [%rd22+184];
	xor.b32  	%r2338, %r2338, %r1738;
	ld.global.u32 	%r1739, [%rd22+188];
	xor.b32  	%r2429, %r2429, %r1739;
	ld.global.u32 	%r1740, [%rd22+192];
	xor.b32  	%r2428, %r2428, %r1740;
	ld.global.u32 	%r1741, [%rd22+196];
	xor.b32  	%r2335, %r2335, %r1741;
$L__BB5_179:
	and.b32  	%r1743, %r1670, 1024;
	setp.eq.s32 	%p97, %r1743, 0;
	@%p97 bra 	$L__BB5_181;
	ld.global.u32 	%r1744, [%rd22+200];
	xor.b32  	%r2339, %r2339, %r1744;
	ld.global.u32 	%r1745, [%rd22+204];
	xor.b32  	%r2338, %r2338, %r1745;
	ld.global.u32 	%r1746, [%rd22+208];
	xor.b32  	%r2429, %r2429, %r1746;
	ld.global.u32 	%r1747, [%rd22+212];
	xor.b32  	%r2428, %r2428, %r1747;
	ld.global.u32 	%r1748, [%rd22+216];
	xor.b32  	%r2335, %r2335, %r1748;
$L__BB5_181:
	and.b32  	%r1750, %r1670, 2048;
	setp.eq.s32 	%p98, %r1750, 0;
	@%p98 bra 	$L__BB5_183;
	ld.global.u32 	%r1751, [%rd22+220];
	xor.b32  	%r2339, %r2339, %r1751;
	ld.global.u32 	%r1752, [%rd22+224];
	xor.b32  	%r2338, %r2338, %r1752;
	ld.global.u32 	%r1753, [%rd22+228];
	xor.b32  	%r2429, %r2429, %r1753;
	ld.global.u32 	%r1754, [%rd22+232];
	xor.b32  	%r2428, %r2428, %r1754;
	ld.global.u32 	%r1755, [%rd22+236];
	xor.b32  	%r2335, %r2335, %r1755;
$L__BB5_183:
	and.b32  	%r1757, %r1670, 4096;
	setp.eq.s32 	%p99, %r1757, 0;
	@%p99 bra 	$L__BB5_185;
	ld.global.u32 	%r1758, [%rd22+240];
	xor.b32  	%r2339, %r2339, %r1758;
	ld.global.u32 	%r1759, [%rd22+244];
	xor.b32  	%r2338, %r2338, %r1759;
	ld.global.u32 	%r1760, [%rd22+248];
	xor.b32  	%r2429, %r2429, %r1760;
	ld.global.u32 	%r1761, [%rd22+252];
	xor.b32  	%r2428, %r2428, %r1761;
	ld.global.u32 	%r1762, [%rd22+256];
	xor.b32  	%r2335, %r2335, %r1762;
$L__BB5_185:
	and.b32  	%r1764, %r1670, 8192;
	setp.eq.s32 	%p100, %r1764, 0;
	@%p100 bra 	$L__BB5_187;
	ld.global.u32 	%r1765, [%rd22+260];
	xor.b32  	%r2339, %r2339, %r1765;
	ld.global.u32 	%r1766, [%rd22+264];
	xor.b32  	%r2338, %r2338, %r1766;
	ld.global.u32 	%r1767, [%rd22+268];
	xor.b32  	%r2429, %r2429, %r1767;
	ld.global.u32 	%r1768, [%rd22+272];
	xor.b32  	%r2428, %r2428, %r1768;
	ld.global.u32 	%r1769, [%rd22+276];
	xor.b32  	%r2335, %r2335, %r1769;
$L__BB5_187:
	and.b32  	%r1771, %r1670, 16384;
	setp.eq.s32 	%p101, %r1771, 0;
	@%p101 bra 	$L__BB5_189;
	ld.global.u32 	%r1772, [%rd22+280];
	xor.b32  	%r2339, %r2339, %r1772;
	ld.global.u32 	%r1773, [%rd22+284];
	xor.b32  	%r2338, %r2338, %r1773;
	ld.global.u32 	%r1774, [%rd22+288];
	xor.b32  	%r2429, %r2429, %r1774;
	ld.global.u32 	%r1775, [%rd22+292];
	xor.b32  	%r2428, %r2428, %r1775;
	ld.global.u32 	%r1776, [%rd22+296];
	xor.b32  	%r2335, %r2335, %r1776;
$L__BB5_189:
	and.b32  	%r1778, %r1670, 32768;
	setp.eq.s32 	%p102, %r1778, 0;
	@%p102 bra 	$L__BB5_191;
	ld.global.u32 	%r1779, [%rd22+300];
	xor.b32  	%r2339, %r2339, %r1779;
	ld.global.u32 	%r1780, [%rd22+304];
	xor.b32  	%r2338, %r2338, %r1780;
	ld.global.u32 	%r1781, [%rd22+308];
	xor.b32  	%r2429, %r2429, %r1781;
	ld.global.u32 	%r1782, [%rd22+312];
	xor.b32  	%r2428, %r2428, %r1782;
	ld.global.u32 	%r1783, [%rd22+316];
	xor.b32  	%r2335, %r2335, %r1783;
$L__BB5_191:
	add.s32 	%r2426, %r2426, 16;
	setp.ne.s32 	%p103, %r2426, 32;
	@%p103 bra 	$L__BB5_159;
	mad.lo.s32 	%r1784, %r2420, -31, %r739;
	add.s32 	%r2420, %r1784, 1;
	setp.ne.s32 	%p104, %r2420, 5;
	@%p104 bra 	$L__BB5_158;
	st.local.u32 	[%rd6+4], %r2339;
	st.local.v2.u32 	[%rd6+8], {%r2338, %r2429};
	st.local.v2.u32 	[%rd6+16], {%r2428, %r2335};
	setp.ne.s64 	%p105, %rd19, 3;
	@%p105 bra 	$L__BB5_231;
	mov.b32 	%r2335, 0;
	mov.u32 	%r2520, %r2335;
	mov.u32 	%r2521, %r2335;
	mov.u32 	%r2338, %r2335;
	mov.u32 	%r2339, %r2335;
	mov.u32 	%r2512, %r2335;
$L__BB5_195:
	mul.wide.u32 	%rd100, %r2512, 4;
	add.s64 	%rd101, %rd6, %rd100;
	ld.local.u32 	%r914, [%rd101+4];
	shl.b32 	%r915, %r2512, 5;
	mov.b32 	%r2518, 0;
$L__BB5_196:
	.pragma "nounroll";
	shr.u32 	%r1787, %r914, %r2518;
	and.b32  	%r1788, %r1787, 1;
	setp.eq.b32 	%p106, %r1788, 1;
	not.pred 	%p107, %p106;
	add.s32 	%r1789, %r915, %r2518;
	mul.lo.s32 	%r1790, %r1789, 5;
	mul.wide.u32 	%rd102, %r1790, 4;
	add.s64 	%rd23, %rd20, %rd102;
	@%p107 bra 	$L__BB5_198;
	ld.global.u32 	%r1791, [%rd23];
	xor.b32  	%r2339, %r2339, %r1791;
	ld.global.u32 	%r1792, [%rd23+4];
	xor.b32  	%r2338, %r2338, %r1792;
	ld.global.u32 	%r1793, [%rd23+8];
	xor.b32  	%r2521, %r2521, %r1793;
	ld.global.u32 	%r1794, [%rd23+12];
	xor.b32  	%r2520, %r2520, %r1794;
	ld.global.u32 	%r1795, [%rd23+16];
	xor.b32  	%r2335, %r2335, %r1795;
$L__BB5_198:
	and.b32  	%r1797, %r1787, 2;
	setp.eq.s32 	%p108, %r1797, 0;
	@%p108 bra 	$L__BB5_200;
	ld.global.u32 	%r1798, [%rd23+20];
	xor.b32  	%r2339, %r2339, %r1798;
	ld.global.u32 	%r1799, [%rd23+24];
	xor.b32  	%r2338, %r2338, %r1799;
	ld.global.u32 	%r1800, [%rd23+28];
	xor.b32  	%r2521, %r2521, %r1800;
	ld.global.u32 	%r1801, [%rd23+32];
	xor.b32  	%r2520, %r2520, %r1801;
	ld.global.u32 	%r1802, [%rd23+36];
	xor.b32  	%r2335, %r2335, %r1802;
$L__BB5_200:
	and.b32  	%r1804, %r1787, 4;
	setp.eq.s32 	%p109, %r1804, 0;
	@%p109 bra 	$L__BB5_202;
	ld.global.u32 	%r1805, [%rd23+40];
	xor.b32  	%r2339, %r2339, %r1805;
	ld.global.u32 	%r1806, [%rd23+44];
	xor.b32  	%r2338, %r2338, %r1806;
	ld.global.u32 	%r1807, [%rd23+48];
	xor.b32  	%r2521, %r2521, %r1807;
	ld.global.u32 	%r1808, [%rd23+52];
	xor.b32  	%r2520, %r2520, %r1808;
	ld.global.u32 	%r1809, [%rd23+56];
	xor.b32  	%r2335, %r2335, %r1809;
$L__BB5_202:
	and.b32  	%r1811, %r1787, 8;
	setp.eq.s32 	%p110, %r1811, 0;
	@%p110 bra 	$L__BB5_204;
	ld.global.u32 	%r1812, [%rd23+60];
	xor.b32  	%r2339, %r2339, %r1812;
	ld.global.u32 	%r1813, [%rd23+64];
	xor.b32  	%r2338, %r2338, %r1813;
	ld.global.u32 	%r1814, [%rd23+68];
	xor.b32  	%r2521, %r2521, %r1814;
	ld.global.u32 	%r1815, [%rd23+72];
	xor.b32  	%r2520, %r2520, %r1815;
	ld.global.u32 	%r1816, [%rd23+76];
	xor.b32  	%r2335, %r2335, %r1816;
$L__BB5_204:
	and.b32  	%r1818, %r1787, 16;
	setp.eq.s32 	%p111, %r1818, 0;
	@%p111 bra 	$L__BB5_206;
	ld.global.u32 	%r1819, [%rd23+80];
	xor.b32  	%r2339, %r2339, %r1819;
	ld.global.u32 	%r1820, [%rd23+84];
	xor.b32  	%r2338, %r2338, %r1820;
	ld.global.u32 	%r1821, [%rd23+88];
	xor.b32  	%r2521, %r2521, %r1821;
	ld.global.u32 	%r1822, [%rd23+92];
	xor.b32  	%r2520, %r2520, %r1822;
	ld.global.u32 	%r1823, [%rd23+96];
	xor.b32  	%r2335, %r2335, %r1823;
$L__BB5_206:
	and.b32  	%r1825, %r1787, 32;
	setp.eq.s32 	%p112, %r1825, 0;
	@%p112 bra 	$L__BB5_208;
	ld.global.u32 	%r1826, [%rd23+100];
	xor.b32  	%r2339, %r2339, %r1826;
	ld.global.u32 	%r1827, [%rd23+104];
	xor.b32  	%r2338, %r2338, %r1827;
	ld.global.u32 	%r1828, [%rd23+108];
	xor.b32  	%r2521, %r2521, %r1828;
	ld.global.u32 	%r1829, [%rd23+112];
	xor.b32  	%r2520, %r2520, %r1829;
	ld.global.u32 	%r1830, [%rd23+116];
	xor.b32  	%r2335, %r2335, %r1830;
$L__BB5_208:
	and.b32  	%r1832, %r1787, 64;
	setp.eq.s32 	%p113, %r1832, 0;
	@%p113 bra 	$L__BB5_210;
	ld.global.u32 	%r1833, [%rd23+120];
	xor.b32  	%r2339, %r2339, %r1833;
	ld.global.u32 	%r1834, [%rd23+124];
	xor.b32  	%r2338, %r2338, %r1834;
	ld.global.u32 	%r1835, [%rd23+128];
	xor.b32  	%r2521, %r2521, %r1835;
	ld.global.u32 	%r1836, [%rd23+132];
	xor.b32  	%r2520, %r2520, %r1836;
	ld.global.u32 	%r1837, [%rd23+136];
	xor.b32  	%r2335, %r2335, %r1837;
$L__BB5_210:
	and.b32  	%r1839, %r1787, 128;
	setp.eq.s32 	%p114, %r1839, 0;
	@%p114 bra 	$L__BB5_212;
	ld.global.u32 	%r1840, [%rd23+140];
	xor.b32  	%r2339, %r2339, %r1840;
	ld.global.u32 	%r1841, [%rd23+144];
	xor.b32  	%r2338, %r2338, %r1841;
	ld.global.u32 	%r1842, [%rd23+148];
	xor.b32  	%r2521, %r2521, %r1842;
	ld.global.u32 	%r1843, [%rd23+152];
	xor.b32  	%r2520, %r2520, %r1843;
	ld.global.u32 	%r1844, [%rd23+156];
	xor.b32  	%r2335, %r2335, %r1844;
$L__BB5_212:
	and.b32  	%r1846, %r1787, 256;
	setp.eq.s32 	%p115, %r1846, 0;
	@%p115 bra 	$L__BB5_214;
	ld.global.u32 	%r1847, [%rd23+160];
	xor.b32  	%r2339, %r2339, %r1847;
	ld.global.u32 	%r1848, [%rd23+164];
	xor.b32  	%r2338, %r2338, %r1848;
	ld.global.u32 	%r1849, [%rd23+168];
	xor.b32  	%r2521, %r2521, %r1849;
	ld.global.u32 	%r1850, [%rd23+172];
	xor.b32  	%r2520, %r2520, %r1850;
	ld.global.u32 	%r1851, [%rd23+176];
	xor.b32  	%r2335, %r2335, %r1851;
$L__BB5_214:
	and.b32  	%r1853, %r1787, 512;
	setp.eq.s32 	%p116, %r1853, 0;
	@%p116 bra 	$L__BB5_216;
	ld.global.u32 	%r1854, [%rd23+180];
	xor.b32  	%r2339, %r2339, %r1854;
	ld.global.u32 	%r1855, [%rd23+184];
	xor.b32  	%r2338, %r2338, %r1855;
	ld.global.u32 	%r1856, [%rd23+188];
	xor.b32  	%r2521, %r2521, %r1856;
	ld.global.u32 	%r1857, [%rd23+192];
	xor.b32  	%r2520, %r2520, %r1857;
	ld.global.u32 	%r1858, [%rd23+196];
	xor.b32  	%r2335, %r2335, %r1858;
$L__BB5_216:
	and.b32  	%r1860, %r1787, 1024;
	setp.eq.s32 	%p117, %r1860, 0;
	@%p117 bra 	$L__BB5_218;
	ld.global.u32 	%r1861, [%rd23+200];
	xor.b32  	%r2339, %r2339, %r1861;
	ld.global.u32 	%r1862, [%rd23+204];
	xor.b32  	%r2338, %r2338, %r1862;
	ld.global.u32 	%r1863, [%rd23+208];
	xor.b32  	%r2521, %r2521, %r1863;
	ld.global.u32 	%r1864, [%rd23+212];
	xor.b32  	%r2520, %r2520, %r1864;
	ld.global.u32 	%r1865, [%rd23+216];
	xor.b32  	%r2335, %r2335, %r1865;
$L__BB5_218:
	and.b32  	%r1867, %r1787, 2048;
	setp.eq.s32 	%p118, %r1867, 0;
	@%p118 bra 	$L__BB5_220;
	ld.global.u32 	%r1868, [%rd23+220];
	xor.b32  	%r2339, %r2339, %r1868;
	ld.global.u32 	%r1869, [%rd23+224];
	xor.b32  	%r2338, %r2338, %r1869;
	ld.global.u32 	%r1870, [%rd23+228];
	xor.b32  	%r2521, %r2521, %r1870;
	ld.global.u32 	%r1871, [%rd23+232];
	xor.b32  	%r2520, %r2520, %r1871;
	ld.global.u32 	%r1872, [%rd23+236];
	xor.b32  	%r2335, %r2335, %r1872;
$L__BB5_220:
	and.b32  	%r1874, %r1787, 4096;
	setp.eq.s32 	%p119, %r1874, 0;
	@%p119 bra 	$L__BB5_222;
	ld.global.u32 	%r1875, [%rd23+240];
	xor.b32  	%r2339, %r2339, %r1875;
	ld.global.u32 	%r1876, [%rd23+244];
	xor.b32  	%r2338, %r2338, %r1876;
	ld.global.u32 	%r1877, [%rd23+248];
	xor.b32  	%r2521, %r2521, %r1877;
	ld.global.u32 	%r1878, [%rd23+252];
	xor.b32  	%r2520, %r2520, %r1878;
	ld.global.u32 	%r1879, [%rd23+256];
	xor.b32  	%r2335, %r2335, %r1879;
$L__BB5_222:
	and.b32  	%r1881, %r1787, 8192;
	setp.eq.s32 	%p120, %r1881, 0;
	@%p120 bra 	$L__BB5_224;
	ld.global.u32 	%r1882, [%rd23+260];
	xor.b32  	%r2339, %r2339, %r1882;
	ld.global.u32 	%r1883, [%rd23+264];
	xor.b32  	%r2338, %r2338, %r1883;
	ld.global.u32 	%r1884, [%rd23+268];
	xor.b32  	%r2521, %r2521, %r1884;
	ld.global.u32 	%r1885, [%rd23+272];
	xor.b32  	%r2520, %r2520, %r1885;
	ld.global.u32 	%r1886, [%rd23+276];
	xor.b32  	%r2335, %r2335, %r1886;
$L__BB5_224:
	and.b32  	%r1888, %r1787, 16384;
	setp.eq.s32 	%p121, %r1888, 0;
	@%p121 bra 	$L__BB5_226;
	ld.global.u32 	%r1889, [%rd23+280];
	xor.b32  	%r2339, %r2339, %r1889;
	ld.global.u32 	%r1890, [%rd23+284];
	xor.b32  	%r2338, %r2338, %r1890;
	ld.global.u32 	%r1891, [%rd23+288];
	xor.b32  	%r2521, %r2521, %r1891;
	ld.global.u32 	%r1892, [%rd23+292];
	xor.b32  	%r2520, %r2520, %r1892;
	ld.global.u32 	%r1893, [%rd23+296];
	xor.b32  	%r2335, %r2335, %r1893;
$L__BB5_226:
	and.b32  	%r1895, %r1787, 32768;
	setp.eq.s32 	%p122, %r1895, 0;
	@%p122 bra 	$L__BB5_228;
	ld.global.u32 	%r1896, [%rd23+300];
	xor.b32  	%r2339, %r2339, %r1896;
	ld.global.u32 	%r1897, [%rd23+304];
	xor.b32  	%r2338, %r2338, %r1897;
	ld.global.u32 	%r1898, [%rd23+308];
	xor.b32  	%r2521, %r2521, %r1898;
	ld.global.u32 	%r1899, [%rd23+312];
	xor.b32  	%r2520, %r2520, %r1899;
	ld.global.u32 	%r1900, [%rd23+316];
	xor.b32  	%r2335, %r2335, %r1900;
$L__BB5_228:
	add.s32 	%r2518, %r2518, 16;
	setp.ne.s32 	%p123, %r2518, 32;
	@%p123 bra 	$L__BB5_196;
	mad.lo.s32 	%r1901, %r2512, -31, %r915;
	add.s32 	%r2512, %r1901, 1;
	setp.ne.s32 	%p124, %r2512, 5;
	@%p124 bra 	$L__BB5_195;
	st.local.u32 	[%rd6+4], %r2339;
	st.local.v2.u32 	[%rd6+8], {%r2338, %r2521};
	st.local.v2.u32 	[%rd6+16], {%r2520, %r2335};
$L__BB5_231:
	shr.u64 	%rd166, %rd18, 2;
	add.s32 	%r2322, %r2322, 1;
	setp.gt.u64 	%p125, %rd18, 3;
	@%p125 bra 	$L__BB5_119;
$L__BB5_232:
	ld.param.s8 	%rs2, [_Z13psoIterKernelIN4util9RastriginILi5EEELi5EEvT_dddddPdS4_S4_S4_S4_S4_S4_biim_param_13];
	ld.param.u64 	%rd162, [_Z13psoIterKernelIN4util9RastriginILi5EEELi5EEvT_dddddPdS4_S4_S4_S4_S4_S4_biim_param_7];
	ld.param.f64 	%fd74, [_Z13psoIterKernelIN4util9RastriginILi5EEELi5EEvT_dddddPdS4_S4_S4_S4_S4_S4_biim_param_5];
	ld.param.f64 	%fd73, [_Z13psoIterKernelIN4util9RastriginILi5EEELi5EEvT_dddddPdS4_S4_S4_S4_S4_S4_biim_param_4];
	ld.param.f64 	%fd72, [_Z13psoIterKernelIN4util9RastriginILi5EEELi5EEvT_dddddPdS4_S4_S4_S4_S4_S4_biim_param_3];
	cvt.u32.u64 	%r1902, %rd9;
	setp.eq.s16 	%p126, %rs2, 0;
	shr.u32 	%r1903, %r2339, 2;
	xor.b32  	%r1904, %r1903, %r2339;
	shl.b32 	%r1905, %r2335, 4;
	shl.b32 	%r1906, %r1904, 1;
	xor.b32  	%r1907, %r1906, %r1905;
	xor.b32  	%r1908, %r1907, %r1904;
	xor.b32  	%r1909, %r1908, %r2335;
	add.s32 	%r1910, %r548, %r1909;
	add.s32 	%r1911, %r1910, -637770787;
	shr.u32 	%r1912, %r2338, 2;
	xor.b32  	%r1913, %r1912, %r2338;
	shl.b32 	%r1914, %r1909, 4;
	shl.b32 	%r1915, %r1913, 1;
	xor.b32  	%r1916, %r1915, %r1914;
	xor.b32  	%r1917, %r1916, %r1913;
	xor.b32  	%r1918, %r1917, %r1909;
	add.s32 	%r1919, %r548, %r1918;
	add.s32 	%r1920, %r1919, -637408350;
	cvt.u64.u32 	%rd103, %r1911;
	mul.wide.u32 	%rd104, %r1920, 2097152;
	xor.b64  	%rd105, %rd104, %rd103;
	cvt.rn.f64.u64 	%fd18, %rd105;
	fma.rn.f64 	%fd19, %fd18, 0d3CA0000000000000, 0d3C90000000000000;
	add.s32 	%r1921, %r2032, %r1902;
	mul.wide.s32 	%rd106, %r1921, 8;
	add.s64 	%rd107, %rd3, %rd106;
	ld.global.f64 	%fd20, [%rd107];
	cvta.to.global.u64 	%rd108, %rd162;
	add.s64 	%rd109, %rd108, %rd106;
	ld.global.f64 	%fd21, [%rd109];
	add.s64 	%rd110, %rd1, %rd106;
	ld.global.f64 	%fd22, [%rd110];
	cvt.u64.u32 	%rd25, %r2032;
	mul.wide.u32 	%rd111, %r2032, 8;
	add.s64 	%rd112, %rd2, %rd111;
	ld.global.f64 	%fd23, [%rd112];
	mul.f64 	%fd24, %fd73, %fd1;
	sub.f64 	%fd25, %fd22, %fd20;
	mul.f64 	%fd26, %fd24, %fd25;
	fma.rn.f64 	%fd27, %fd72, %fd21, %fd26;
	mul.f64 	%fd28, %fd74, %fd19;
	sub.f64 	%fd29, %fd23, %fd20;
	fma.rn.f64 	%fd30, %fd29, %fd28, %fd27;
	add.f64 	%fd2, %fd20, %fd30;
	st.global.f64 	[%rd109], %fd30;
	st.global.f64 	[%rd107], %fd2;
	@%p126 bra 	$L__BB5_234;
	ld.param.u64 	%rd164, [_Z13psoIterKernelIN4util9RastriginILi5EEELi5EEvT_dddddPdS4_S4_S4_S4_S4_S4_biim_param_12];
	add.s64 	%rd113, %rd10, %rd25;
	cvta.to.global.u64 	%rd114, %rd164;
	shl.b64 	%rd115, %rd113, 3;
	add.s64 	%rd116, %rd114, %rd115;
	st.global.f64 	[%rd116], %fd2;
$L__BB5_234:
	add.s32 	%r2032, %r2032, 1;
	setp.ne.s32 	%p127, %r2032, 5;
	@%p127 bra 	$L__BB5_2;
	shl.b64 	%rd117, %rd9, 3;
	add.s64 	%rd26, %rd3, %rd117;
	ld.global.f64 	%fd3, [%rd26];
	mul.f64 	%fd31, %fd3, 0d401921FB54442D18;
	cvt.rn.f32.f64 	%f1, %fd31;
	mul.f32 	%f31, %f1, 0f3F22F983;
	cvt.rni.s32.f32 	%r2608, %f31;
	cvt.rn.f32.s32 	%f32, %r2608;
	fma.rn.f32 	%f33, %f32, 0fBFC90FDA, %f1;
	fma.rn.f32 	%f34, %f32, 0fB3A22168, %f33;
	fma.rn.f32 	%f131, %f32, 0fA7C234C5, %f34;
	abs.f32 	%f3, %f1;
	setp.ltu.f32 	%p128, %f3, 0f47CE4780;
	@%p128 bra 	$L__BB5_243;
	setp.neu.f32 	%p129, %f3, 0f7F800000;
	@%p129 bra 	$L__BB5_238;
	mov.f32 	%f37, 0f00000000;
	mul.rn.f32 	%f131, %f1, %f37;
	mov.b32 	%r2608, 0;
	bra.uni 	$L__BB5_243;
$L__BB5_238:
	mov.b32 	%r1093, %f1;
	shl.b32 	%r1923, %r1093, 8;
	or.b32  	%r1094, %r1923, -2147483648;
	mov.b64 	%rd169, 0;
	mov.b32 	%r2605, 0;
	mov.u64 	%rd167, __cudart_i2opi_f;
	mov.u64 	%rd168, %rd5;
$L__BB5_239:
	.pragma "nounroll";
	ld.global.nc.u32 	%r1924, [%rd167];
	mad.wide.u32 	%rd120, %r1924, %r1094, %rd169;
	shr.u64 	%rd169, %rd120, 32;
	st.local.u32 	[%rd168], %rd120;
	add.s32 	%r2605, %r2605, 1;
	add.s64 	%rd168, %rd168, 4;
	add.s64 	%rd167, %rd167, 4;
	setp.ne.s32 	%p130, %r2605, 6;
	@%p130 bra 	$L__BB5_239;
	shr.u32 	%r1925, %r1093, 23;
	st.local.u32 	[%rd5+24], %rd169;
	and.b32  	%r1097, %r1925, 31;
	and.b32  	%r1926, %r1925, 224;
	add.s32 	%r1927, %r1926, -128;
	shr.u32 	%r1928, %r1927, 5;
	mul.wide.u32 	%rd121, %r1928, 4;
	sub.s64 	%rd33, %rd5, %rd121;
	ld.local.u32 	%r2606, [%rd33+24];
	ld.local.u32 	%r2607, [%rd33+20];
	setp.eq.s32 	%p131, %r1097, 0;
	@%p131 bra 	$L__BB5_242;
	shf.l.wrap.b32 	%r2606, %r2607, %r2606, %r1097;
	ld.local.u32 	%r1929, [%rd33+16];
	shf.l.wrap.b32 	%r2607, %r1929, %r2607, %r1097;
$L__BB5_242:
	shr.u32 	%r1930, %r2606, 30;
	shf.l.wrap.b32 	%r1931, %r2607, %r2606, 2;
	shl.b32 	%r1932, %r2607, 2;
	shr.u32 	%r1933, %r1931, 31;
	add.s32 	%r1934, %r1933, %r1930;
	neg.s32 	%r1935, %r1934;
	setp.lt.s32 	%p132, %r1093, 0;
	selp.b32 	%r2608, %r1935, %r1934, %p132;
	xor.b32  	%r1936, %r1931, %r1093;
	shr.s32 	%r1937, %r1931, 31;
	xor.b32  	%r1938, %r1937, %r1931;
	xor.b32  	%r1939, %r1937, %r1932;
	cvt.u64.u32 	%rd122, %r1938;
	shl.b64 	%rd123, %rd122, 32;
	cvt.u64.u32 	%rd124, %r1939;
	or.b64  	%rd125, %rd123, %rd124;
	cvt.rn.f64.s64 	%fd32, %rd125;
	mul.f64 	%fd33, %fd32, 0d3BF921FB54442D19;
	cvt.rn.f32.f64 	%f35, %fd33;
	neg.f32 	%f36, %f35;
	setp.lt.s32 	%p133, %r1936, 0;
	selp.f32 	%f131, %f36, %f35, %p133;
$L__BB5_243:
	add.s32 	%r1941, %r2608, 1;
	mul.rn.f32 	%f38, %f131, %f131;
	and.b32  	%r1942, %r2608, 1;
	setp.eq.b32 	%p134, %r1942, 1;
	selp.f32 	%f39, %f131, 0f3F800000, %p134;
	fma.rn.f32 	%f40, %f38, %f39, 0f00000000;
	fma.rn.f32 	%f41, %f38, 0f37CBAC00, 0fBAB607ED;
	selp.f32 	%f42, 0fB94D4153, %f41, %p134;
	selp.f32 	%f43, 0f3C0885E4, 0f3D2AAABB, %p134;
	fma.rn.f32 	%f44, %f42, %f38, %f43;
	selp.f32 	%f45, 0fBE2AAAA8, 0fBEFFFFFF, %p134;
	fma.rn.f32 	%f46, %f44, %f38, %f45;
	fma.rn.f32 	%f47, %f46, %f40, %f39;
	and.b32  	%r1943, %r1941, 2;
	setp.eq.s32 	%p135, %r1943, 0;
	mov.f32 	%f48, 0f00000000;
	sub.f32 	%f49, %f48, %f47;
	selp.f32 	%f50, %f47, %f49, %p135;
	cvt.f64.f32 	%fd34, %f50;
	mul.f64 	%fd35, %fd34, 0dC024000000000000;
	fma.rn.f64 	%fd4, %fd3, %fd3, %fd35;
	ld.global.f64 	%fd5, [%rd26+8];
	mul.f64 	%fd36, %fd5, 0d401921FB54442D18;
	cvt.rn.f32.f64 	%f7, %fd36;
	mul.f32 	%f51, %f7, 0f3F22F983;
	cvt.rni.s32.f32 	%r2612, %f51;
	cvt.rn.f32.s32 	%f52, %r2612;
	fma.rn.f32 	%f53, %f52, 0fBFC90FDA, %f7;
	fma.rn.f32 	%f54, %f52, 0fB3A22168, %f53;
	fma.rn.f32 	%f132, %f52, 0fA7C234C5, %f54;
	abs.f32 	%f9, %f7;
	setp.ltu.f32 	%p136, %f9, 0f47CE4780;
	@%p136 bra 	$L__BB5_251;
	setp.eq.f32 	%p137, %f9, 0f7F800000;
	@%p137 bra 	$L__BB5_250;
	mov.b32 	%r1107, %f7;
	shl.b32 	%r1945, %r1107, 8;
	or.b32  	%r1108, %r1945, -2147483648;
	mov.b64 	%rd172, 0;
	mov.b32 	%r2609, 0;
	mov.u64 	%rd170, __cudart_i2opi_f;
	mov.u64 	%rd171, %rd5;
$L__BB5_246:
	.pragma "nounroll";
	ld.global.nc.u32 	%r1946, [%rd170];
	mad.wide.u32 	%rd128, %r1946, %r1108, %rd172;
	shr.u64 	%rd172, %rd128, 32;
	st.local.u32 	[%rd171], %rd128;
	add.s32 	%r2609, %r2609, 1;
	add.s64 	%rd171, %rd171, 4;
	add.s64 	%rd170, %rd170, 4;
	setp.ne.s32 	%p138, %r2609, 6;
	@%p138 bra 	$L__BB5_246;
	shr.u32 	%r1947, %r1107, 23;
	st.local.u32 	[%rd5+24], %rd172;
	and.b32  	%r1111, %r1947, 31;
	and.b32  	%r1948, %r1947, 224;
	add.s32 	%r1949, %r1948, -128;
	shr.u32 	%r1950, %r1949, 5;
	mul.wide.u32 	%rd129, %r1950, 4;
	sub.s64 	%rd40, %rd5, %rd129;
	ld.local.u32 	%r2610, [%rd40+24];
	ld.local.u32 	%r2611, [%rd40+20];
	setp.eq.s32 	%p139, %r1111, 0;
	@%p139 bra 	$L__BB5_249;
	shf.l.wrap.b32 	%r2610, %r2611, %r2610, %r1111;
	ld.local.u32 	%r1951, [%rd40+16];
	shf.l.wrap.b32 	%r2611, %r1951, %r2611, %r1111;
$L__BB5_249:
	shr.u32 	%r1952, %r2610, 30;
	shf.l.wrap.b32 	%r1953, %r2611, %r2610, 2;
	shl.b32 	%r1954, %r2611, 2;
	shr.u32 	%r1955, %r1953, 31;
	add.s32 	%r1956, %r1955, %r1952;
	neg.s32 	%r1957, %r1956;
	setp.lt.s32 	%p140, %r1107, 0;
	selp.b32 	%r2612, %r1957, %r1956, %p140;
	xor.b32  	%r1958, %r1953, %r1107;
	shr.s32 	%r1959, %r1953, 31;
	xor.b32  	%r1960, %r1959, %r1953;
	xor.b32  	%r1961, %r1959, %r1954;
	cvt.u64.u32 	%rd130, %r1960;
	shl.b64 	%rd131, %rd130, 32;
	cvt.u64.u32 	%rd132, %r1961;
	or.b64  	%rd133, %rd131, %rd132;
	cvt.rn.f64.s64 	%fd37, %rd133;
	mul.f64 	%fd38, %fd37, 0d3BF921FB54442D19;
	cvt.rn.f32.f64 	%f55, %fd38;
	neg.f32 	%f56, %f55;
	setp.lt.s32 	%p141, %r1958, 0;
	selp.f32 	%f132, %f56, %f55, %p141;
	bra.uni 	$L__BB5_251;
$L__BB5_250:
	mov.f32 	%f57, 0f00000000;
	mul.rn.f32 	%f132, %f7, %f57;
	mov.b32 	%r2612, 0;
$L__BB5_251:
	add.s32 	%r1963, %r2612, 1;
	mul.rn.f32 	%f58, %f132, %f132;
	and.b32  	%r1964, %r2612, 1;
	setp.eq.b32 	%p142, %r1964, 1;
	selp.f32 	%f59, %f132, 0f3F800000, %p142;
	fma.rn.f32 	%f60, %f58, %f59, 0f00000000;
	fma.rn.f32 	%f61, %f58, 0f37CBAC00, 0fBAB607ED;
	selp.f32 	%f62, 0fB94D4153, %f61, %p142;
	selp.f32 	%f63, 0f3C0885E4, 0f3D2AAABB, %p142;
	fma.rn.f32 	%f64, %f62, %f58, %f63;
	selp.f32 	%f65, 0fBE2AAAA8, 0fBEFFFFFF, %p142;
	fma.rn.f32 	%f66, %f64, %f58, %f65;
	fma.rn.f32 	%f67, %f66, %f60, %f59;
	and.b32  	%r1965, %r1963, 2;
	setp.eq.s32 	%p143, %r1965, 0;
	mov.f32 	%f68, 0f00000000;
	sub.f32 	%f69, %f68, %f67;
	selp.f32 	%f70, %f67, %f69, %p143;
	cvt.f64.f32 	%fd39, %f70;
	mul.f64 	%fd40, %fd39, 0dC024000000000000;
	fma.rn.f64 	%fd41, %fd5, %fd5, %fd40;
	add.f64 	%fd42, %fd4, 0d4049000000000000;
	add.f64 	%fd6, %fd42, %fd41;
	ld.global.f64 	%fd7, [%rd26+16];
	mul.f64 	%fd43, %fd7, 0d401921FB54442D18;
	cvt.rn.f32.f64 	%f13, %fd43;
	mul.f32 	%f71, %f13, 0f3F22F983;
	cvt.rni.s32.f32 	%r2616, %f71;
	cvt.rn.f32.s32 	%f72, %r2616;
	fma.rn.f32 	%f73, %f72, 0fBFC90FDA, %f13;
	fma.rn.f32 	%f74, %f72, 0fB3A22168, %f73;
	fma.rn.f32 	%f133, %f72, 0fA7C234C5, %f74;
	abs.f32 	%f15, %f13;
	setp.ltu.f32 	%p144, %f15, 0f47CE4780;
	@%p144 bra 	$L__BB5_259;
	setp.eq.f32 	%p145, %f15, 0f7F800000;
	@%p145 bra 	$L__BB5_258;
	mov.b32 	%r1121, %f13;
	shl.b32 	%r1967, %r1121, 8;
	or.b32  	%r1122, %r1967, -2147483648;
	mov.b64 	%rd175, 0;
	mov.b32 	%r2613, 0;
	mov.u64 	%rd173, __cudart_i2opi_f;
	mov.u64 	%rd174, %rd5;
$L__BB5_254:
	.pragma "nounroll";
	ld.global.nc.u32 	%r1968, [%rd173];
	mad.wide.u32 	%rd136, %r1968, %r1122, %rd175;
	shr.u64 	%rd175, %rd136, 32;
	st.local.u32 	[%rd174], %rd136;
	add.s32 	%r2613, %r2613, 1;
	add.s64 	%rd174, %rd174, 4;
	add.s64 	%rd173, %rd173, 4;
	setp.ne.s32 	%p146, %r2613, 6;
	@%p146 bra 	$L__BB5_254;
	shr.u32 	%r1969, %r1121, 23;
	st.local.u32 	[%rd5+24], %rd175;
	and.b32  	%r1125, %r1969, 31;
	and.b32  	%r1970, %r1969, 224;
	add.s32 	%r1971, %r1970, -128;
	shr.u32 	%r1972, %r1971, 5;
	mul.wide.u32 	%rd137, %r1972, 4;
	sub.s64 	%rd47, %rd5, %rd137;
	ld.local.u32 	%r2614, [%rd47+24];
	ld.local.u32 	%r2615, [%rd47+20];
	setp.eq.s32 	%p147, %r1125, 0;
	@%p147 bra 	$L__BB5_257;
	shf.l.wrap.b32 	%r2614, %r2615, %r2614, %r1125;
	ld.local.u32 	%r1973, [%rd47+16];
	shf.l.wrap.b32 	%r2615, %r1973, %r2615, %r1125;
$L__BB5_257:
	shr.u32 	%r1974, %r2614, 30;
	shf.l.wrap.b32 	%r1975, %r2615, %r2614, 2;
	shl.b32 	%r1976, %r2615, 2;
	shr.u32 	%r1977, %r1975, 31;
	add.s32 	%r1978, %r1977, %r1974;
	neg.s32 	%r1979, %r1978;
	setp.lt.s32 	%p148, %r1121, 0;
	selp.b32 	%r2616, %r1979, %r1978, %p148;
	xor.b32  	%r1980, %r1975, %r1121;
	shr.s32 	%r1981, %r1975, 31;
	xor.b32  	%r1982, %r1981, %r1975;
	xor.b32  	%r1983, %r1981, %r1976;
	cvt.u64.u32 	%rd138, %r1982;
	shl.b64 	%rd139, %rd138, 32;
	cvt.u64.u32 	%rd140, %r1983;
	or.b64  	%rd141, %rd139, %rd140;
	cvt.rn.f64.s64 	%fd44, %rd141;
	mul.f64 	%fd45, %fd44, 0d3BF921FB54442D19;
	cvt.rn.f32.f64 	%f75, %fd45;
	neg.f32 	%f76, %f75;
	setp.lt.s32 	%p149, %r1980, 0;
	selp.f32 	%f133, %f76, %f75, %p149;
	bra.uni 	$L__BB5_259;
$L__BB5_258:
	mov.f32 	%f77, 0f00000000;
	mul.rn.f32 	%f133, %f13, %f77;
	mov.b32 	%r2616, 0;
$L__BB5_259:
	add.s32 	%r1985, %r2616, 1;
	mul.rn.f32 	%f78, %f133, %f133;
	and.b32  	%r1986, %r2616, 1;
	setp.eq.b32 	%p150, %r1986, 1;
	selp.f32 	%f79, %f133, 0f3F800000, %p150;
	fma.rn.f32 	%f80, %f78, %f79, 0f00000000;
	fma.rn.f32 	%f81, %f78, 0f37CBAC00, 0fBAB607ED;
	selp.f32 	%f82, 0fB94D4153, %f81, %p150;
	selp.f32 	%f83, 0f3C0885E4, 0f3D2AAABB, %p150;
	fma.rn.f32 	%f84, %f82, %f78, %f83;
	selp.f32 	%f85, 0fBE2AAAA8, 0fBEFFFFFF, %p150;
	fma.rn.f32 	%f86, %f84, %f78, %f85;
	fma.rn.f32 	%f87, %f86, %f80, %f79;
	and.b32  	%r1987, %r1985, 2;
	setp.eq.s32 	%p151, %r1987, 0;
	mov.f32 	%f88, 0f00000000;
	sub.f32 	%f89, %f88, %f87;
	selp.f32 	%f90, %f87, %f89, %p151;
	cvt.f64.f32 	%fd46, %f90;
	mul.f64 	%fd47, %fd46, 0dC024000000000000;
	fma.rn.f64 	%fd48, %fd7, %fd7, %fd47;
	add.f64 	%fd8, %fd6, %fd48;
	ld.global.f64 	%fd9, [%rd26+24];
	mul.f64 	%fd49, %fd9, 0d401921FB54442D18;
	cvt.rn.f32.f64 	%f19, %fd49;
	mul.f32 	%f91, %f19, 0f3F22F983;
	cvt.rni.s32.f32 	%r2620, %f91;
	cvt.rn.f32.s32 	%f92, %r2620;
	fma.rn.f32 	%f93, %f92, 0fBFC90FDA, %f19;
	fma.rn.f32 	%f94, %f92, 0fB3A22168, %f93;
	fma.rn.f32 	%f134, %f92, 0fA7C234C5, %f94;
	abs.f32 	%f21, %f19;
	setp.ltu.f32 	%p152, %f21, 0f47CE4780;
	@%p152 bra 	$L__BB5_267;
	setp.eq.f32 	%p153, %f21, 0f7F800000;
	@%p153 bra 	$L__BB5_266;
	mov.b32 	%r1135, %f19;
	shl.b32 	%r1989, %r1135, 8;
	or.b32  	%r1136, %r1989, -2147483648;
	mov.b64 	%rd178, 0;
	mov.b32 	%r2617, 0;
	mov.u64 	%rd176, __cudart_i2opi_f;
	mov.u64 	%rd177, %rd5;
$L__BB5_262:
	.pragma "nounroll";
	ld.global.nc.u32 	%r1990, [%rd176];
	mad.wide.u32 	%rd144, %r1990, %r1136, %rd178;
	shr.u64 	%rd178, %rd144, 32;
	st.local.u32 	[%rd177], %rd144;
	add.s32 	%r2617, %r2617, 1;
	add.s64 	%rd177, %rd177, 4;
	add.s64 	%rd176, %rd176, 4;
	setp.ne.s32 	%p154, %r2617, 6;
	@%p154 bra 	$L__BB5_262;
	shr.u32 	%r1991, %r1135, 23;
	st.local.u32 	[%rd5+24], %rd178;
	and.b32  	%r1139, %r1991, 31;
	and.b32  	%r1992, %r1991, 224;
	add.s32 	%r1993, %r1992, -128;
	shr.u32 	%r1994, %r1993, 5;
	mul.wide.u32 	%rd145, %r1994, 4;
	sub.s64 	%rd54, %rd5, %rd145;
	ld.local.u32 	%r2618, [%rd54+24];
	ld.local.u32 	%r2619, [%rd54+20];
	setp.eq.s32 	%p155, %r1139, 0;
	@%p155 bra 	$L__BB5_265;
	shf.l.wrap.b32 	%r2618, %r2619, %r2618, %r1139;
	ld.local.u32 	%r1995, [%rd54+16];
	shf.l.wrap.b32 	%r2619, %r1995, %r2619, %r1139;
$L__BB5_265:
	shr.u32 	%r1996, %r2618, 30;
	shf.l.wrap.b32 	%r1997, %r2619, %r2618, 2;
	shl.b32 	%r1998, %r2619, 2;
	shr.u32 	%r1999, %r1997, 31;
	add.s32 	%r2000, %r1999, %r1996;
	neg.s32 	%r2001, %r2000;
	setp.lt.s32 	%p156, %r1135, 0;
	selp.b32 	%r2620, %r2001, %r2000, %p156;
	xor.b32  	%r2002, %r1997, %r1135;
	shr.s32 	%r2003, %r1997, 31;
	xor.b32  	%r2004, %r2003, %r1997;
	xor.b32  	%r2005, %r2003, %r1998;
	cvt.u64.u32 	%rd146, %r2004;
	shl.b64 	%rd147, %rd146, 32;
	cvt.u64.u32 	%rd148, %r2005;
	or.b64  	%rd149, %rd147, %rd148;
	cvt.rn.f64.s64 	%fd50, %rd149;
	mul.f64 	%fd51, %fd50, 0d3BF921FB54442D19;
	cvt.rn.f32.f64 	%f95, %fd51;
	neg.f32 	%f96, %f95;
	setp.lt.s32 	%p157, %r2002, 0;
	selp.f32 	%f134, %f96, %f95, %p157;
	bra.uni 	$L__BB5_267;
$L__BB5_266:
	mov.f32 	%f97, 0f00000000;
	mul.rn.f32 	%f134, %f19, %f97;
	mov.b32 	%r2620, 0;
$L__BB5_267:
	add.s32 	%r2007, %r2620, 1;
	mul.rn.f32 	%f98, %f134, %f134;
	and.b32  	%r2008, %r2620, 1;
	setp.eq.b32 	%p158, %r2008, 1;
	selp.f32 	%f99, %f134, 0f3F800000, %p158;
	fma.rn.f32 	%f100, %f98, %f99, 0f00000000;
	fma.rn.f32 	%f101, %f98, 0f37CBAC00, 0fBAB607ED;
	selp.f32 	%f102, 0fB94D4153, %f101, %p158;
	selp.f32 	%f103, 0f3C0885E4, 0f3D2AAABB, %p158;
	fma.rn.f32 	%f104, %f102, %f98, %f103;
	selp.f32 	%f105, 0fBE2AAAA8, 0fBEFFFFFF, %p158;
	fma.rn.f32 	%f106, %f104, %f98, %f105;
	fma.rn.f32 	%f107, %f106, %f100, %f99;
	and.b32  	%r2009, %r2007, 2;
	setp.eq.s32 	%p159, %r2009, 0;
	mov.f32 	%f108, 0f00000000;
	sub.f32 	%f109, %f108, %f107;
	selp.f32 	%f110, %f107, %f109, %p159;
	cvt.f64.f32 	%fd52, %f110;
	mul.f64 	%fd53, %fd52, 0dC024000000000000;
	fma.rn.f64 	%fd54, %fd9, %fd9, %fd53;
	add.f64 	%fd10, %fd8, %fd54;
	ld.global.f64 	%fd11, [%rd26+32];
	mul.f64 	%fd55, %fd11, 0d401921FB54442D18;
	cvt.rn.f32.f64 	%f25, %fd55;
	mul.f32 	%f111, %f25, 0f3F22F983;
	cvt.rni.s32.f32 	%r2624, %f111;
	cvt.rn.f32.s32 	%f112, %r2624;
	fma.rn.f32 	%f113, %f112, 0fBFC90FDA, %f25;
	fma.rn.f32 	%f114, %f112, 0fB3A22168, %f113;
	fma.rn.f32 	%f135, %f112, 0fA7C234C5, %f114;
	abs.f32 	%f27, %f25;
	setp.ltu.f32 	%p160, %f27, 0f47CE4780;
	@%p160 bra 	$L__BB5_275;
	setp.eq.f32 	%p161, %f27, 0f7F800000;
	@%p161 bra 	$L__BB5_274;
	mov.b32 	%r1149, %f25;
	shl.b32 	%r2011, %r1149, 8;
	or.b32  	%r1150, %r2011, -2147483648;
	mov.b64 	%rd181, 0;
	mov.b32 	%r2621, 0;
	mov.u64 	%rd179, __cudart_i2opi_f;
	mov.u64 	%rd180, %rd5;
$L__BB5_270:
	.pragma "nounroll";
	ld.global.nc.u32 	%r2012, [%rd179];
	mad.wide.u32 	%rd152, %r2012, %r1150, %rd181;
	shr.u64 	%rd181, %rd152, 32;
	st.local.u32 	[%rd180], %rd152;
	add.s32 	%r2621, %r2621, 1;
	add.s64 	%rd180, %rd180, 4;
	add.s64 	%rd179, %rd179, 4;
	setp.ne.s32 	%p162, %r2621, 6;
	@%p162 bra 	$L__BB5_270;
	shr.u32 	%r2013, %r1149, 23;
	st.local.u32 	[%rd5+24], %rd181;
	and.b32  	%r1153, %r2013, 31;
	and.b32  	%r2014, %r2013, 224;
	add.s32 	%r2015, %r2014, -128;
	shr.u32 	%r2016, %r2015, 5;
	mul.wide.u32 	%rd153, %r2016, 4;
	sub.s64 	%rd61, %rd5, %rd153;
	ld.local.u32 	%r2622, [%rd61+24];
	ld.local.u32 	%r2623, [%rd61+20];
	setp.eq.s32 	%p163, %r1153, 0;
	@%p163 bra 	$L__BB5_273;
	shf.l.wrap.b32 	%r2622, %r2623, %r2622, %r1153;
	ld.local.u32 	%r2017, [%rd61+16];
	shf.l.wrap.b32 	%r2623, %r2017, %r2623, %r1153;
$L__BB5_273:
	shr.u32 	%r2018, %r2622, 30;
	shf.l.wrap.b32 	%r2019, %r2623, %r2622, 2;
	shl.b32 	%r2020, %r2623, 2;
	shr.u32 	%r2021, %r2019, 31;
	add.s32 	%r2022, %r2021, %r2018;
	neg.s32 	%r2023, %r2022;
	setp.lt.s32 	%p164, %r1149, 0;
	selp.b32 	%r2624, %r2023, %r2022, %p164;
	xor.b32  	%r2024, %r2019, %r1149;
	shr.s32 	%r2025, %r2019, 31;
	xor.b32  	%r2026, %r2025, %r2019;
	xor.b32  	%r2027, %r2025, %r2020;
	cvt.u64.u32 	%rd154, %r2026;
	shl.b64 	%rd155, %rd154, 32;
	cvt.u64.u32 	%rd156, %r2027;
	or.b64  	%rd157, %rd155, %rd156;
	cvt.rn.f64.s64 	%fd56, %rd157;
	mul.f64 	%fd57, %fd56, 0d3BF921FB54442D19;
	cvt.rn.f32.f64 	%f115, %fd57;
	neg.f32 	%f116, %f115;
	setp.lt.s32 	%p165, %r2024, 0;
	selp.f32 	%f135, %f116, %f115, %p165;
	bra.uni 	$L__BB5_275;
$L__BB5_274:
	mov.f32 	%f117, 0f00000000;
	mul.rn.f32 	%f135, %f25, %f117;
	mov.b32 	%r2624, 0;
$L__BB5_275:
	ld.param.u64 	%rd163, [_Z13psoIterKernelIN4util9RastriginILi5EEELi5EEvT_dddddPdS4_S4_S4_S4_S4_S4_biim_param_9];
	add.s32 	%r2029, %r2624, 1;
	mul.rn.f32 	%f118, %f135, %f135;
	and.b32  	%r2030, %r2624, 1;
	setp.eq.b32 	%p166, %r2030, 1;
	selp.f32 	%f119, %f135, 0f3F800000, %p166;
	fma.rn.f32 	%f120, %f118, %f119, 0f00000000;
	fma.rn.f32 	%f121, %f118, 0f37CBAC00, 0fBAB607ED;
	selp.f32 	%f122, 0fB94D4153, %f121, %p166;
	selp.f32 	%f123, 0f3C0885E4, 0f3D2AAABB, %p166;
	fma.rn.f32 	%f124, %f122, %f118, %f123;
	selp.f32 	%f125, 0fBE2AAAA8, 0fBEFFFFFF, %p166;
	fma.rn.f32 	%f126, %f124, %f118, %f125;
	fma.rn.f32 	%f127, %f126, %f120, %f119;
	and.b32  	%r2031, %r2029, 2;
	setp.eq.s32 	%p167, %r2031, 0;
	mov.f32 	%f128, 0f00000000;
	sub.f32 	%f129, %f128, %f127;
	selp.f32 	%f130, %f127, %f129, %p167;
	cvt.f64.f32 	%fd58, %f130;
	mul.f64 	%fd59, %fd58, 0dC024000000000000;
	fma.rn.f64 	%fd60, %fd11, %fd11, %fd59;
	add.f64 	%fd12, %fd10, %fd60;
	cvta.to.global.u64 	%rd158, %rd163;
	shl.b64 	%rd159, %rd8, 3;
	add.s64 	%rd62, %rd158, %rd159;
	ld.global.f64 	%fd61, [%rd62];
	setp.geu.f64 	%p168, %fd12, %fd61;
	@%p168 bra 	$L__BB5_277;
	st.global.f64 	[%rd62], %fd12;
	ld.global.f64 	%fd62, [%rd26];
	add.s64 	%rd161, %rd1, %rd117;
	st.global.f64 	[%rd161], %fd62;
	ld.global.f64 	%fd63, [%rd26+8];
	st.global.f64 	[%rd161+8], %fd63;
	ld.global.f64 	%fd64, [%rd26+16];
	st.global.f64 	[%rd161+16], %fd64;
	ld.global.f64 	%fd65, [%rd26+24];
	st.global.f64 	[%rd161+24], %fd65;
	ld.global.f64 	%fd66, [%rd26+32];
	st.global.f64 	[%rd161+32], %fd66;
$L__BB5_277:
	ld.global.u64 	%rd182, [%rd4];
	mov.b64 	%rd64, %fd12;
$L__BB5_278:
	mov.b64 	%fd13, %rd182;
	setp.ge.f64 	%p169, %fd12, %fd13;
	@%p169 bra 	$L__BB5_280;
	atom.relaxed.global.cas.b64 	%rd66, [%rd4], %rd182, %rd64;
	setp.ne.s64 	%p170, %rd182, %rd66;
	mov.u64 	%rd182, %rd66;
	@%p170 bra 	$L__BB5_278;
$L__BB5_280:
	setp.geu.f64 	%p171, %fd12, %fd13;
	@%p171 bra 	$L__BB5_282;
	ld.global.f64 	%fd67, [%rd26];
	st.global.f64 	[%rd2], %fd67;
	ld.global.f64 	%fd68, [%rd26+8];
	st.global.f64 	[%rd2+8], %fd68;
	ld.global.f64 	%fd69, [%rd26+16];
	st.global.f64 	[%rd2+16], %fd69;
	ld.global.f64 	%fd70, [%rd26+24];
	st.global.f64 	[%rd2+24], %fd70;
	ld.global.f64 	%fd71, [%rd26+32];
	st.global.f64 	[%rd2+32], %fd71;
$L__BB5_282:
	ret;

}
	// .globl	_Z14optimizeKernelIN4util6AckleyILi5EEELi5ELj128EEvddPKdPdPiS5_S5_iiidb
.visible .entry _Z14optimizeKernelIN4util6AckleyILi5EEELi5ELj128EEvddPKdPdPiS5_S5_iiidb(
	.param .f64 _Z14optimizeKernelIN4util6AckleyILi5EEELi5ELj128EEvddPKdPdPiS5_S5_iiidb_param_0,
	.param .f64 _Z14optimizeKernelIN4util6AckleyILi5EEELi5ELj128EEvddPKdPdPiS5_S5_iiidb_param_1,
	.param .u64 .ptr .align 1 _Z14optimizeKernelIN4util6AckleyILi5EEELi5ELj128EEvddPKdPdPiS5_S5_iiidb_param_2,
	.param .u64 .ptr .align 1 _Z14optimizeKernelIN4util6AckleyILi5EEELi5ELj128EEvddPKdPdPiS5_S5_iiidb_param_3,
	.param .u64 .ptr .align 1 _Z14optimizeKernelIN4util6AckleyILi5EEELi5ELj128EEvddPKdPdPiS5_S5_iiidb_param_4,
	.param .u64 .ptr .align 1 _Z14optimizeKernelIN4util6AckleyILi5EEELi5ELj128EEvddPKdPdPiS5_S5_iiidb_param_5,
	.param .u64 .ptr .align 1 _Z14optimizeKernelIN4util6AckleyILi5EEELi5ELj128EEvddPKdPdPiS5_S5_iiidb_param_6,
	.param .u32 _Z14optimizeKernelIN4util6AckleyILi5EEELi5ELj128EEvddPKdPdPiS5_S5_iiidb_param_7,
	.param .u32 _Z14optimizeKernelIN4util6AckleyILi5EEELi5ELj128EEvddPKdPdPiS5_S5_iiidb_param_8,
	.param .u32 _Z14optimizeKernelIN4util6AckleyILi5EEELi5ELj128EEvddPKdPdPiS5_S5_iiidb_param_9,
	.param .f64 _Z14optimizeKernelIN4util6AckleyILi5EEELi5ELj128EEvddPKdPdPiS5_S5_iiidb_param_10,
	.param .u8 _Z14optimizeKernelIN4util6AckleyILi5EEELi5ELj128EEvddPKdPdPiS5_S5_iiidb_param_11
)
{
	.local .align 16 .b8 	__local_depot6[384];
	.reg .b64 	%SP;
	.reg .b64 	%SPL;
	.reg .pred 	%p<741>;
	.reg .b16 	%rs<2>;
	.reg .b32 	%r<7482>;
	.reg .b32 	%f<1448>;
	.reg .b64 	%rd<586>;
	.reg .b64 	%fd<1963>;

	mov.u64 	%SPL, __local_depot6;
	cvta.local.u64 	%SP, %SPL;
	ld.param.f64 	%fd501, [_Z14optimizeKernelIN4util6AckleyILi5EEELi5ELj128EEvddPKdPdPiS5_S5_iiidb_param_0];
	ld.param.f64 	%fd502, [_Z14optimizeKernelIN4util6AckleyILi5EEELi5ELj128EEvddPKdPdPiS5_S5_iiidb_param_1];
	ld.param.u64 	%rd118, [_Z14optimizeKernelIN4util6AckleyILi5EEELi5ELj128EEvddPKdPdPiS5_S5_iiidb_param_2];
	ld.param.u64 	%rd119, [_Z14optimizeKernelIN4util6AckleyILi5EEELi5ELj128EEvddPKdPdPiS5_S5_iiidb_param_3];
	ld.param.u64 	%rd120, [_Z14optimizeKernelIN4util6AckleyILi5EEELi5ELj128EEvddPKdPdPiS5_S5_iiidb_param_4];
	ld.param.u64 	%rd121, [_Z14optimizeKernelIN4util6AckleyILi5EEELi5ELj128EEvddPKdPdPiS5_S5_iiidb_param_5];
	ld.param.u64 	%rd122, [_Z14optimizeKernelIN4util6AckleyILi5EEELi5ELj128EEvddPKdPdPiS5_S5_iiidb_param_6];
	ld.param.u32 	%r3150, [_Z14optimizeKernelIN4util6AckleyILi5EEELi5ELj128EEvddPKdPdPiS5_S5_iiidb_param_7];
	ld.param.u32 	%r3148, [_Z14optimizeKernelIN4util6AckleyILi5EEELi5ELj128EEvddPKdPdPiS5_S5_iiidb_param_8];
	ld.param.u32 	%r3149, [_Z14optimizeKernelIN4util6AckleyILi5EEELi5ELj128EEvddPKdPdPiS5_S5_iiidb_param_9];
	ld.param.f64 	%fd503, [_Z14optimizeKernelIN4util6AckleyILi5EEELi5ELj128EEvddPKdPdPiS5_S5_iiidb_param_10];
	ld.param.s8 	%rs1, [_Z14optimizeKernelIN4util6AckleyILi5EEELi5ELj128EEvddPKdPdPiS5_S5_iiidb_param_11];
	add.u64 	%rd1, %SPL, 0;
	add.u64 	%rd2, %SPL, 200;
	add.u64 	%rd3, %SPL, 200;
	add.u64 	%rd4, %SPL, 0;
	add.u64 	%rd5, %SPL, 200;
	add.u64 	%rd6, %SPL, 200;
	add.u64 	%rd7, %SPL, 0;
	add.u64 	%rd8, %SPL, 0;
	add.u64 	%rd9, %SPL, 232;
	add.u64 	%rd10, %SPL, 272;
	add.u64 	%rd11, %SPL, 312;
	add.u64 	%rd134, %SP, 352;
	add.u64 	%rd12, %SPL, 352;
	mov.u32 	%r3151, %ctaid.x;
	mov.u32 	%r3152, %ntid.x;
	mov.u32 	%r3153, %tid.x;
	mad.lo.s32 	%r1, %r3151, %r3152, %r3153;
	setp.ge.s32 	%p11, %r1, %r3150;
	@%p11 bra 	$L__BB6_891;
	setp.ne.s64 	%p12, %rd118, 0;
	@%p12 bra 	$L__BB6_892;
	mul.lo.s32 	%r2, %r1, 5;
	setp.eq.s32 	%p13, %r1, 0;
	cvt.s64.s32 	%rd562, %r1;
	sub.f64 	%fd1, %fd502, %fd501;
	add.s32 	%r3155, %r2, 456;
	xor.b32  	%r3156, %r3155, -1429050551;
	mul.lo.s32 	%r3, %r3156, 1099087573;
	add.s32 	%r3157, %r3, -638133224;
	add.s32 	%r5933, %r3, 123456789;
	st.local.v2.u32 	[%rd8], {%r3157, %r5933};
	xor.b32  	%r5934, %r3, 362436069;
	mov.b32 	%r3158, -123459836;
	st.local.v2.u32 	[%rd8+8], {%r5934, %r3158};
	add.s32 	%r5937, %r3, 5783321;
	mov.b32 	%r3159, -589760388;
	st.local.v2.u32 	[%rd8+16], {%r3159, %r5937};
	@%p13 bra 	$L__BB6_117;
	mov.b32 	%r5920, 0;
	mov.u64 	%rd139, precalc_xorwow_matrix;
	mov.u64 	%rd558, %rd562;
$L__BB6_4:
	mov.u64 	%rd14, %rd558;
	and.b64  	%rd15, %rd14, 3;
	setp.eq.s64 	%p14, %rd15, 0;
	@%p14 bra 	$L__BB6_116;
	mul.wide.u32 	%rd138, %r5920, 3200;
	add.s64 	%rd16, %rd139, %rd138;
	mov.b32 	%r5933, 0;
	mov.u32 	%r5934, %r5933;
	mov.u32 	%r5935, %r5933;
	mov.u32 	%r5936, %r5933;
	mov.u32 	%r5937, %r5933;
	mov.u32 	%r5926, %r5933;
$L__BB6_6:
	mul.wide.u32 	%rd140, %r5926, 4;
	add.s64 	%rd141, %rd8, %rd140;
	ld.local.u32 	%r17, [%rd141+4];
	shl.b32 	%r18, %r5926, 5;
	mov.b32 	%r5932, 0;
$L__BB6_7:
	.pragma "nounroll";
	shr.u32 	%r3163, %r17, %r5932;
	and.b32  	%r3164, %r3163, 1;
	setp.eq.b32 	%p15, %r3164, 1;
	not.pred 	%p16, %p15;
	add.s32 	%r3165, %r18, %r5932;
	mul.lo.s32 	%r3166, %r3165, 5;
	mul.wide.u32 	%rd142, %r3166, 4;
	add.s64 	%rd17, %rd16, %rd142;
	@%p16 bra 	$L__BB6_9;
	ld.global.u32 	%r3167, [%rd17];
	xor.b32  	%r5933, %r5933, %r3167;
	ld.global.u32 	%r3168, [%rd17+4];
	xor.b32  	%r5934, %r5934, %r3168;
	ld.global.u32 	%r3169, [%rd17+8];
	xor.b32  	%r5935, %r5935, %r3169;
	ld.global.u32 	%r3170, [%rd17+12];
	xor.b32  	%r5936, %r5936, %r3170;
	ld.global.u32 	%r3171, [%rd17+16];
	xor.b32  	%r5937, %r5937, %r3171;
$L__BB6_9:
	and.b32  	%r3173, %r3163, 2;
	setp.eq.s32 	%p17, %r3173, 0;
	@%p17 bra 	$L__BB6_11;
	ld.global.u32 	%r3174, [%rd17+20];
	xor.b32  	%r5933, %r5933, %r3174;
	ld.global.u32 	%r3175, [%rd17+24];
	xor.b32  	%r5934, %r5934, %r3175;
	ld.global.u32 	%r3176, [%rd17+28];
	xor.b32  	%r5935, %r5935, %r3176;
	ld.global.u32 	%r3177, [%rd17+32];
	xor.b32  	%r5936, %r5936, %r3177;
	ld.global.u32 	%r3178, [%rd17+36];
	xor.b32  	%r5937, %r5937, %r3178;
$L__BB6_11:
	and.b32  	%r3180, %r3163, 4;
	setp.eq.s32 	%p18, %r3180, 0;
	@%p18 bra 	$L__BB6_13;
	ld.global.u32 	%r3181, [%rd17+40];
	xor.b32  	%r5933, %r5933, %r3181;
	ld.global.u32 	%r3182, [%rd17+44];
	xor.b32  	%r5934, %r5934, %r3182;
	ld.global.u32 	%r3183, [%rd17+48];
	xor.b32  	%r5935, %r5935, %r3183;
	ld.global.u32 	%r3184, [%rd17+52];
	xor.b32  	%r5936, %r5936, %r3184;
	ld.global.u32 	%r3185, [%rd17+56];
	xor.b32  	%r5937, %r5937, %r3185;
$L__BB6_13:
	and.b32  	%r3187, %r3163, 8;
	setp.eq.s32 	%p19, %r3187, 0;
	@%p19 bra 	$L__BB6_15;
	ld.global.u32 	%r3188, [%rd17+60];
	xor.b32  	%r5933, %r5933, %r3188;
	ld.global.u32 	%r3189, [%rd17+64];
	xor.b32  	%r5934, %r5934, %r3189;
	ld.global.u32 	%r3190, [%rd17+68];
	xor.b32  	%r5935, %r5935, %r3190;
	ld.global.u32 	%r3191, [%rd17+72];
	xor.b32  	%r5936, %r5936, %r3191;
	ld.global.u32 	%r3192, [%rd17+76];
	xor.b32  	%r5937, %r5937, %r3192;
$L__BB6_15:
	and.b32  	%r3194, %r3163, 16;
	setp.eq.s32 	%p20, %r3194, 0;
	@%p20 bra 	$L__BB6_17;
	ld.global.u32 	%r3195, [%rd17+80];
	xor.b32  	%r5933, %r5933, %r3195;
	ld.global.u32 	%r3196, [%rd17+84];
	xor.b32  	%r5934, %r5934, %r3196;
	ld.global.u32 	%r3197, [%rd17+88];
	xor.b32  	%r5935, %r5935, %r3197;
	ld.global.u32 	%r3198, [%rd17+92];
	xor.b32  	%r5936, %r5936, %r3198;
	ld.global.u32 	%r3199, [%rd17+96];
	xor.b32  	%r5937, %r5937, %r3199;
$L__BB6_17:
	and.b32  	%r3201, %r3163, 32;
	setp.eq.s32 	%p21, %r3201, 0;
	@%p21 bra 	$L__BB6_19;
	ld.global.u32 	%r3202, [%rd17+100];
	xor.b32  	%r5933, %r5933, %r3202;
	ld.global.u32 	%r3203, [%rd17+104];
	xor.b32  	%r5934, %r5934, %r3203;
	ld.global.u32 	%r3204, [%rd17+108];
	xor.b32  	%r5935, %r5935, %r3204;
	ld.global.u32 	%r3205, [%rd17+112];
	xor.b32  	%r5936, %r5936, %r3205;
	ld.global.u32 	%r3206, [%rd17+116];
	xor.b32  	%r5937, %r5937, %r3206;
$L__BB6_19:
	and.b32  	%r3208, %r3163, 64;
	setp.eq.s32 	%p22, %r3208, 0;
	@%p22 bra 	$L__BB6_21;
	ld.global.u32 	%r3209, [%rd17+120];
	xor.b32  	%r5933, %r5933, %r3209;
	ld.global.u32 	%r3210, [%rd17+124];
	xor.b32  	%r5934, %r5934, %r3210;
	ld.global.u32 	%r3211, [%rd17+128];
	xor.b32  	%r5935, %r5935, %r3211;
	ld.global.u32 	%r3212, [%rd17+132];
	xor.b32  	%r5936, %r5936, %r3212;
	ld.global.u32 	%r3213, [%rd17+136];
	xor.b32  	%r5937, %r5937, %r3213;
$L__BB6_21:
	and.b32  	%r3215, %r3163, 128;
	setp.eq.s32 	%p23, %r3215, 0;
	@%p23 bra 	$L__BB6_23;
	ld.global.u32 	%r3216, [%rd17+140];
	xor.b32  	%r5933, %r5933, %r3216;
	ld.global.u32 	%r3217, [%rd17+144];
	xor.b32  	%r5934, %r5934, %r3217;
	ld.global.u32 	%r3218, [%rd17+148];
	xor.b32  	%r5935, %r5935, %r3218;
	ld.global.u32 	%r3219, [%rd17+152];
	xor.b32  	%r5936, %r5936, %r3219;
	ld.global.u32 	%r3220, [%rd17+156];
	xor.b32  	%r5937, %r5937, %r3220;
$L__BB6_23:
	and.b32  	%r3222, %r3163, 256;
	setp.eq.s32 	%p24, %r3222, 0;
	@%p24 bra 	$L__BB6_25;
	ld.global.u32 	%r3223, [%rd17+160];
	xor.b32  	%r5933, %r5933, %r3223;
	ld.global.u32 	%r3224, [%rd17+164];
	xor.b32  	%r5934, %r5934, %r3224;
	ld.global.u32 	%r3225, [%rd17+168];
	xor.b32  	%r5935, %r5935, %r3225;
	ld.global.u32 	%r3226, [%rd17+172];
	xor.b32  	%r5936, %r5936, %r3226;
	ld.global.u32 	%r3227, [%rd17+176];
	xor.b32  	%r5937, %r5937, %r3227;
$L__BB6_25:
	and.b32  	%r3229, %r3163, 512;
	setp.eq.s32 	%p25, %r3229, 0;
	@%p25 bra 	$L__BB6_27;
	ld.global.u32 	%r3230, [%rd17+180];
	xor.b32  	%r5933, %r5933, %r3230;
	ld.global.u32 	%r3231, [%rd17+184];
	xor.b32  	%r5934, %r5934, %r3231;
	ld.global.u32 	%r3232, [%rd17+188];
	xor.b32  	%r5935, %r5935, %r3232;
	ld.global.u32 	%r3233, [%rd17+192];
	xor.b32  	%r5936, %r5936, %r3233;
	ld.global.u32 	%r3234, [%rd17+196];
	xor.b32  	%r5937, %r5937, %r3234;
$L__BB6_27:
	and.b32  	%r3236, %r3163, 1024;
	setp.eq.s32 	%p26, %r3236, 0;
	@%p26 bra 	$L__BB6_29;
	ld.global.u32 	%r3237, [%rd17+200];
	xor.b32  	%r5933, %r5933, %r3237;
	ld.global.u32 	%r3238, [%rd17+204];
	xor.b32  	%r5934, %r5934, %r3238;
	ld.global.u32 	%r3239, [%rd17+208];
	xor.b32  	%r5935, %r5935, %r3239;
	ld.global.u32 	%r3240, [%rd17+212];
	xor.b32  	%r5936, %r5936, %r3240;
	ld.global.u32 	%r3241, [%rd17+216];
	xor.b32  	%r5937, %r5937, %r3241;
$L__BB6_29:
	and.b32  	%r3243, %r3163, 2048;
	setp.eq.s32 	%p27, %r3243, 0;
	@%p27 bra 	$L__BB6_31;
	ld.global.u32 	%r3244, [%rd17+220];
	xor.b32  	%r5933, %r5933, %r3244;
	ld.global.u32 	%r3245, [%rd17+224];
	xor.b32  	%r5934, %r5934, %r3245;
	ld.global.u32 	%r3246, [%rd17+228];
	xor.b32  	%r5935, %r5935, %r3246;
	ld.global.u32 	%r3247, [%rd17+232];
	xor.b32  	%r5936, %r5936, %r3247;
	ld.global.u32 	%r3248, [%rd17+236];
	xor.b32  	%r5937, %r5937, %r3248;
$L__BB6_31:
	and.b32  	%r3250, %r3163, 4096;
	setp.eq.s32 	%p28, %r3250, 0;
	@%p28 bra 	$L__BB6_33;
	ld.global.u32 	%r3251, [%rd17+240];
	xor.b32  	%r5933, %r5933, %r3251;
	ld.global.u32 	%r3252, [%rd17+244];
	xor.b32  	%r5934, %r5934, %r3252;
	ld.global.u32 	%r3253, [%rd17+248];
	xor.b32  	%r5935, %r5935, %r3253;
	ld.global.u32 	%r3254, [%rd17+252];
	xor.b32  	%r5936, %r5936, %r3254;
	ld.global.u32 	%r3255, [%rd17+256];
	xor.b32  	%r5937, %r5937, %r3255;
$L__BB6_33:
	and.b32  	%r3257, %r3163, 8192;
	setp.eq.s32 	%p29, %r3257, 0;
	@%p29 bra 	$L__BB6_35;
	ld.global.u32 	%r3258, [%rd17+260];
	xor.b32  	%r5933, %r5933, %r3258;
	ld.global.u32 	%r3259, [%rd17+264];
	xor.b32  	%r5934, %r5934, %r3259;
	ld.global.u32 	%r3260, [%rd17+268];
	xor.b32  	%r5935, %r5935, %r3260;
	ld.global.u32 	%r3261, [%rd17+272];
	xor.b32  	%r5936, %r5936, %r3261;
	ld.global.u32 	%r3262, [%rd17+276];
	xor.b32  	%r5937, %r5937, %r3262;
$L__BB6_35:
	and.b32  	%r3264, %r3163, 16384;
	setp.eq.s32 	%p30, %r3264, 0;
	@%p30 bra 	$L__BB6_37;
	ld.global.u32 	%r3265, [%rd17+280];
	xor.b32  	%r5933, %r5933, %r3265;
	ld.global.u32 	%r3266, [%rd17+284];
	xor.b32  	%r5934, %r5934, %r3266;
	ld.global.u32 	%r3267, [%rd17+288];
	xor.b32  	%r5935, %r5935, %r3267;
	ld.global.u32 	%r3268, [%rd17+292];
	xor.b32  	%r5936, %r5936, %r3268;
	ld.global.u32 	%r3269, [%rd17+296];
	xor.b32  	%r5937, %r5937, %r3269;
$L__BB6_37:
	and.b32  	%r3271, %r3163, 32768;
	setp.eq.s32 	%p31, %r3271, 0;
	@%p31 bra 	$L__BB6_39;
	ld.global.u32 	%r3272, [%rd17+300];
	xor.b32  	%r5933, %r5933, %r3272;
	ld.global.u32 	%r3273, [%rd17+304];
	xor.b32  	%r5934, %r5934, %r3273;
	ld.global.u32 	%r3274, [%rd17+308];
	xor.b32  	%r5935, %r5935, %r3274;
	ld.global.u32 	%r3275, [%rd17+312];
	xor.b32  	%r5936, %r5936, %r3275;
	ld.global.u32 	%r3276, [%rd17+316];
	xor.b32  	%r5937, %r5937, %r3276;
$L__BB6_39:
	add.s32 	%r5932, %r5932, 16;
	setp.ne.s32 	%p32, %r5932, 32;
	@%p32 bra 	$L__BB6_7;
	mad.lo.s32 	%r3277, %r5926, -31, %r18;
	add.s32 	%r5926, %r3277, 1;
	setp.ne.s32 	%p33, %r5926, 5;
	@%p33 bra 	$L__BB6_6;
	st.local.u32 	[%rd8+4], %r5933;
	st.local.v2.u32 	[%rd8+8], {%r5934, %r5935};
	st.local.v2.u32 	[%rd8+16], {%r5936, %r5937};
	setp.eq.s64 	%p34, %rd15, 1;
	@%p34 bra 	$L__BB6_116;
	mov.b32 	%r5933, 0;
	mov.u32 	%r5934, %r5933;
	mov.u32 	%r6027, %r5933;
	mov.u32 	%r6028, %r5933;
	mov.u32 	%r5937, %r5933;
	mov.u32 	%r6018, %r5933;
$L__BB6_43:
	mul.wide.u32 	%rd143, %r6018, 4;
	add.s64 	%rd144, %rd8, %rd143;
	ld.local.u32 	%r193, [%rd144+4];
	shl.b32 	%r194, %r6018, 5;
	mov.b32 	%r6024, 0;
$L__BB6_44:
	.pragma "nounroll";
	shr.u32 	%r3280, %r193, %r6024;
	and.b32  	%r3281, %r3280, 1;
	setp.eq.b32 	%p35, %r3281, 1;
	not.pred 	%p36, %p35;
	add.s32 	%r3282, %r194, %r6024;
	mul.lo.s32 	%r3283, %r3282, 5;
	mul.wide.u32 	%rd145, %r3283, 4;
	add.s64 	%rd18, %rd16, %rd145;
	@%p36 bra 	$L__BB6_46;
	ld.global.u32 	%r3284, [%rd18];
	xor.b32  	%r5933, %r5933, %r3284;
	ld.global.u32 	%r3285, [%rd18+4];
	xor.b32  	%r5934, %r5934, %r3285;
	ld.global.u32 	%r3286, [%rd18+8];
	xor.b32  	%r6027, %r6027, %r3286;
	ld.global.u32 	%r3287, [%rd18+12];
	xor.b32  	%r6028, %r6028, %r3287;
	ld.global.u32 	%r3288, [%rd18+16];
	xor.b32  	%r5937, %r5937, %r3288;
$L__BB6_46:
	and.b32  	%r3290, %r3280, 2;
	setp.eq.s32 	%p37, %r3290, 0;
	@%p37 bra 	$L__BB6_48;
	ld.global.u32 	%r3291, [%rd18+20];
	xor.b32  	%r5933, %r5933, %r3291;
	ld.global.u32 	%r3292, [%rd18+24];
	xor.b32  	%r5934, %r5934, %r3292;
	ld.global.u32 	%r3293, [%rd18+28];
	xor.b32  	%r6027, %r6027, %r3293;
	ld.global.u32 	%r3294, [%rd18+32];
	xor.b32  	%r6028, %r6028, %r3294;
	ld.global.u32 	%r3295, [%rd18+36];
	xor.b32  	%r5937, %r5937, %r3295;
$L__BB6_48:
	and.b32  	%r3297, %r3280, 4;
	setp.eq.s32 	%p38, %r3297, 0;
	@%p38 bra 	$L__BB6_50;
	ld.global.u32 	%r3298, [%rd18+40];
	xor.b32  	%r5933, %r5933, %r3298;
	ld.global.u32 	%r3299, [%rd18+44];
	xor.b32  	%r5934, %r5934, %r3299;
	ld.global.u32 	%r3300, [%rd18+48];
	xor.b32  	%r6027, %r6027, %r3300;
	ld.global.u32 	%r3301, [%rd18+52];
	xor.b32  	%r6028, %r6028, %r3301;
	ld.global.u32 	%r3302, [%rd18+56];
	xor.b32  	%r5937, %r5937, %r3302;
$L__BB6_50:
	and.b32  	%r3304, %r3280, 8;
	setp.eq.s32 	%p39, %r3304, 0;
	@%p39 bra 	$L__BB6_52;
	ld.global.u32 	%r3305, [%rd18+60];
	xor.b32  	%r5933, %r5933, %r3305;
	ld.global.u32 	%r3306, [%rd18+64];
	xor.b32  	%r5934, %r5934, %r3306;
	ld.global.u32 	%r3307, [%rd18+68];
	xor.b32  	%r6027, %r6027, %r3307;
	ld.global.u32 	%r3308, [%rd18+72];
	xor.b32  	%r6028, %r6028, %r3308;
	ld.global.u32 	%r3309, [%rd18+76];
	xor.b32  	%r5937, %r5937, %r3309;
$L__BB6_52:
	and.b32  	%r3311, %r3280, 16;
	setp.eq.s32 	%p40, %r3311, 0;
	@%p40 bra 	$L__BB6_54;
	ld.global.u32 	%r3312, [%rd18+80];
	xor.b32  	%r5933, %r5933, %r3312;
	ld.global.u32 	%r3313, [%rd18+84];
	xor.b32  	%r5934, %r5934, %r3313;
	ld.global.u32 	%r3314, [%rd18+88];
	xor.b32  	%r6027, %r6027, %r3314;
	ld.global.u32 	%r3315, [%rd18+92];
	xor.b32  	%r6028, %r6028, %r3315;
	ld.global.u32 	%r3316, [%rd18+96];
	xor.b32  	%r5937, %r5937, %r3316;
$L__BB6_54:
	and.b32  	%r3318, %r3280, 32;
	setp.eq.s32 	%p41, %r3318, 0;
	@%p41 bra 	$L__BB6_56;
	ld.global.u32 	%r3319, [%rd18+100];
	xor.b32  	%r5933, %r5933, %r3319;
	ld.global.u32 	%r3320, [%rd18+104];
	xor.b32  	%r5934, %r5934, %r3320;
	ld.global.u32 	%r3321, [%rd18+108];
	xor.b32  	%r6027, %r6027, %r3321;
	ld.global.u32 	%r3322, [%rd18+112];
	xor.b32  	%r6028, %r6028, %r3322;
	ld.global.u32 	%r3323, [%rd18+116];
	xor.b32  	%r5937, %r5937, %r3323;
$L__BB6_56:
	and.b32  	%r3325, %r3280, 64;
	setp.eq.s32 	%p42, %r3325, 0;
	@%p42 bra 	$L__BB6_58;
	ld.global.u32 	%r3326, [%rd18+120];
	xor.b32  	%r5933, %r5933, %r3326;
	ld.global.u32 	%r3327, [%rd18+124];
	xor.b32  	%r5934, %r5934, %r3327;
	ld.global.u32 	%r3328, [%rd18+128];
	xor.b32  	%r6027, %r6027, %r3328;
	ld.global.u32 	%r3329, [%rd18+132];
	xor.b32  	%r6028, %r6028, %r3329;
	ld.global.u32 	%r3330, [%rd18+136];
	xor.b32  	%r5937, %r5937, %r3330;
$L__BB6_58:
	and.b32  	%r3332, %r3280, 128;
	setp.eq.s32 	%p43, %r3332, 0;
	@%p43 bra 	$L__BB6_60;
	ld.global.u32 	%r3333, [%rd18+140];
	xor.b32  	%r5933, %r5933, %r3333;
	ld.global.u32 	%r3334, [%rd18+144];
	xor.b32  	%r5934, %r5934, %r3334;
	ld.global.u32 	%r3335, [%rd18+148];
	xor.b32  	%r6027, %r6027, %r3335;
	ld.global.u32 	%r3336, [%rd18+152];
	xor.b32  	%r6028, %r6028, %r3336;
	ld.global.u32 	%r3337, [%rd18+156];
	xor.b32  	%r5937, %r5937, %r3337;
$L__BB6_60:
	and.b32  	%r3339, %r3280, 256;
	setp.eq.s32 	%p44, %r3339, 0;
	@%p44 bra 	$L__BB6_62;
	ld.global.u32 	%r3340, [%rd18+160];
	xor.b32  	%r5933, %r5933, %r3340;
	ld.global.u32 	%r3341, [%rd18+164];
	xor.b32  	%r5934, %r5934, %r3341;
	ld.global.u32 	%r3342, [%rd18+168];
	xor.b32  	%r6027, %r6027, %r3342;
	ld.global.u32 	%r3343, [%rd18+172];
	xor.b32  	%r6028, %r6028, %r3343;
	ld.global.u32 	%r3344, [%rd18+176];
	xor.b32  	%r5937, %r5937, %r3344;
$L__BB6_62:
	and.b32  	%r3346, %r3280, 512;
	setp.eq.s32 	%p45, %r3346, 0;
	@%p45 bra 	$L__BB6_64;
	ld.global.u32 	%r3347, [%rd18+180];
	xor.b32  	%r5933, %r5933, %r3347;
	ld.global.u32 	%r3348, [%rd18+184];
	xor.b32  	%r5934, %r5934, %r3348;
	ld.global.u32 	%r3349, [%rd18+188];
	xor.b32  	%r6027, %r6027, %r3349;
	ld.global.u32 	%r3350, [%rd18+192];
	xor.b32  	%r6028, %r6028, %r3350;
	ld.global.u32 	%r3351, [%rd18+196];
	xor.b32  	%r5937, %r5937, %r3351;
$L__BB6_64:
	and.b32  	%r3353, %r3280, 1024;
	setp.eq.s32 	%p46, %r3353, 0;
	@%p46 bra 	$L__BB6_66;
	ld.global.u32 	%r3354, [%rd18+200];
	xor.b32  	%r5933, %r5933, %r3354;
	ld.global.u32 	%r3355, [%rd18+204];
	xor.b32  	%r5934, %r5934, %r3355;
	ld.global.u32 	%r3356, [%rd18+208];
	xor.b32  	%r6027, %r6027, %r3356;
	ld.global.u32 	%r3357, [%rd18+212];
	xor.b32  	%r6028, %r6028, %r3357;
	ld.global.u32 	%r3358, [%rd18+216];
	xor.b32  	%r5937, %r5937, %r3358;
$L__BB6_66:
	and.b32  	%r3360, %r3280, 2048;
	setp.eq.s32 	%p47, %r3360, 0;
	@%p47 bra 	$L__BB6_68;
	ld.global.u32 	%r3361, [%rd18+220];
	xor.b32  	%r5933, %r5933, %r3361;
	ld.global.u32 	%r3362, [%rd18+224];
	xor.b32  	%r5934, %r5934, %r3362;
	ld.global.u32 	%r3363, [%rd18+228];
	xor.b32  	%r6027, %r6027, %r3363;
	ld.global.u32 	%r3364, [%rd18+232];
	xor.b32  	%r6028, %r6028, %r3364;
	ld.global.u32 	%r3365, [%rd18+236];
	xor.b32  	%r5937, %r5937, %r3365;
$L__BB6_68:
	and.b32  	%r3367, %r3280, 4096;
	setp.eq.s32 	%p48, %r3367, 0;
	@%p48 bra 	$L__BB6_70;
	ld.global.u32 	%r3368, [%rd18+240];
	xor.b32  	%r5933, %r5933, %r3368;
	ld.global.u32 	%r3369, [%rd18+244];
	xor.b32  	%r5934, %r5934, %r3369;
	ld.global.u32 	%r3370, [%rd18+248];
	xor.b32  	%r6027, %r6027, %r3370;
	ld.global.u32 	%r3371, [%rd18+252];
	xor.b32  	%r6028, %r6028, %r3371;
	ld.global.u32 	%r3372, [%rd18+256];
	xor.b32  	%r5937, %r5937, %r3372;
$L__BB6_70:
	and.b32  	%r3374, %r3280, 8192;
	setp.eq.s32 	%p49, %r3374, 0;
	@%p49 bra 	$L__BB6_72;
	ld.global.u32 	%r3375, [%rd18+260];
	xor.b32  	%r5933, %r5933, %r3375;
	ld.global.u32 	%r3376, [%rd18+264];
	xor.b32  	%r5934, %r5934, %r3376;
	ld.global.u32 	%r3377, [%rd18+268];
	xor.b32  	%r6027, %r6027, %r3377;
	ld.global.u32 	%r3378, [%rd18+272];
	xor.b32  	%r6028, %r6028, %r3378;
	ld.global.u32 	%r3379, [%rd18+276];
	xor.b32  	%r5937, %r5937, %r3379;
$L__BB6_72:
	and.b32  	%r3381, %r3280, 16384;
	setp.eq.s32 	%p50, %r3381, 0;
	@%p50 bra 	$L__BB6_74;
	ld.global.u32 	%r3382, [%rd18+280];
	xor.b32  	%r5933, %r5933, %r3382;
	ld.global.u32 	%r3383, [%rd18+284];
	xor.b32  	%r5934, %r5934, %r3383;
	ld.global.u32 	%r3384, [%rd18+288];
	xor.b32  	%r6027, %r6027, %r3384;
	ld.global.u32 	%r3385, [%rd18+292];
	xor.b32  	%r6028, %r6028, %r3385;
	ld.global.u32 	%r3386, [%rd18+296];
	xor.b32  	%r5937, %r5937, %r3386;
$L__BB6_74:
	and.b32  	%r3388, %r3280, 32768;
	setp.eq.s32 	%p51, %r3388, 0;
	@%p51 bra 	$L__BB6_76;
	ld.global.u32 	%r3389, [%rd18+300];
	xor.b32  	%r5933, %r5933, %r3389;
	ld.global.u32 	%r3390, [%rd18+304];
	xor.b32  	%r5934, %r5934, %r3390;
	ld.global.u32 	%r3391, [%rd18+308];
	xor.b32  	%r6027, %r6027, %r3391;
	ld.global.u32 	%r3392, [%rd18+312];
	xor.b32  	%r6028, %r6028, %r3392;
	ld.global.u32 	%r3393, [%rd18+316];
	xor.b32  	%r5937, %r5937, %r3393;
$L__BB6_76:
	add.s32 	%r6024, %r6024, 16;
	setp.ne.s32 	%p52, %r6024, 32;
	@%p52 bra 	$L__BB6_44;
	mad.lo.s32 	%r3394, %r6018, -31, %r194;
	add.s32 	%r6018, %r3394, 1;
	setp.ne.s32 	%p53, %r6018, 5;
	@%p53 bra 	$L__BB6_43;
	st.local.u32 	[%rd8+4], %r5933;
	st.local.v2.u32 	[%rd8+8], {%r5934, %r6027};
	st.local.v2.u32 	[%rd8+16], {%r6028, %r5937};
	setp.ne.s64 	%p54, %rd15, 3;
	@%p54 bra 	$L__BB6_116;
	mov.b32 	%r5933, 0;
	mov.u32 	%r5934, %r5933;
	mov.u32 	%r6119, %r5933;
	mov.u32 	%r6120, %r5933;
	mov.u32 	%r5937, %r5933;
	mov.u32 	%r6110, %r5933;
$L__BB6_80:
	mul.wide.u32 	%rd146, %r6110, 4;
	add.s64 	%rd147, %rd8, %rd146;
	ld.local.u32 	%r369, [%rd147+4];
	shl.b32 	%r370, %r6110, 5;
	mov.b32 	%r6116, 0;
$L__BB6_81:
	.pragma "nounroll";
	shr.u32 	%r3397, %r369, %r6116;
	and.b32  	%r3398, %r3397, 1;
	setp.eq.b32 	%p55, %r3398, 1;
	not.pred 	%p56, %p55;
	add.s32 	%r3399, %r370, %r6116;
	mul.lo.s32 	%r3400, %r3399, 5;
	mul.wide.u32 	%rd148, %r3400, 4;
	add.s64 	%rd19, %rd16, %rd148;
	@%p56 bra 	$L__BB6_83;
	ld.global.u32 	%r3401, [%rd19];
	xor.b32  	%r5933, %r5933, %r3401;
	ld.global.u32 	%r3402, [%rd19+4];
	xor.b32  	%r5934, %r5934, %r3402;
	ld.global.u32 	%r3403, [%rd19+8];
	xor.b32  	%r6119, %r6119, %r3403;
	ld.global.u32 	%r3404, [%rd19+12];
	xor.b32  	%r6120, %r6120, %r3404;
	ld.global.u32 	%r3405, [%rd19+16];
	xor.b32  	%r5937, %r5937, %r3405;
$L__BB6_83:
	and.b32  	%r3407, %r3397, 2;
	setp.eq.s32 	%p57, %r3407, 0;
	@%p57 bra 	$L__BB6_85;
	ld.global.u32 	%r3408, [%rd19+20];
	xor.b32  	%r5933, %r5933, %r3408;
	ld.global.u32 	%r3409, [%rd19+24];
	xor.b32  	%r5934, %r5934, %r3409;
	ld.global.u32 	%r3410, [%rd19+28];
	xor.b32  	%r6119, %r6119, %r3410;
	ld.global.u32 	%r3411, [%rd19+32];
	xor.b32  	%r6120, %r6120, %r3411;
	ld.global.u32 	%r3412, [%rd19+36];
	xor.b32  	%r5937, %r5937, %r3412;
$L__BB6_85:
	and.b32  	%r3414, %r3397, 4;
	setp.eq.s32 	%p58, %r3414, 0;
	@%p58 bra 	$L__BB6_87;
	ld.global.u32 	%r3415, [%rd19+40];
	xor.b32  	%r5933, %r5933, %r3415;
	ld.global.u32 	%r3416, [%rd19+44];
	xor.b32  	%r5934, %r5934, %r3416;
	ld.global.u32 	%r3417, [%rd19+48];
	xor.b32  	%r6119, %r6119, %r3417;
	ld.global.u32 	%r3418, [%rd19+52];
	xor.b32  	%r6120, %r6120, %r3418;
	ld.global.u32 	%r3419, [%rd19+56];
	xor.b32  	%r5937, %r5937, %r3419;
$L__BB6_87:
	and.b32  	%r3421, %r3397, 8;
	setp.eq.s32 	%p59, %r3421, 0;
	@%p59 bra 	$L__BB6_89;
	ld.global.u32 	%r3422, [%rd19+60];
	xor.b32  	%r5933, %r5933, %r3422;
	ld.global.u32 	%r3423, [%rd19+64];
	xor.b32  	%r5934, %r5934, %r3423;
	ld.global.u32 	%r3424, [%rd19+68];
	xor.b32  	%r6119, %r6119, %r3424;
	ld.global.u32 	%r3425, [%rd19+72];
	xor.b32  	%r6120, %r6120, %r3425;
	ld.global.u32 	%r3426, [%rd19+76];
	xor.b32  	%r5937, %r5937, %r3426;
$L__BB6_89:
	and.b32  	%r3428, %r3397, 16;
	setp.eq.s32 	%p60, %r3428, 0;
	@%p60 bra 	$L__BB6_91;
	ld.global.u32 	%r3429, [%rd19+80];
	xor.b32  	%r5933, %r5933, %r3429;
	ld.global.u32 	%r3430, [%rd19+84];
	xor.b32  	%r5934, %r5934, %r3430;
	ld.global.u32 	%r3431, [%rd19+88];
	xor.b32  	%r6119, %r6119, %r3431;
	ld.global.u32 	%r3432, [%rd19+92];
	xor.b32  	%r6120, %r6120, %r3432;
	ld.global.u32 	%r3433, [%rd19+96];
	xor.b32  	%r5937, %r5937, %r3433;
$L__BB6_91:
	and.b32  	%r3435, %r3397, 32;
	setp.eq.s32 	%p61, %r3435, 0;
	@%p61 bra 	$L__BB6_93;
	ld.global.u32 	%r3436, [%rd19+100];
	xor.b32  	%r5933, %r5933, %r3436;
	ld.global.u32 	%r3437, [%rd19+104];
	xor.b32  	%r5934, %r5934, %r3437;
	ld.global.u32 	%r3438, [%rd19+108];
	xor.b32  	%r6119, %r6119, %r3438;
	ld.global.u32 	%r3439, [%rd19+112];
	xor.b32  	%r6120, %r6120, %r3439;
	ld.global.u32 	%r3440, [%rd19+116];
	xor.b32  	%r5937, %r5937, %r3440;
$L__BB6_93:
	and.b32  	%r3442, %r3397, 64;
	setp.eq.s32 	%p62, %r3442, 0;
	@%p62 bra 	$L__BB6_95;
	ld.global.u32 	%r3443, [%rd19+120];
	xor.b32  	%r5933, %r5933, %r3443;
	ld.global.u32 	%r3444, [%rd19+124];
	xor.b32  	%r5934, %r5934, %r3444;
	ld.global.u32 	%r3445, [%rd19+128];
	xor.b32  	%r6119, %r6119, %r3445;
	ld.global.u32 	%r3446, [%rd19+132];
	xor.b32  	%r6120, %r6120, %r3446;
	ld.global.u32 	%r3447, [%rd19+136];
	xor.b32  	%r5937, %r5937, %r3447;
$L__BB6_95:
	and.b32  	%r3449, %r3397, 128;
	setp.eq.s32 	%p63, %r3449, 0;
	@%p63 bra 	$L__BB6_97;
	ld.global.u32 	%r3450, [%rd19+140];
	xor.b32  	%r5933, %r5933, %r3450;
	ld.global.u32 	%r3451, [%rd19+144];
	xor.b32  	%r5934, %r5934, %r3451;
	ld.global.u32 	%r3452, [%rd19+148];
	xor.b32  	%r6119, %r6119, %r3452;
	ld.global.u32 	%r3453, [%rd19+152];
	xor.b32  	%r6120, %r6120, %r3453;
	ld.global.u32 	%r3454, [%rd19+156];
	xor.b32  	%r5937, %r5937, %r3454;
$L__BB6_97:
	and.b32  	%r3456, %r3397, 256;
	setp.eq.s32 	%p64, %r3456, 0;
	@%p64 bra 	$L__BB6_99;
	ld.global.u32 	%r3457, [%rd19+160];
	xor.b32  	%r5933, %r5933, %r3457;
	ld.global.u32 	%r3458, [%rd19+164];
	xor.b32  	%r5934, %r5934, %r3458;
	ld.global.u32 	%r3459, [%rd19+168];
	xor.b32  	%r6119, %r6119, %r3459;
	ld.global.u32 	%r3460, [%rd19+172];
	xor.b32  	%r6120, %r6120, %r3460;
	ld.global.u32 	%r3461, [%rd19+176];
	xor.b32  	%r5937, %r5937, %r3461;
$L__BB6_99:
	and.b32  	%r3463, %r3397, 512;
	setp.eq.s32 	%p65, %r3463, 0;
	@%p65 bra 	$L__BB6_101;
	ld.global.u32 	%r3464, [%rd19+180];
	xor.b32  	%r5933, %r5933, %r3464;
	ld.global.u32 	%r3465, [%rd19+184];
	xor.b32  	%r5934, %r5934, %r3465;
	ld.global.u32 	%r3466, [%rd19+188];
	xor.b32  	%r6119, %r6119, %r3466;
	ld.global.u32 	%r3467, [%rd19+192];
	xor.b32  	%r6120, %r6120, %r3467;
	ld.global.u32 	%r3468, [%rd19+196];
	xor.b32  	%r5937, %r5937, %r3468;
$L__BB6_101:
	and.b32  	%r3470, %r3397, 1024;
	setp.eq.s32 	%p66, %r3470, 0;
	@%p66 bra 	$L__BB6_103;
	ld.global.u32 	%r3471, [%rd19+200];
	xor.b32  	%r5933, %r5933, %r3471;
	ld.global.u32 	%r3472, [%rd19+204];
	xor.b32  	%r5934, %r5934, %r3472;
	ld.global.u32 	%r3473, [%rd19+208];
	xor.b32  	%r6119, %r6119, %r3473;
	ld.global.u32 	%r3474, [%rd19+212];
	xor.b32  	%r6120, %r6120, %r3474;
	ld.global.u32 	%r3475, [%rd19+216];
	xor.b32  	%r5937, %r5937, %r3475;
$L__BB6_103:
	and.b32  	%r3477, %r3397, 2048;
	setp.eq.s32 	%p67, %r3477, 0;
	@%p67 bra 	$L__BB6_105;
	ld.global.u32 	%r3478, [%rd19+220];
	xor.b32  	%r5933, %r5933, %r3478;
	ld.global.u32 	%r3479, [%rd19+224];
	xor.b32  	%r5934, %r5934, %r3479;
	ld.global.u32 	%r3480, [%rd19+228];
	xor.b32  	%r6119, %r6119, %r3480;
	ld.global.u32 	%r3481, [%rd19+232];
	xor.b32  	%r6120, %r6120, %r3481;
	ld.global.u32 	%r3482, [%rd19+236];
	xor.b32  	%r5937, %r5937, %r3482;
$L__BB6_105:
	and.b32  	%r3484, %r3397, 4096;
	setp.eq.s32 	%p68, %r3484, 0;
	@%p68 bra 	$L__BB6_107;
	ld.global.u32 	%r3485, [%rd19+240];
	xor.b32  	%r5933, %r5933, %r3485;
	ld.global.u32 	%r3486, [%rd19+244];
	xor.b32  	%r5934, %r5934, %r3486;
	ld.global.u32 	%r3487, [%rd19+248];
	xor.b32  	%r6119, %r6119, %r3487;
	ld.global.u32 	%r3488, [%rd19+252];
	xor.b32  	%r6120, %r6120, %r3488;
	ld.global.u32 	%r3489, [%rd19+256];
	xor.b32  	%r5937, %r5937, %r3489;
$L__BB6_107:
	and.b32  	%r3491, %r3397, 8192;
	setp.eq.s32 	%p69, %r3491, 0;
	@%p69 bra 	$L__BB6_109;
	ld.global.u32 	%r3492, [%rd19+260];
	xor.b32  	%r5933, %r5933, %r3492;
	ld.global.u32 	%r3493, [%rd19+264];
	xor.b32  	%r5934, %r5934, %r3493;
	ld.global.u32 	%r3494, [%rd19+268];
	xor.b32  	%r6119, %r6119, %r3494;
	ld.global.u32 	%r3495, [%rd19+272];
	xor.b32  	%r6120, %r6120, %r3495;
	ld.global.u32 	%r3496, [%rd19+276];
	xor.b32  	%r5937, %r5937, %r3496;
$L__BB6_109:
	and.b32  	%r3498, %r3397, 16384;
	setp.eq.s32 	%p70, %r3498, 0;
	@%p70 bra 	$L__BB6_111;
	ld.global.u32 	%r3499, [%rd19+280];
	xor.b32  	%r5933, %r5933, %r3499;
	ld.global.u32 	%r3500, [%rd19+284];
	xor.b32  	%r5934, %r5934, %r3500;
	ld.global.u32 	%r3501, [%rd19+288];
	xor.b32  	%r6119, %r6119, %r3501;
	ld.global.u32 	%r3502, [%rd19+292];
	xor.b32  	%r6120, %r6120, %r3502;
	ld.global.u32 	%r3503, [%rd19+296];
	xor.b32  	%r5937, %r5937, %r3503;
$L__BB6_111:
	and.b32  	%r3505, %r3397, 32768;
	setp.eq.s32 	%p71, %r3505, 0;
	@%p71 bra 	$L__BB6_113;
	ld.global.u32 	%r3506, [%rd19+300];
	xor.b32  	%r5933, %r5933, %r3506;
	ld.global.u32 	%r3507, [%rd19+304];
	xor.b32  	%r5934, %r5934, %r3507;
	ld.global.u32 	%r3508, [%rd19+308];
	xor.b32  	%r6119, %r6119, %r3508;
	ld.global.u32 	%r3509, [%rd19+312];
	xor.b32  	%r6120, %r6120, %r3509;
	ld.global.u32 	%r3510, [%rd19+316];
	xor.b32  	%r5937, %r5937, %r3510;
$L__BB6_113:
	add.s32 	%r6116, %r6116, 16;
	setp.ne.s32 	%p72, %r6116, 32;
	@%p72 bra 	$L__BB6_81;
	mad.lo.s32 	%r3511, %r6110, -31, %r370;
	add.s32 	%r6110, %r3511, 1;
	setp.ne.s32 	%p73, %r6110, 5;
	@%p73 bra 	$L__BB6_80;
	st.local.u32 	[%rd8+4], %r5933;
	st.local.v2.u32 	[%rd8+8], {%r5934, %r6119};
	st.local.v2.u32 	[%rd8+16], {%r6120, %r5937};
$L__BB6_116:
	shr.u64 	%rd558, %rd14, 2;
	add.s32 	%r5920, %r5920, 1;
	setp.gt.u64 	%p74, %rd14, 3;
	@%p74 bra 	$L__BB6_4;
$L__BB6_117:
	setp.eq.s32 	%p75, %r1, 0;
	shr.u32 	%r3512, %r5933, 2;
	xor.b32  	%r3513, %r3512, %r5933;
	shl.b32 	%r3514, %r5937, 4;
	shl.b32 	%r3515, %r3513, 1;
	xor.b32  	%r3516, %r3515, %r3514;
	xor.b32  	%r3517, %r3516, %r3513;
	xor.b32  	%r3518, %r3517, %r5937;
	add.s32 	%r3519, %r3, %r3518;
	add.s32 	%r3520, %r3519, -637770787;
	shr.u32 	%r3521, %r5934, 2;
	xor.b32  	%r3522, %r3521, %r5934;
	shl.b32 	%r3523, %r3518, 4;
	shl.b32 	%r3524, %r3522, 1;
	xor.b32  	%r3525, %r3524, %r3523;
	xor.b32  	%r3526, %r3525, %r3522;
	xor.b32  	%r3527, %r3526, %r3518;
	add.s32 	%r3528, %r3, %r3527;
	add.s32 	%r3529, %r3528, -637408350;
	cvt.u64.u32 	%rd149, %r3520;
	mul.wide.u32 	%rd150, %r3529, 2097152;
	xor.b64  	%rd151, %rd150, %rd149;
	cvt.rn.f64.u64 	%fd504, %rd151;
	fma.rn.f64 	%fd505, %fd504, 0d3CA0000000000000, 0d3C90000000000000;
	fma.rn.f64 	%fd1950, %fd1, %fd505, %fd501;
	add.s32 	%r3530, %r2, 457;
	xor.b32  	%r3531, %r3530, -1429050551;
	mul.lo.s32 	%r546, %r3531, 1099087573;
	add.s32 	%r3532, %r546, -638133224;
	add.s32 	%r6219, %r546, 123456789;
	st.local.v2.u32 	[%rd8], {%r3532, %r6219};
	xor.b32  	%r6220, %r546, 362436069;
	mov.b32 	%r3533, -123459836;
	st.local.v2.u32 	[%rd8+8], {%r6220, %r3533};
	add.s32 	%r6223, %r546, 5783321;
	mov.b32 	%r3534, -589760388;
	st.local.v2.u32 	[%rd8+16], {%r3534, %r6223};
	@%p75 bra 	$L__BB6_232;
	mov.b32 	%r6206, 0;
	mov.u64 	%rd153, precalc_xorwow_matrix;
	mov.u64 	%rd559, %rd562;
$L__BB6_119:
	mov.u64 	%rd21, %rd559;
	and.b64  	%rd22, %rd21, 3;
	setp.eq.s64 	%p76, %rd22, 0;
	@%p76 bra 	$L__BB6_231;
	mul.wide.u32 	%rd152, %r6206, 3200;
	add.s64 	%rd23, %rd153, %rd152;
	mov.b32 	%r6219, 0;
	mov.u32 	%r6220, %r6219;
	mov.u32 	%r6221, %r6219;
	mov.u32 	%r6222, %r6219;
	mov.u32 	%r6223, %r6219;
	mov.u32 	%r6212, %r6219;
$L__BB6_121:
	mul.wide.u32 	%rd154, %r6212, 4;
	add.s64 	%rd155, %rd8, %rd154;
	ld.local.u32 	%r560, [%rd155+4];
	shl.b32 	%r561, %r6212, 5;
	mov.b32 	%r6218, 0;
$L__BB6_122:
	.pragma "nounroll";
	shr.u32 	%r3538, %r560, %r6218;
	and.b32  	%r3539, %r3538, 1;
	setp.eq.b32 	%p77, %r3539, 1;
	not.pred 	%p78, %p77;
	add.s32 	%r3540, %r561, %r6218;
	mul.lo.s32 	%r3541, %r3540, 5;
	mul.wide.u32 	%rd156, %r3541, 4;
	add.s64 	%rd24, %rd23, %rd156;
	@%p78 bra 	$L__BB6_124;
	ld.global.u32 	%r3542, [%rd24];
	xor.b32  	%r6219, %r6219, %r3542;
	ld.global.u32 	%r3543, [%rd24+4];
	xor.b32  	%r6220, %r6220, %r3543;
	ld.global.u32 	%r3544, [%rd24+8];
	xor.b32  	%r6221, %r6221, %r3544;
	ld.global.u32 	%r3545, [%rd24+12];
	xor.b32  	%r6222, %r6222, %r3545;
	ld.global.u32 	%r3546, [%rd24+16];
	xor.b32  	%r6223, %r6223, %r3546;
$L__BB6_124:
	and.b32  	%r3548, %r3538, 2;
	setp.eq.s32 	%p79, %r3548, 0;
	@%p79 bra 	$L__BB6_126;
	ld.global.u32 	%r3549, [%rd24+20];
	xor.b32  	%r6219, %r6219, %r3549;
	ld.global.u32 	%r3550, [%rd24+24];
	xor.b32  	%r6220, %r6220, %r3550;
	ld.global.u32 	%r3551, [%rd24+28];
	xor.b32  	%r6221, %r6221, %r3551;
	ld.global.u32 	%r3552, [%rd24+32];
	xor.b32  	%r6222, %r6222, %r3552;
	ld.global.u32 	%r3553, [%rd24+36];
	xor.b32  	%r6223, %r6223, %r3553;
$L__BB6_126:
	and.b32  	%r3555, %r3538, 4;
	setp.eq.s32 	%p80, %r3555, 0;
	@%p80 bra 	$L__BB6_128;
	ld.global.u32 	%r3556, [%rd24+40];
	xor.b32  	%r6219, %r6219, %r3556;
	ld.global.u32 	%r3557, [%rd24+44];
	xor.b32  	%r6220, %r6220, %r3557;
	ld.global.u32 	%r3558, [%rd24+48];
	xor.b32  	%r6221, %r6221, %r3558;
	ld.global.u32 	%r3559, [%rd24+52];
	xor.b32  	%r6222, %r6222, %r3559;
	ld.global.u32 	%r3560, [%rd24+56];
	xor.b32  	%r6223, %r6223, %r3560;
$L__BB6_128:
	and.b32  	%r3562, %r3538, 8;
	setp.eq.s32 	%p81, %r3562, 0;
	@%p81 bra 	$L__BB6_130;
	ld.global.u32 	%r3563, [%rd24+60];
	xor.b32  	%r6219, %r6219, %r3563;
	ld.global.u32 	%r3564, [%rd24+64];
	xor.b32  	%r6220, %r6220, %r3564;
	ld.global.u32 	%r3565, [%rd24+68];
	xor.b32  	%r6221, %r6221, %r3565;
	ld.global.u32 	%r3566, [%rd24+72];
	xor.b32  	%r6222, %r6222, %r3566;
	ld.global.u32 	%r3567, [%rd24+76];
	xor.b32  	%r6223, %r6223, %r3567;
$L__BB6_130:
	and.b32  	%r3569, %r3538, 16;
	setp.eq.s32 	%p82, %r3569, 0;
	@%p82 bra 	$L__BB6_132;
	ld.global.u32 	%r3570, [%rd24+80];
	xor.b32  	%r6219, %r6219, %r3570;
	ld.global.u32 	%r3571, [%rd24+84];
	xor.b32  	%r6220, %r6220, %r3571;
	ld.global.u32 	%r3572, [%rd24+88];
	xor.b32  	%r6221, %r6221, %r3572;
	ld.global.u32 	%r3573, [%rd24+92];
	xor.b32  	%r6222, %r6222, %r3573;
	ld.global.u32 	%r3574, [%rd24+96];
	xor.b32  	%r6223, %r6223, %r3574;
$L__BB6_132:
	and.b32  	%r3576, %r3538, 32;
	setp.eq.s32 	%p83, %r3576, 0;
	@%p83 bra 	$L__BB6_134;
	ld.global.u32 	%r3577, [%rd24+100];
	xor.b32  	%r6219, %r6219, %r3577;
	ld.global.u32 	%r3578, [%rd24+104];
	xor.b32  	%r6220, %r6220, %r3578;
	ld.global.u32 	%r3579, [%rd24+108];
	xor.b32  	%r6221, %r6221, %r3579;
	ld.global.u32 	%r3580, [%rd24+112];
	xor.b32  	%r6222, %r6222, %r3580;
	ld.global.u32 	%r3581, [%rd24+116];
	xor.b32  	%r6223, %r6223, %r3581;
$L__BB6_134:
	and.b32  	%r3583, %r3538, 64;
	setp.eq.s32 	%p84, %r3583, 0;
	@%p84 bra 	$L__BB6_136;
	ld.global.u32 	%r3584, [%rd24+120];
	xor.b32  	%r6219, %r6219, %r3584;
	ld.global.u32 	%r3585, [%rd24+124];
	xor.b32  	%r6220, %r6220, %r3585;
	ld.global.u32 	%r3586, [%rd24+128];
	xor.b32  	%r6221, %r6221, %r3586;
	ld.global.u32 	%r3587, [%rd24+132];
	xor.b32  	%r6222, %r6222, %r3587;
	ld.global.u32 	%r3588, [%rd24+136];
	xor.b32  	%r6223, %r6223, %r3588;
$L__BB6_136:
	and.b32  	%r3590, %r3538, 128;
	setp.eq.s32 	%p85, %r3590, 0;
	@%p85 bra 	$L__BB6_138;
	ld.global.u32 	%r3591, [%rd24+140];
	xor.b32  	%r6219, %r6219, %r3591;
	ld.global.u32 	%r3592, [%rd24+144];
	xor.b32  	%r6220, %r6220, %r3592;
	ld.global.u32 	%r3593, [%rd24+148];
	xor.b32  	%r6221, %r6221, %r3593;
	ld.global.u32 	%r3594, [%rd24+152];
	xor.b32  	%r6222, %r6222, %r3594;
	ld.global.u32 	%r3595, [%rd24+156];
	xor.b32  	%r6223, %r6223, %r3595;
$L__BB6_138:
	and.b32  	%r3597, %r3538, 256;
	setp.eq.s32 	%p86, %r3597, 0;
	@%p86 bra 	$L__BB6_140;
	ld.global.u32 	%r3598, [%rd24+160];
	xor.b32  	%r6219, %r6219, %r3598;
	ld.global.u32 	%r3599, [%rd24+164];
	xor.b32  	%r6220, %r6220, %r3599;
	ld.global.u32 	%r3600, [%rd24+168];
	xor.b32  	%r6221, %r6221, %r3600;
	ld.global.u32 	%r3601, [%rd24+172];
	xor.b32  	%r6222, %r6222, %r3601;
	ld.global.u32 	%r3602, [%rd24+176];
	xor.b32  	%r6223, %r6223, %r3602;
$L__BB6_140:
	and.b32  	%r3604, %r3538, 512;
	setp.eq.s32 	%p87, %r3604, 0;
	@%p87 bra 	$L__BB6_142;
	ld.global.u32 	%r3605, [%rd24+180];
	xor.b32  	%r6219, %r6219, %r3605;
	ld.global.u32 	%r3606, [%rd24+184];
	xor.b32  	%r6220, %r6220, %r3606;
	ld.global.u32 	%r3607, [%rd24+188];
	xor.b32  	%r6221, %r6221, %r3607;
	ld.global.u32 	%r3608, [%rd24+192];
	xor.b32  	%r6222, %r6222, %r3608;
	ld.global.u32 	%r3609, [%rd24+196];
	xor.b32  	%r6223, %r6223, %r3609;
$L__BB6_142:
	and.b32  	%r3611, %r3538, 1024;
	setp.eq.s32 	%p88, %r3611, 0;
	@%p88 bra 	$L__BB6_144;
	ld.global.u32 	%r3612, [%rd24+200];
	xor.b32  	%r6219, %r6219, %r3612;
	ld.global.u32 	%r3613, [%rd24+204];
	xor.b32  	%r6220, %r6220, %r3613;
	ld.global.u32 	%r3614, [%rd24+208];
	xor.b32  	%r6221, %r6221, %r3614;
	ld.global.u32 	%r3615, [%rd24+212];
	xor.b32  	%r6222, %r6222, %r3615;
	ld.global.u32 	%r3616, [%rd24+216];
	xor.b32  	%r6223, %r6223, %r3616;
$L__BB6_144:
	and.b32  	%r3618, %r3538, 2048;
	setp.eq.s32 	%p89, %r3618, 0;
	@%p89 bra 	$L__BB6_146;
	ld.global.u32 	%r3619, [%rd24+220];
	xor.b32  	%r6219, %r6219, %r3619;
	ld.global.u32 	%r3620, [%rd24+224];
	xor.b32  	%r6220, %r6220, %r3620;
	ld.global.u32 	%r3621, [%rd24+228];
	xor.b32  	%r6221, %r6221, %r3621;
	ld.global.u32 	%r3622, [%rd24+232];
	xor.b32  	%r6222, %r6222, %r3622;
	ld.global.u32 	%r3623, [%rd24+236];
	xor.b32  	%r6223, %r6223, %r3623;
$L__BB6_146:
	and.b32  	%r3625, %r3538, 4096;
	setp.eq.s32 	%p90, %r3625, 0;
	@%p90 bra 	$L__BB6_148;
	ld.global.u32 	%r3626, [%rd24+240];
	xor.b32  	%r6219, %r6219, %r3626;
	ld.global.u32 	%r3627, [%rd24+244];
	xor.b32  	%r6220, %r6220, %r3627;
	ld.global.u32 	%r3628, [%rd24+248];
	xor.b32  	%r6221, %r6221, %r3628;
	ld.global.u32 	%r3629, [%rd24+252];
	xor.b32  	%r6222, %r6222, %r3629;
	ld.global.u32 	%r3630, [%rd24+256];
	xor.b32  	%r6223, %r6223, %r3630;
$L__BB6_148:
	and.b32  	%r3632, %r3538, 8192;
	setp.eq.s32 	%p91, %r3632, 0;
	@%p91 bra 	$L__BB6_150;
	ld.global.u32 	%r3633, [%rd24+260];
	xor.b32  	%r6219, %r6219, %r3633;
	ld.global.u32 	%r3634, [%rd24+264];
	xor.b32  	%r6220, %r6220, %r3634;
	ld.global.u32 	%r3635, [%rd24+268];
	xor.b32  	%r6221, %r6221, %r3635;
	ld.global.u32 	%r3636, [%rd24+272];
	xor.b32  	%r6222, %r6222, %r3636;
	ld.global.u32 	%r3637, [%rd24+276];
	xor.b32  	%r6223, %r6223, %r3637;
$L__BB6_150:
	and.b32  	%r3639, %r3538, 16384;
	setp.eq.s32 	%p92, %r3639, 0;
	@%p92 bra 	$L__BB6_152;
	ld.global.u32 	%r3640, [%rd24+280];
	xor.b32  	%r6219, %r6219, %r3640;
	ld.global.u32 	%r3641, [%rd24+284];
	xor.b32  	%r6220, %r6220, %r3641;
	ld.global.u32 	%r3642, [%rd24+288];
	xor.b32  	%r6221, %r6221, %r3642;
	ld.global.u32 	%r3643, [%rd24+292];
	xor.b32  	%r6222, %r6222, %r3643;
	ld.global.u32 	%r3644, [%rd24+296];
	xor.b32  	%r6223, %r6223, %r3644;
$L__BB6_152:
	and.b32  	%r3646, %r3538, 32768;
	setp.eq.s32 	%p93, %r3646, 0;
	@%p93 bra 	$L__BB6_154;
	ld.global.u32 	%r3647, [%rd24+300];
	xor.b32  	%r6219, %r6219, %r3647;
	ld.global.u32 	%r3648, [%rd24+304];
	xor.b32  	%r6220, %r6220, %r3648;
	ld.global.u32 	%r3649, [%rd24+308];
	xor.b32  	%r6221, %r6221, %r3649;
	ld.global.u32 	%r3650, [%rd24+312];
	xor.b32  	%r6222, %r6222, %r3650;
	ld.global.u32 	%r3651, [%rd24+316];
	xor.b32  	%r6223, %r6223, %r3651;
$L__BB6_154:
	add.s32 	%r6218, %r6218, 16;
	setp.ne.s32 	%p94, %r6218, 32;
	@%p94 bra 	$L__BB6_122;
	mad.lo.s32 	%r3652, %r6212, -31, %r561;
	add.s32 	%r6212, %r3652, 1;
	setp.ne.s32 	%p95, %r6212, 5;
	@%p95 bra 	$L__BB6_121;
	st.local.u32 	[%rd8+4], %r6219;
	st.local.v2.u32 	[%rd8+8], {%r6220, %r6221};
	st.local.v2.u32 	[%rd8+16], {%r6222, %r6223};
	setp.eq.s64 	%p96, %rd22, 1;
	@%p96 bra 	$L__BB6_231;
	mov.b32 	%r6219, 0;
	mov.u32 	%r6220, %r6219;
	mov.u32 	%r6313, %r6219;
	mov.u32 	%r6314, %r6219;
	mov.u32 	%r6223, %r6219;
	mov.u32 	%r6304, %r6219;
$L__BB6_158:
	mul.wide.u32 	%rd157, %r6304, 4;
	add.s64 	%rd158, %rd8, %rd157;
	ld.local.u32 	%r736, [%rd158+4];
	shl.b32 	%r737, %r6304, 5;
	mov.b32 	%r6310, 0;
$L__BB6_159:
	.pragma "nounroll";
	shr.u32 	%r3655, %r736, %r6310;
	and.b32  	%r3656, %r3655, 1;
	setp.eq.b32 	%p97, %r3656, 1;
	not.pred 	%p98, %p97;
	add.s32 	%r3657, %r737, %r6310;
	mul.lo.s32 	%r3658, %r3657, 5;
	mul.wide.u32 	%rd159, %r3658, 4;
	add.s64 	%rd25, %rd23, %rd159;
	@%p98 bra 	$L__BB6_161;
	ld.global.u32 	%r3659, [%rd25];
	xor.b32  	%r6219, %r6219, %r3659;
	ld.global.u32 	%r3660, [%rd25+4];
	xor.b32  	%r6220, %r6220, %r3660;
	ld.global.u32 	%r3661, [%rd25+8];
	xor.b32  	%r6313, %r6313, %r3661;
	ld.global.u32 	%r3662, [%rd25+12];
	xor.b32  	%r6314, %r6314, %r3662;
	ld.global.u32 	%r3663, [%rd25+16];
	xor.b32  	%r6223, %r6223, %r3663;
$L__BB6_161:
	and.b32  	%r3665, %r3655, 2;
	setp.eq.s32 	%p99, %r3665, 0;
	@%p99 bra 	$L__BB6_163;
	ld.global.u32 	%r3666, [%rd25+20];
	xor.b32  	%r6219, %r6219, %r3666;
	ld.global.u32 	%r3667, [%rd25+24];
	xor.b32  	%r6220, %r6220, %r3667;
	ld.global.u32 	%r3668, [%rd25+28];
	xor.b32  	%r6313, %r6313, %r3668;
	ld.global.u32 	%r3669, [%rd25+32];
	xor.b32  	%r6314, %r6314, %r3669;
	ld.global.u32 	%r3670, [%rd25+36];
	xor.b32  	%r6223, %r6223, %r3670;
$L__BB6_163:
	and.b32  	%r3672, %r3655, 4;
	setp.eq.s32 	%p100, %r3672, 0;
	@%p100 bra 	$L__BB6_165;
	ld.global.u32 	%r3673, [%rd25+40];
	xor.b32  	%r6219, %r6219, %r3673;
	ld.global.u32 	%r3674, [%rd25+44];
	xor.b32  	%r6220, %r6220, %r3674;
	ld.global.u32 	%r3675, [%rd25+48];
	xor.b32  	%r6313, %r6313, %r3675;
	ld.global.u32 	%r3676, [%rd25+52];
	xor.b32  	%r6314, %r6314, %r3676;
	ld.global.u32 	%r3677, [%rd25+56];
	xor.b32  	%r6223, %r6223, %r3677;
$L__BB6_165:
	and.b32  	%r3679, %r3655, 8;
	setp.eq.s32 	%p101, %r3679, 0;
	@%p101 bra 	$L__BB6_167;
	ld.global.u32 	%r3680, [%rd25+60];
	xor.b32  	%r6219, %r6219, %r3680;
	ld.global.u32 	%r3681, [%rd25+64];
	xor.b32  	%r6220, %r6220, %r3681;
	ld.global.u32 	%r3682, [%rd25+68];
	xor.b32  	%r6313, %r6313, %r3682;
	ld.global.u32 	%r3683, [%rd25+72];
	xor.b32  	%r6314, %r6314, %r3683;
	ld.global.u32 	%r3684, [%rd25+76];
	xor.b32  	%r6223, %r6223, %r3684;
$L__BB6_167:
	and.b32  	%r3686, %r3655, 16;
	setp.eq.s32 	%p102, %r3686, 0;
	@%p102 bra 	$L__BB6_169;
	ld.global.u32 	%r3687, [%rd25+80];
	xor.b32  	%r6219, %r6219, %r3687;
	ld.global.u32 	%r3688, [%rd25+84];
	xor.b32  	%r6220, %r6220, %r3688;
	ld.global.u32 	%r3689, [%rd25+88];
	xor.b32  	%r6313, %r6313, %r3689;
	ld.global.u32 	%r3690, [%rd25+92];
	xor.b32  	%r6314, %r6314, %r3690;
	ld.global.u32 	%r3691, [%rd25+96];
	xor.b32  	%r6223, %r6223, %r3691;
$L__BB6_169:
	and.b32  	%r3693, %r3655, 32;
	setp.eq.s32 	%p103, %r3693, 0;
	@%p103 bra 	$L__BB6_171;
	ld.global.u32 	%r3694, [%rd25+100];
	xor.b32  	%r6219, %r6219, %r3694;
	ld.global.u32 	%r3695, [%rd25+104];
	xor.b32  	%r6220, %r6220, %r3695;
	ld.global.u32 	%r3696, [%rd25+108];
	xor.b32  	%r6313, %r6313, %r3696;
	ld.global.u32 	%r3697, [%rd25+112];
	xor.b32  	%r6314, %r6314, %r3697;
	ld.global.u32 	%r3698, [%rd25+116];
	xor.b32  	%r6223, %r6223, %r3698;
$L__BB6_171:
	and.b32  	%r3700, %r3655, 64;
	setp.eq.s32 	%p104, %r3700, 0;
	@%p104 bra 	$L__BB6_173;
	ld.global.u32 	%r3701, [%rd25+120];
	xor.b32  	%r6219, %r6219, %r3701;
	ld.global.u32 	%r3702, [%rd25+124];
	xor.b32  	%r6220, %r6220, %r3702;
	ld.global.u32 	%r3703, [%rd25+128];
	xor.b32  	%r6313, %r6313, %r3703;
	ld.global.u32 	%r3704, [%rd25+132];
	xor.b32  	%r6314, %r6314, %r3704;
	ld.global.u32 	%r3705, [%rd25+136];
	xor.b32  	%r6223, %r6223, %r3705;
$L__BB6_173:
	and.b32  	%r3707, %r3655, 128;
	setp.eq.s32 	%p105, %r3707, 0;
	@%p105 bra 	$L__BB6_175;
	ld.global.u32 	%r3708, [%rd25+140];
	xor.b32  	%r6219, %r6219, %r3708;
	ld.global.u32 	%r3709, [%rd25+144];
	xor.b32  	%r6220, %r6220, %r3709;
	ld.global.u32 	%r3710, [%rd25+148];
	xor.b32  	%r6313, %r6313, %r3710;
	ld.global.u32 	%r3711, [%rd25+152];
	xor.b32  	%r6314, %r6314, %r3711;
	ld.global.u32 	%r3712, [%rd25+156];
	xor.b32  	%r6223, %r6223, %r3712;
$L__BB6_175:
	and.b32  	%r3714, %r3655, 256;
	setp.eq.s32 	%p106, %r3714, 0;
	@%p106 bra 	$L__BB6_177;
	ld.global.u32 	%r3715, [%rd25+160];
	xor.b32  	%r6219, %r6219, %r3715;
	ld.global.u32 	%r3716, [%rd25+164];
	xor.b32  	%r6220, %r6220, %r3716;
	ld.global.u32 	%r3717, [%rd25+168];
	xor.b32  	%r6313, %r6313, %r3717;
	ld.global.u32 	%r3718, [%rd25+172];
	xor.b32  	%r6314, %r6314, %r3718;
	ld.global.u32 	%r3719, [%rd25+176];
	xor.b32  	%r6223, %r6223, %r3719;
$L__BB6_177:
	and.b32  	%r3721, %r3655, 512;
	setp.eq.s32 	%p107, %r3721, 0;
	@%p107 bra 	$L__BB6_179;
	ld.global.u32 	%r3722, [%rd25+180];
	xor.b32  	%r6219, %r6219, %r3722;
	ld.global.u32 	%r3723, [%rd25+184];
	xor.b32  	%r6220, %r6220, %r3723;
	ld.global.u32 	%r3724, [%rd25+188];
	xor.b32  	%r6313, %r6313, %r3724;
	ld.global.u32 	%r3725, [%rd25+192];
	xor.b32  	%r6314, %r6314, %r3725;
	ld.global.u32 	%r3726, [%rd25+196];
	xor.b32  	%r6223, %r6223, %r3726;
$L__BB6_179:
	and.b32  	%r3728, %r3655, 1024;
	setp.eq.s32 	%p108, %r3728, 0;
	@%p108 bra 	$L__BB6_181;
	ld.global.u32 	%r3729, [%rd25+200];
	xor.b32  	%r6219, %r6219, %r3729;
	ld.global.u32 	%r3730, [%rd25+204];
	xor.b32  	%r6220, %r6220, %r3730;
	ld.global.u32 	%r3731, [%rd25+208];
	xor.b32  	%r6313, %r6313, %r3731;
	ld.global.u32 	%r3732, [%rd25+212];
	xor.b32  	%r6314, %r6314, %r3732;
	ld.global.u32 	%r3733, [%rd25+216];
	xor.b32  	%r6223, %r6223, %r3733;
$L__BB6_181:
	and.b32  	%r3735, %r3655, 2048;
	setp.eq.s32 	%p109, %r3735, 0;
	@%p109 bra 	$L__BB6_183;
	ld.global.u32 	%r3736, [%rd25+220];
	xor.b32  	%r6219, %r6219, %r3736;
	ld.global.u32 	%r3737, [%rd25+224];
	xor.b32  	%r6220, %r6220, %r3737;
	ld.global.u32 	%r3738, [%rd25+228];
	xor.b32  	%r6313, %r6313, %r3738;
	ld.global.u32 	%r3739, [%rd25+232];
	xor.b32  	%r6314, %r6314, %r3739;
	ld.global.u32 	%r3740, [%rd25+236];
	xor.b32  	%r6223, %r6223, %r3740;
$L__BB6_183:
	and.b32  	%r3742, %r3655, 4096;
	setp.eq.s32 	%p110, %r3742, 0;
	@%p110 bra 	$L__BB6_185;
	ld.global.u32 	%r3743, [%rd25+240];
	xor.b32  	%r6219, %r6219, %r3743;
	ld.global.u32 	%r3744, [%rd25+244];
	xor.b32  	%r6220, %r6220, %r3744;
	ld.global.u32 	%r3745, [%rd25+248];
	xor.b32  	%r6313, %r6313, %r3745;
	ld.global.u32 	%r3746, [%rd25+252];
	xor.b32  	%r6314, %r6314, %r3746;
	ld.global.u32 	%r3747, [%rd25+256];
	xor.b32  	%r6223, %r6223, %r3747;
$L__BB6_185:
	and.b32  	%r3749, %r3655, 8192;
	setp.eq.s32 	%p111, %r3749, 0;
	@%p111 bra 	$L__BB6_187;
	ld.global.u32 	%r3750, [%rd25+260];
	xor.b32  	%r6219, %r6219, %r3750;
	ld.global.u32 	%r3751, [%rd25+264];
	xor.b32  	%r6220, %r6220, %r3751;
	ld.global.u32 	%r3752, [%rd25+268];
	xor.b32  	%r6313, %r6313, %r3752;
	ld.global.u32 	%r3753, [%rd25+272];
	xor.b32  	%r6314, %r6314, %r3753;
	ld.global.u32 	%r3754, [%rd25+276];
	xor.b32  	%r6223, %r6223, %r3754;
$L__BB6_187:
	and.b32  	%r3756, %r3655, 16384;
	setp.eq.s32 	%p112, %r3756, 0;
	@%p112 bra 	$L__BB6_189;
	ld.global.u32 	%r3757, [%rd25+280];
	xor.b32  	%r6219, %r6219, %r3757;
	ld.global.u32 	%r3758, [%rd25+284];
	xor.b32  	%r6220, %r6220, %r3758;
	ld.global.u32 	%r3759, [%rd25+288];
	xor.b32  	%r6313, %r6313, %r3759;
	ld.global.u32 	%r3760, [%rd25+292];
	xor.b32  	%r6314, %r6314, %r3760;
	ld.global.u32 	%r3761, [%rd25+296];
	xor.b32  	%r6223, %r6223, %r3761;
$L__BB6_189:
	and.b32  	%r3763, %r3655, 32768;
	setp.eq.s32 	%p113, %r3763, 0;
	@%p113 bra 	$L__BB6_191;
	ld.global.u32 	%r3764, [%rd25+300];
	xor.b32  	%r6219, %r6219, %r3764;
	ld.global.u32 	%r3765, [%rd25+304];
	xor.b32  	%r6220, %r6220, %r3765;
	ld.global.u32 	%r3766, [%rd25+308];
	xor.b32  	%r6313, %r6313, %r3766;
	ld.global.u32 	%r3767, [%rd25+312];
	xor.b32  	%r6314, %r6314, %r3767;
	ld.global.u32 	%r3768, [%rd25+316];
	xor.b32  	%r6223, %r6223, %r3768;
$L__BB6_191:
	add.s32 	%r6310, %r6310, 16;
	setp.ne.s32 	%p114, %r6310, 32;
	@%p114 bra 	$L__BB6_159;
	mad.lo.s32 	%r3769, %r6304, -31, %r737;
	add.s32 	%r6304, %r3769, 1;
	setp.ne.s32 	%p115, %r6304, 5;
	@%p115 bra 	$L__BB6_158;
	st.local.u32 	[%rd8+4], %r6219;
	st.local.v2.u32 	[%rd8+8], {%r6220, %r6313};
	st.local.v2.u32 	[%rd8+16], {%r6314, %r6223};
	setp.ne.s64 	%p116, %rd22, 3;
	@%p116 bra 	$L__BB6_231;
	mov.b32 	%r6219, 0;
	mov.u32 	%r6220, %r6219;
	mov.u32 	%r6405, %r6219;
	mov.u32 	%r6406, %r6219;
	mov.u32 	%r6223, %r6219;
	mov.u32 	%r6396, %r6219;
$L__BB6_195:
	mul.wide.u32 	%rd160, %r6396, 4;
	add.s64 	%rd161, %rd8, %rd160;
	ld.local.u32 	%r912, [%rd161+4];
	shl.b32 	%r913, %r6396, 5;
	mov.b32 	%r6402, 0;
$L__BB6_196:
	.pragma "nounroll";
	shr.u32 	%r3772, %r912, %r6402;
	and.b32  	%r3773, %r3772, 1;
	setp.eq.b32 	%p117, %r3773, 1;
	not.pred 	%p118, %p117;
	add.s32 	%r3774, %r913, %r6402;
	mul.lo.s32 	%r3775, %r3774, 5;
	mul.wide.u32 	%rd162, %r3775, 4;
	add.s64 	%rd26, %rd23, %rd162;
	@%p118 bra 	$L__BB6_198;
	ld.global.u32 	%r3776, [%rd26];
	xor.b32  	%r6219, %r6219, %r3776;
	ld.global.u32 	%r3777, [%rd26+4];
	xor.b32  	%r6220, %r6220, %r3777;
	ld.global.u32 	%r3778, [%rd26+8];
	xor.b32  	%r6405, %r6405, %r3778;
	ld.global.u32 	%r3779, [%rd26+12];
	xor.b32  	%r6406, %r6406, %r3779;
	ld.global.u32 	%r3780, [%rd26+16];
	xor.b32  	%r6223, %r6223, %r3780;
$L__BB6_198:
	and.b32  	%r3782, %r3772, 2;
	setp.eq.s32 	%p119, %r3782, 0;
	@%p119 bra 	$L__BB6_200;
	ld.global.u32 	%r3783, [%rd26+20];
	xor.b32  	%r6219, %r6219, %r3783;
	ld.global.u32 	%r3784, [%rd26+24];
	xor.b32  	%r6220, %r6220, %r3784;
	ld.global.u32 	%r3785, [%rd26+28];
	xor.b32  	%r6405, %r6405, %r3785;
	ld.global.u32 	%r3786, [%rd26+32];
	xor.b32  	%r6406, %r6406, %r3786;
	ld.global.u32 	%r3787, [%rd26+36];
	xor.b32  	%r6223, %r6223, %r3787;
$L__BB6_200:
	and.b32  	%r3789, %r3772, 4;
	setp.eq.s32 	%p120, %r3789, 0;
	@%p120 bra 	$L__BB6_202;
	ld.global.u32 	%r3790, [%rd26+40];
	xor.b32  	%r6219, %r6219, %r3790;
	ld.global.u32 	%r3791, [%rd26+44];
	xor.b32  	%r6220, %r6220, %r3791;
	ld.global.u32 	%r3792, [%rd26+48];
	xor.b32  	%r6405, %r6405, %r3792;
	ld.global.u32 	%r3793, [%rd26+52];
	xor.b32  	%r6406, %r6406, %r3793;
	ld.global.u32 	%r3794, [%rd26+56];
	xor.b32  	%r6223, %r6223, %r3794;
$L__BB6_202:
	and.b32  	%r3796, %r3772, 8;
	setp.eq.s32 	%p121, %r3796, 0;
	@%p121 bra 	$L__BB6_204;
	ld.global.u32 	%r3797, [%rd26+60];
	xor.b32  	%r6219, %r6219, %r3797;
	ld.global.u32 	%r3798, [%rd26+64];
	xor.b32  	%r6220, %r6220, %r3798;
	ld.global.u32 	%r3799, [%rd26+68];
	xor.b32  	%r6405, %r6405, %r3799;
	ld.global.u32 	%r3800, [%rd26+72];
	xor.b32  	%r6406, %r6406, %r3800;
	ld.global.u32 	%r3801, [%rd26+76];
	xor.b32  	%r6223, %r6223, %r3801;
$L__BB6_204:
	and.b32  	%r3803, %r3772, 16;
	setp.eq.s32 	%p122, %r3803, 0;
	@%p122 bra 	$L__BB6_206;
	ld.global.u32 	%r3804, [%rd26+80];
	xor.b32  	%r6219, %r6219, %r3804;
	ld.global.u32 	%r3805, [%rd26+84];
	xor.b32  	%r6220, %r6220, %r3805;
	ld.global.u32 	%r3806, [%rd26+88];
	xor.b32  	%r6405, %r6405, %r3806;
	ld.global.u32 	%r3807, [%rd26+92];
	xor.b32  	%r6406, %r6406, %r3807;
	ld.global.u32 	%r3808, [%rd26+96];
	xor.b32  	%r6223, %r6223, %r3808;
$L__BB6_206:
	and.b32  	%r3810, %r3772, 32;
	setp.eq.s32 	%p123, %r3810, 0;
	@%p123 bra 	$L__BB6_208;
	ld.global.u32 	%r3811, [%rd26+100];
	xor.b32  	%r6219, %r6219, %r3811;
	ld.global.u32 	%r3812, [%rd26+104];
	xor.b32  	%r6220, %r6220, %r3812;
	ld.global.u32 	%r3813, [%rd26+108];
	xor.b32  	%r6405, %r6405, %r3813;
	ld.global.u32 	%r3814, [%rd26+112];
	xor.b32  	%r6406, %r6406, %r3814;
	ld.global.u32 	%r3815, [%rd26+116];
	xor.b32  	%r6223, %r6223, %r3815;
$L__BB6_208:
	and.b32  	%r3817, %r3772, 64;
	setp.eq.s32 	%p124, %r3817, 0;
	@%p124 bra 	$L__BB6_210;
	ld.global.u32 	%r3818, [%rd26+120];
	xor.b32  	%r6219, %r6219, %r3818;
	ld.global.u32 	%r3819, [%rd26+124];
	xor.b32  	%r6220, %r6220, %r3819;
	ld.global.u32 	%r3820, [%rd26+128];
	xor.b32  	%r6405, %r6405, %r3820;
	ld.global.u32 	%r3821, [%rd26+132];
	xor.b32  	%r6406, %r6406, %r3821;
	ld.global.u32 	%r3822, [%rd26+136];
	xor.b32  	%r6223, %r6223, %r3822;
$L__BB6_210:
	and.b32  	%r3824, %r3772, 128;
	setp.eq.s32 	%p125, %r3824, 0;
	@%p125 bra 	$L__BB6_212;
	ld.global.u32 	%r3825, [%rd26+140];
	xor.b32  	%r6219, %r6219, %r3825;
	ld.global.u32 	%r3826, [%rd26+144];
	xor.b32  	%r6220, %r6220, %r3826;
	ld.global.u32 	%r3827, [%rd26+148];
	xor.b32  	%r6405, %r6405, %r3827;
	ld.global.u32 	%r3828, [%rd26+152];
	xor.b32  	%r6406, %r6406, %r3828;
	ld.global.u32 	%r3829, [%rd26+156];
	xor.b32  	%r6223, %r6223, %r3829;
$L__BB6_212:
	and.b32  	%r3831, %r3772, 256;
	setp.eq.s32 	%p126, %r3831, 0;
	@%p126 bra 	$L__BB6_214;
	ld.global.u32 	%r3832, [%rd26+160];
	xor.b32  	%r6219, %r6219, %r3832;
	ld.global.u32 	%r3833, [%rd26+164];
	xor.b32  	%r6220, %r6220, %r3833;
	ld.global.u32 	%r3834, [%rd26+168];
	xor.b32  	%r6405, %r6405, %r3834;
	ld.global.u32 	%r3835, [%rd26+172];
	xor.b32  	%r6406, %r6406, %r3835;
	ld.global.u32 	%r3836, [%rd26+176];
	xor.b32  	%r6223, %r6223, %r3836;
$L__BB6_214:
	and.b32  	%r3838, %r3772, 512;
	setp.eq.s32 	%p127, %r3838, 0;
	@%p127 bra 	$L__BB6_216;
	ld.global.u32 	%r3839, [%rd26+180];
	xor.b32  	%r6219, %r6219, %r3839;
	ld.global.u32 	%r3840, [%rd26+184];
	xor.b32  	%r6220, %r6220, %r3840;
	ld.global.u32 	%r3841, [%rd26+188];
	xor.b32  	%r6405, %r6405, %r3841;
	ld.global.u32 	%r3842, [%rd26+192];
	xor.b32  	%r6406, %r6406, %r3842;
	ld.global.u32 	%r3843, [%rd26+196];
	xor.b32  	%r6223, %r6223, %r3843;
$L__BB6_216:
	and.b32  	%r3845, %r3772, 1024;
	setp.eq.s32 	%p128, %r3845, 0;
	@%p128 bra 	$L__BB6_218;
	ld.global.u32 	%r3846, [%rd26+200];
	xor.b32  	%r6219, %r6219, %r3846;
	ld.global.u32 	%r3847, [%rd26+204];
	xor.b32  	%r6220, %r6220, %r3847;
	ld.global.u32 	%r3848, [%rd26+208];
	xor.b32  	%r6405, %r6405, %r3848;
	ld.global.u32 	%r3849, [%rd26+212];
	xor.b32  	%r6406, %r6406, %r3849;
	ld.global.u32 	%r3850, [%rd26+216];
	xor.b32  	%r6223, %r6223, %r3850;
$L__BB6_218:
	and.b32  	%r3852, %r3772, 2048;
	setp.eq.s32 	%p129, %r3852, 0;
	@%p129 bra 	$L__BB6_220;
	ld.global.u32 	%r3853, [%rd26+220];
	xor.b32  	%r6219, %r6219, %r3853;
	ld.global.u32 	%r3854, [%rd26+224];
	xor.b32  	%r6220, %r6220, %r3854;
	ld.global.u32 	%r3855, [%rd26+228];
	xor.b32  	%r6405, %r6405, %r3855;
	ld.global.u32 	%r3856, [%rd26+232];
	xor.b32  	%r6406, %r6406, %r3856;
	ld.global.u32 	%r3857, [%rd26+236];
	xor.b32  	%r6223, %r6223, %r3857;
$L__BB6_220:
	and.b32  	%r3859, %r3772, 4096;
	setp.eq.s32 	%p130, %r3859, 0;
	@%p130 bra 	$L__BB6_222;
	ld.global.u32 	%r3860, [%rd26+240];
	xor.b32  	%r6219, %r6219, %r3860;
	ld.global.u32 	%r3861, [%rd26+244];
	xor.b32  	%r6220, %r6220, %r3861;
	ld.global.u32 	%r3862, [%rd26+248];
	xor.b32  	%r6405, %r6405, %r3862;
	ld.global.u32 	%r3863, [%rd26+252];
	xor.b32  	%r6406, %r6406, %r3863;
	ld.global.u32 	%r3864, [%rd26+256];
	xor.b32  	%r6223, %r6223, %r3864;
$L__BB6_222:
	and.b32  	%r3866, %r3772, 8192;
	setp.eq.s32 	%p131, %r3866, 0;
	@%p131 bra 	$L__BB6_224;
	ld.global.u32 	%r3867, [%rd26+260];
	xor.b32  	%r6219, %r6219, %r3867;
	ld.global.u32 	%r3868, [%rd26+264];
	xor.b32  	%r6220, %r6220, %r3868;
	ld.global.u32 	%r3869, [%rd26+268];
	xor.b32  	%r6405, %r6405, %r3869;
	ld.global.u32 	%r3870, [%rd26+272];
	xor.b32  	%r6406, %r6406, %r3870;
	ld.global.u32 	%r3871, [%rd26+276];
	xor.b32  	%r6223, %r6223, %r3871;
$L__BB6_224:
	and.b32  	%r3873, %r3772, 16384;
	setp.eq.s32 	%p132, %r3873, 0;
	@%p132 bra 	$L__BB6_226;
	ld.global.u32 	%r3874, [%rd26+280];
	xor.b32  	%r6219, %r6219, %r3874;
	ld.global.u32 	%r3875, [%rd26+284];
	xor.b32  	%r6220, %r6220, %r3875;
	ld.global.u32 	%r3876, [%rd26+288];
	xor.b32  	%r6405, %r6405, %r3876;
	ld.global.u32 	%r3877, [%rd26+292];
	xor.b32  	%r6406, %r6406, %r3877;
	ld.global.u32 	%r3878, [%rd26+296];
	xor.b32  	%r6223, %r6223, %r3878;
$L__BB6_226:
	and.b32  	%r3880, %r3772, 32768;
	setp.eq.s32 	%p133, %r3880, 0;
	@%p133 bra 	$L__BB6_228;
	ld.global.u32 	%r3881, [%rd26+300];
	xor.b32  	%r6219, %r6219, %r3881;
	ld.global.u32 	%r3882, [%rd26+304];
	xor.b32  	%r6220, %r6220, %r3882;
	ld.global.u32 	%r3883, [%rd26+308];
	xor.b32  	%r6405, %r6405, %r3883;
	ld.global.u32 	%r3884, [%rd26+312];
	xor.b32  	%r6406, %r6406, %r3884;
	ld.global.u32 	%r3885, [%rd26+316];
	xor.b32  	%r6223, %r6223, %r3885;
$L__BB6_228:
	add.s32 	%r6402, %r6402, 16;
	setp.ne.s32 	%p134, %r6402, 32;
	@%p134 bra 	$L__BB6_196;
	mad.lo.s32 	%r3886, %r6396, -31, %r913;
	add.s32 	%r6396, %r3886, 1;
	setp.ne.s32 	%p135, %r6396, 5;
	@%p135 bra 	$L__BB6_195;
	st.local.u32 	[%rd8+4], %r6219;
	st.local.v2.u32 	[%rd8+8], {%r6220, %r6405};
	st.local.v2.u32 	[%rd8+16], {%r6406, %r6223};
$L__BB6_231:
	shr.u64 	%rd559, %rd21, 2;
	add.s32 	%r6206, %r6206, 1;
	setp.gt.u64 	%p136, %rd21, 3;
	@%p136 bra 	$L__BB6_119;
$L__BB6_232:
	setp.eq.s32 	%p137, %r1, 0;
	shr.u32 	%r3887, %r6219, 2;
	xor.b32  	%r3888, %r3887, %r6219;
	shl.b32 	%r3889, %r6223, 4;
	shl.b32 	%r3890, %r3888, 1;
	xor.b32  	%r3891, %r3890, %r3889;
	xor.b32  	%r3892, %r3891, %r3888;
	xor.b32  	%r3893, %r3892, %r6223;
	add.s32 	%r3894, %r546, %r3893;
	add.s32 	%r3895, %r3894, -637770787;
	shr.u32 	%r3896, %r6220, 2;
	xor.b32  	%r3897, %r3896, %r6220;
	shl.b32 	%r3898, %r3893, 4;
	shl.b32 	%r3899, %r3897, 1;
	xor.b32  	%r3900, %r3899, %r3898;
	xor.b32  	%r3901, %r3900, %r3897;
	xor.b32  	%r3902, %r3901, %r3893;
	add.s32 	%r3903, %r546, %r3902;
	add.s32 	%r3904, %r3903, -637408350;
	cvt.u64.u32 	%rd163, %r3895;
	mul.wide.u32 	%rd164, %r3904, 2097152;
	xor.b64  	%rd165, %rd164, %rd163;
	cvt.rn.f64.u64 	%fd506, %rd165;
	fma.rn.f64 	%fd507, %fd506, 0d3CA0000000000000, 0d3C90000000000000;
	fma.rn.f64 	%fd1949, %fd1, %fd507, %fd501;
	add.s32 	%r3905, %r2, 458;
	xor.b32  	%r3906, %r3905, -1429050551;
	mul.lo.s32 	%r1089, %r3906, 1099087573;
	add.s32 	%r3907, %r1089, -638133224;
	add.s32 	%r6505, %r1089, 123456789;
	st.local.v2.u32 	[%rd8], {%r3907, %r6505};
	xor.b32  	%r6506, %r1089, 362436069;
	mov.b32 	%r3908, -123459836;
	st.local.v2.u32 	[%rd8+8], {%r6506, %r3908};
	add.s32 	%r6509, %r1089, 5783321;
	mov.b32 	%r3909, -589760388;
	st.local.v2.u32 	[%rd8+16], {%r3909, %r6509};
	@%p137 bra 	$L__BB6_347;
	mov.b32 	%r6492, 0;
	mov.u64 	%rd167, precalc_xorwow_matrix;
	mov.u64 	%rd560, %rd562;
$L__BB6_234:
	mov.u64 	%rd28, %rd560;
	and.b64  	%rd29, %rd28, 3;
	setp.eq.s64 	%p138, %rd29, 0;
	@%p138 bra 	$L__BB6_346;
	mul.wide.u32 	%rd166, %r6492, 3200;
	add.s64 	%rd30, %rd167, %rd166;
	mov.b32 	%r6505, 0;
	mov.u32 	%r6506, %r6505;
	mov.u32 	%r6507, %r6505;
	mov.u32 	%r6508, %r6505;
	mov.u32 	%r6509, %r6505;
	mov.u32 	%r6498, %r6505;
$L__BB6_236:
	mul.wide.u32 	%rd168, %r6498, 4;
	add.s64 	%rd169, %rd8, %rd168;
	ld.local.u32 	%r1103, [%rd169+4];
	shl.b32 	%r1104, %r6498, 5;
	mov.b32 	%r6504, 0;
$L__BB6_237:
	.pragma "nounroll";
	shr.u32 	%r3913, %r1103, %r6504;
	and.b32  	%r3914, %r3913, 1;
	setp.eq.b32 	%p139, %r3914, 1;
	not.pred 	%p140, %p139;
	add.s32 	%r3915, %r1104, %r6504;
	mul.lo.s32 	%r3916, %r3915, 5;
	mul.wide.u32 	%rd170, %r3916, 4;
	add.s64 	%rd31, %rd30, %rd170;
	@%p140 bra 	$L__BB6_239;
	ld.global.u32 	%r3917, [%rd31];
	xor.b32  	%r6505, %r6505, %r3917;
	ld.global.u32 	%r3918, [%rd31+4];
	xor.b32  	%r6506, %r6506, %r3918;
	ld.global.u32 	%r3919, [%rd31+8];
	xor.b32  	%r6507, %r6507, %r3919;
	ld.global.u32 	%r3920, [%rd31+12];
	xor.b32  	%r6508, %r6508, %r3920;
	ld.global.u32 	%r3921, [%rd31+16];
	xor.b32  	%r6509, %r6509, %r3921;
$L__BB6_239:
	and.b32  	%r3923, %r3913, 2;
	setp.eq.s32 	%p141, %r3923, 0;
	@%p141 bra 	$L__BB6_241;
	ld.global.u32 	%r3924, [%rd31+20];
	xor.b32  	%r6505, %r6505, %r3924;
	ld.global.u32 	%r3925, [%rd31+24];
	xor.b32  	%r6506, %r6506, %r3925;
	ld.global.u32 	%r3926, [%rd31+28];
	xor.b32  	%r6507, %r6507, %r3926;
	ld.global.u32 	%r3927, [%rd31+32];
	xor.b32  	%r6508, %r6508, %r3927;
	ld.global.u32 	%r3928, [%rd31+36];
	xor.b32  	%r6509, %r6509, %r3928;
$L__BB6_241:
	and.b32  	%r3930, %r3913, 4;
	setp.eq.s32 	%p142, %r3930, 0;
	@%p142 bra 	$L__BB6_243;
	ld.global.u32 	%r3931, [%rd31+40];
	xor.b32  	%r6505, %r6505, %r3931;
	ld.global.u32 	%r3932, [%rd31+44];
	xor.b32  	%r6506, %r6506, %r3932;
	ld.global.u32 	%r3933, [%rd31+48];
	xor.b32  	%r6507, %r6507, %r3933;
	ld.global.u32 	%r3934, [%rd31+52];
	xor.b32  	%r6508, %r6508, %r3934;
	ld.global.u32 	%r3935, [%rd31+56];
	xor.b32  	%r6509, %r6509, %r3935;
$L__BB6_243:
	and.b32  	%r3937, %r3913, 8;
	setp.eq.s32 	%p143, %r3937, 0;
	@%p143 bra 	$L__BB6_245;
	ld.global.u32 	%r3938, [%rd31+60];
	xor.b32  	%r6505, %r6505, %r3938;
	ld.global.u32 	%r3939, [%rd31+64];
	xor.b32  	%r6506, %r6506, %r3939;
	ld.global.u32 	%r3940, [%rd31+68];
	xor.b32  	%r6507, %r6507, %r3940;
	ld.global.u32 	%r3941, [%rd31+72];
	xor.b32  	%r6508, %r6508, %r3941;
	ld.global.u32 	%r3942, [%rd31+76];
	xor.b32  	%r6509, %r6509, %r3942;
$L__BB6_245:
	and.b32  	%r3944, %r3913, 16;
	setp.eq.s32 	%p144, %r3944, 0;
	@%p144 bra 	$L__BB6_247;
	ld.global.u32 	%r3945, [%rd31+80];
	xor.b32  	%r6505, %r6505, %r3945;
	ld.global.u32 	%r3946, [%rd31+84];
	xor.b32  	%r6506, %r6506, %r3946;
	ld.global.u32 	%r3947, [%rd31+88];
	xor.b32  	%r6507, %r6507, %r3947;
	ld.global.u32 	%r3948, [%rd31+92];
	xor.b32  	%r6508, %r6508, %r3948;
	ld.global.u32 	%r3949, [%rd31+96];
	xor.b32  	%r6509, %r6509, %r3949;
$L__BB6_247:
	and.b32  	%r3951, %r3913, 32;
	setp.eq.s32 	%p145, %r3951, 0;
	@%p145 bra 	$L__BB6_249;
	ld.global.u32 	%r3952, [%rd31+100];
	xor.b32  	%r6505, %r6505, %r3952;
	ld.global.u32 	%r3953, [%rd31+104];
	xor.b32  	%r6506, %r6506, %r3953;
	ld.global.u32 	%r3954, [%rd31+108];
	xor.b32  	%r6507, %r6507, %r3954;
	ld.global.u32 	%r3955, [%rd31+112];
	xor.b32  	%r6508, %r6508, %r3955;
	ld.global.u32 	%r3956, [%rd31+116];
	xor.b32  	%r6509, %r6509, %r3956;
$L__BB6_249:
	and.b32  	%r3958, %r3913, 64;
	setp.eq.s32 	%p146, %r3958, 0;
	@%p146 bra 	$L__BB6_251;
	ld.global.u32 	%r3959, [%rd31+120];
	xor.b32  	%r6505, %r6505, %r3959;
	ld.global.u32 	%r3960, [%rd31+124];
	xor.b32  	%r6506, %r6506, %r3960;
	ld.global.u32 	%r3961, [%rd31+128];
	xor.b32  	%r6507, %r6507, %r3961;
	ld.global.u32 	%r3962, [%rd31+132];
	xor.b32  	%r6508, %r6508, %r3962;
	ld.global.u32 	%r3963, [%rd31+136];
	xor.b32  	%r6509, %r6509, %r3963;
$L__BB6_251:
	and.b32  	%r3965, %r3913, 128;
	setp.eq.s32 	%p147, %r3965, 0;
	@%p147 bra 	$L__BB6_253;
	ld.global.u32 	%r3966, [%rd31+140];
	xor.b32  	%r6505, %r6505, %r3966;
	ld.global.u32 	%r3967, [%rd31+144];
	xor.b32  	%r6506, %r6506, %r3967;
	ld.global.u32 	%r3968, [%rd31+148];
	xor.b32  	%r6507, %r6507, %r3968;
	ld.global.u32 	%r3969, [%rd31+152];
	xor.b32  	%r6508, %r6508, %r3969;
	ld.global.u32 	%r3970, [%rd31+156];
	xor.b32  	%r6509, %r6509, %r3970;
$L__BB6_253:
	and.b32  	%r3972, %r3913, 256;
	setp.eq.s32 	%p148, %r3972, 0;
	@%p148 bra 	$L__BB6_255;
	ld.global.u32 	%r3973, [%rd31+160];
	xor.b32  	%r6505, %r6505, %r3973;
	ld.global.u32 	%r3974, [%rd31+164];
	xor.b32  	%r6506, %r6506, %r3974;
	ld.global.u32 	%r3975, [%rd31+168];
	xor.b32  	%r6507, %r6507, %r3975;
	ld.global.u32 	%r3976, [%rd31+172];
	xor.b32  	%r6508, %r6508, %r3976;
	ld.global.u32 	%r3977, [%rd31+176];
	xor.b32  	%r6509, %r6509, %r3977;
$L__BB6_255:
	and.b32  	%r3979, %r3913, 512;
	setp.eq.s32 	%p149, %r3979, 0;
	@%p149 bra 	$L__BB6_257;
	ld.global.u32 	%r3980, [%rd31+180];
	xor.b32  	%r6505, %r6505, %r3980;
	ld.global.u32 	%r3981, [%rd31+184];
	xor.b32  	%r6506, %r6506, %r3981;
	ld.global.u32 	%r3982, [%rd31+188];
	xor.b32  	%r6507, %r6507, %r3982;
	ld.global.u32 	%r3983, [%rd31+192];
	xor.b32  	%r6508, %r6508, %r3983;
	ld.global.u32 	%r3984, [%rd31+196];
	xor.b32  	%r6509, %r6509, %r3984;
$L__BB6_257:
	and.b32  	%r3986, %r3913, 1024;
	setp.eq.s32 	%p150, %r3986, 0;
	@%p150 bra 	$L__BB6_259;
	ld.global.u32 	%r3987, [%rd31+200];
	xor.b32  	%r6505, %r6505, %r3987;
	ld.global.u32 	%r3988, [%rd31+204];
	xor.b32  	%r6506, %r6506, %r3988;
	ld.global.u32 	%r3989, [%rd31+208];
	xor.b32  	%r6507, %r6507, %r3989;
	ld.global.u32 	%r3990, [%rd31+212];
	xor.b32  	%r6508, %r6508, %r3990;
	ld.global.u32 	%r3991, [%rd31+216];
	xor.b32  	%r6509, %r6509, %r3991;
$L__BB6_259:
	and.b32  	%r3993, %r3913, 2048;
	setp.eq.s32 	%p151, %r3993, 0;
	@%p151 bra 	$L__BB6_261;
	ld.global.u32 	%r3994, [%rd31+220];
	xor.b32  	%r6505, %r6505, %r3994;
	ld.global.u32 	%r3995, [%rd31+224];
	xor.b32  	%r6506, %r6506, %r3995;
	ld.global.u32 	%r3996, [%rd31+228];
	xor.b32  	%r6507, %r6507, %r3996;
	ld.global.u32 	%r3997, [%rd31+232];
	xor.b32  	%r6508, %r6508, %r3997;
	ld.global.u32 	%r3998, [%rd31+236];
	xor.b32  	%r6509, %r6509, %r3998;
$L__BB6_261:
	and.b32  	%r4000, %r3913, 4096;
	setp.eq.s32 	%p152, %r4000, 0;
	@%p152 bra 	$L__BB6_263;
	ld.global.u32 	%r4001, [%rd31+240];
	xor.b32  	%r6505, %r6505, %r4001;
	ld.global.u32 	%r4002, [%rd31+244];
	xor.b32  	%r6506, %r6506, %r4002;
	ld.global.u32 	%r4003, [%rd31+248];
	xor.b32  	%r6507, %r6507, %r4003;
	ld.global.u32 	%r4004, [%rd31+252];
	xor.b32  	%r6508, %r6508, %r4004;
	ld.global.u32 	%r4005, [%rd31+256];
	xor.b32  	%r6509, %r6509, %r4005;
$L__BB6_263:
	and.b32  	%r4007, %r3913, 8192;
	setp.eq.s32 	%p153, %r4007, 0;
	@%p153 bra 	$L__BB6_265;
	ld.global.u32 	%r4008, [%rd31+260];
	xor.b32  	%r6505, %r6505, %r4008;
	ld.global.u32 	%r4009, [%rd31+264];
	xor.b32  	%r6506, %r6506, %r4009;
	ld.global.u32 	%r4010, [%rd31+268];
	xor.b32  	%r6507, %r6507, %r4010;
	ld.global.u32 	%r4011, [%rd31+272];
	xor.b32  	%r6508, %r6508, %r4011;
	ld.global.u32 	%r4012, [%rd31+276];
	xor.b32  	%r6509, %r6509, %r4012;
$L__BB6_265:
	and.b32  	%r4014, %r3913, 16384;
	setp.eq.s32 	%p154, %r4014, 0;
	@%p154 bra 	$L__BB6_267;
	ld.global.u32 	%r4015, [%rd31+280];
	xor.b32  	%r6505, %r6505, %r4015;
	ld.global.u32 	%r4016, [%rd31+284];
	xor.b32  	%r6506, %r6506, %r4016;
	ld.global.u32 	%r4017, [%rd31+288];
	xor.b32  	%r6507, %r6507, %r4017;
	ld.global.u32 	%r4018, [%rd31+292];
	xor.b32  	%r6508, %r6508, %r4018;
	ld.global.u32 	%r4019, [%rd31+296];
	xor.b32  	%r6509, %r6509, %r4019;
$L__BB6_267:
	and.b32  	%r4021, %r3913, 32768;
	setp.eq.s32 	%p155, %r4021, 0;
	@%p155 bra 	$L__BB6_269;
	ld.global.u32 	%r4022, [%rd31+300];
	xor.b32  	%r6505, %r6505, %r4022;
	ld.global.u32 	%r4023, [%rd31+304];
	xor.b32  	%r6506, %r6506, %r4023;
	ld.global.u32 	%r4024, [%rd31+308];
	xor.b32  	%r6507, %r6507, %r4024;
	ld.global.u32 	%r4025, [%rd31+312];
	xor.b32  	%r6508, %r6508, %r4025;
	ld.global.u32 	%r4026, [%rd31+316];
	xor.b32  	%r6509, %r6509, %r4026;
$L__BB6_269:
	add.s32 	%r6504, %r6504, 16;
	setp.ne.s32 	%p156, %r6504, 32;
	@%p156 bra 	$L__BB6_237;
	mad.lo.s32 	%r4027, %r6498, -31, %r1104;
	add.s32 	%r6498, %r4027, 1;
	setp.ne.s32 	%p157, %r6498, 5;
	@%p157 bra 	$L__BB6_236;
	st.local.u32 	[%rd8+4], %r6505;
	st.local.v2.u32 	[%rd8+8], {%r6506, %r6507};
	st.local.v2.u32 	[%rd8+16], {%r6508, %r6509};
	setp.eq.s64 	%p158, %rd29, 1;
	@%p158 bra 	$L__BB6_346;
	mov.b32 	%r6505, 0;
	mov.u32 	%r6506, %r6505;
	mov.u32 	%r6599, %r6505;
	mov.u32 	%r6600, %r6505;
	mov.u32 	%r6509, %r6505;
	mov.u32 	%r6590, %r6505;
$L__BB6_273:
	mul.wide.u32 	%rd171, %r6590, 4;
	add.s64 	%rd172, %rd8, %rd171;
	ld.local.u32 	%r1279, [%rd172+4];
	shl.b32 	%r1280, %r6590, 5;
	mov.b32 	%r6596, 0;
$L__BB6_274:
	.pragma "nounroll";
	shr.u32 	%r4030, %r1279, %r6596;
	and.b32  	%r4031, %r4030, 1;
	setp.eq.b32 	%p159, %r4031, 1;
	not.pred 	%p160, %p159;
	add.s32 	%r4032, %r1280, %r6596;
	mul.lo.s32 	%r4033, %r4032, 5;
	mul.wide.u32 	%rd173, %r4033, 4;
	add.s64 	%rd32, %rd30, %rd173;
	@%p160 bra 	$L__BB6_276;
	ld.global.u32 	%r4034, [%rd32];
	xor.b32  	%r6505, %r6505, %r4034;
	ld.global.u32 	%r4035, [%rd32+4];
	xor.b32  	%r6506, %r6506, %r4035;
	ld.global.u32 	%r4036, [%rd32+8];
	xor.b32  	%r6599, %r6599, %r4036;
	ld.global.u32 	%r4037, [%rd32+12];
	xor.b32  	%r6600, %r6600, %r4037;
	ld.global.u32 	%r4038, [%rd32+16];
	xor.b32  	%r6509, %r6509, %r4038;
$L__BB6_276:
	and.b32  	%r4040, %r4030, 2;
	setp.eq.s32 	%p161, %r4040, 0;
	@%p161 bra 	$L__BB6_278;
	ld.global.u32 	%r4041, [%rd32+20];
	xor.b32  	%r6505, %r6505, %r4041;
	ld.global.u32 	%r4042, [%rd32+24];
	xor.b32  	%r6506, %r6506, %r4042;
	ld.global.u32 	%r4043, [%rd32+28];
	xor.b32  	%r6599, %r6599, %r4043;
	ld.global.u32 	%r4044, [%rd32+32];
	xor.b32  	%r6600, %r6600, %r4044;
	ld.global.u32 	%r4045, [%rd32+36];
	xor.b32  	%r6509, %r6509, %r4045;
$L__BB6_278:
	and.b32  	%r4047, %r4030, 4;
	setp.eq.s32 	%p162, %r4047, 0;
	@%p162 bra 	$L__BB6_280;
	ld.global.u32 	%r4048, [%rd32+40];
	xor.b32  	%r6505, %r6505, %r4048;
	ld.global.u32 	%r4049, [%rd32+44];
	xor.b32  	%r6506, %r6506, %r4049;
	ld.global.u32 	%r4050, [%rd32+48];
	xor.b32  	%r6599, %r6599, %r4050;
	ld.global.u32 	%r4051, [%rd32+52];
	xor.b32  	%r6600, %r6600, %r4051;
	ld.global.u32 	%r4052, [%rd32+56];
	xor.b32  	%r6509, %r6509, %r4052;
$L__BB6_280:
	and.b32  	%r4054, %r4030, 8;
	setp.eq.s32 	%p163, %r4054, 0;
	@%p163 bra 	$L__BB6_282;
	ld.global.u32 	%r4055, [%rd32+60];
	xor.b32  	%r6505, %r6505, %r4055;
	ld.global.u32 	%r4056, [%rd32+64];
	xor.b32  	%r6506, %r6506, %r4056;
	ld.global.u32 	%r4057, [%rd32+68];
	xor.b32  	%r6599, %r6599, %r4057;
	ld.global.u32 	%r4058, [%rd32+72];
	xor.b32  	%r6600, %r6600, %r4058;
	ld.global.u32 	%r4059, [%rd32+76];
	xor.b32  	%r6509, %r6509, %r4059;
$L__BB6_282:
	and.b32  	%r4061, %r4030, 16;
	setp.eq.s32 	%p164, %r4061, 0;
	@%p164 bra 	$L__BB6_284;
	ld.global.u32 	%r4062, [%rd32+80];
	xor.b32  	%r6505, %r6505, %r4062;
	ld.global.u32 	%r4063, [%rd32+84];
	xor.b32  	%r6506, %r6506, %r4063;
	ld.global.u32 	%r4064, [%rd32+88];
	xor.b32  	%r6599, %r6599, %r4064;
	ld.global.u32 	%r4065, [%rd32+92];
	xor.b32  	%r6600, %r6600, %r4065;
	ld.global.u32 	%r4066, [%rd32+96];
	xor.b32  	%r6509, %r6509, %r4066;
$L__BB6_284:
	and.b32  	%r4068, %r4030, 32;
	setp.eq.s32 	%p165, %r4068, 0;
	@%p165 bra 	$L__BB6_286;
	ld.global.u32 	%r4069, [%rd32+100];
	xor.b32  	%r6505, %r6505, %r4069;
	ld.global.u32 	%r4070, [%rd32+104];
	xor.b32  	%r6506, %r6506, %r4070;
	ld.global.u32 	%r4071, [%rd32+108];
	xor.b32  	%r6599, %r6599, %r4071;
	ld.global.u32 	%r4072, [%rd32+112];
	xor.b32  	%r6600, %r6600, %r4072;
	ld.global.u32 	%r4073, [%rd32+116];
	xor.b32  	%r6509, %r6509, %r4073;
$L__BB6_286:
	and.b32  	%r4075, %r4030, 64;
	setp.eq.s32 	%p166, %r4075, 0;
	@%p166 bra 	$L__BB6_288;
	ld.global.u32 	%r4076, [%rd32+120];
	xor.b32  	%r6505, %r6505, %r4076;
	ld.global.u32 	%r4077, [%rd32+124];
	xor.b32  	%r6506, %r6506, %r4077;
	ld.global.u32 	%r4078, [%rd32+128];
	xor.b32  	%r6599, %r6599, %r4078;
	ld.global.u32 	%r4079, [%rd32+132];
	xor.b32  	%r6600, %r6600, %r4079;
	ld.global.u32 	%r4080, [%rd32+136];
	xor.b32  	%r6509, %r6509, %r4080;
$L__BB6_288:
	and.b32  	%r4082, %r4030, 128;
	setp.eq.s32 	%p167, %r4082, 0;
	@%p167 bra 	$L__BB6_290;
	ld.global.u32 	%r4083, [%rd32+140];
	xor.b32  	%r6505, %r6505, %r4083;
	ld.global.u32 	%r4084, [%rd32+144];
	xor.b32  	%r6506, %r6506, %r4084;
	ld.global.u32 	%r4085, [%rd32+148];
	xor.b32  	%r6599, %r6599, %r4085;
	ld.global.u32 	%r4086, [%rd32+152];
	xor.b32  	%r6600, %r6600, %r4086;
	ld.global.u32 	%r4087, [%rd32+156];
	xor.b32  	%r6509, %r6509, %r4087;
$L__BB6_290:
	and.b32  	%r4089, %r4030, 256;
	setp.eq.s32 	%p168, %r4089, 0;
	@%p168 bra 	$L__BB6_292;
	ld.global.u32 	%r4090, [%rd32+160];
	xor.b32  	%r6505, %r6505, %r4090;
	ld.global.u32 	%r4091, [%rd32+164];
	xor.b32  	%r6506, %r6506, %r4091;
	ld.global.u32 	%r4092, [%rd32+168];
	xor.b32  	%r6599, %r6599, %r4092;
	ld.global.u32 	%r4093, [%rd32+172];
	xor.b32  	%r6600, %r6600, %r4093;
	ld.global.u32 	%r4094, [%rd32+176];
	xor.b32  	%r6509, %r6509, %r4094;
$L__BB6_292:
	and.b32  	%r4096, %r4030, 512;
	setp.eq.s32 	%p169, %r4096, 0;
	@%p169 bra 	$L__BB6_294;
	ld.global.u32 	%r4097, [%rd32+180];
	xor.b32  	%r6505, %r6505, %r4097;
	ld.global.u32 	%r4098, [%rd32+184];
	xor.b32  	%r6506, %r6506, %r4098;
	ld.global.u32 	%r4099, [%rd32+188];
	xor.b32  	%r6599, %r6599, %r4099;
	ld.global.u32 	%r4100, [%rd32+192];
	xor.b32  	%r6600, %r6600, %r4100;
	ld.global.u32 	%r4101, [%rd32+196];
	xor.b32  	%r6509, %r6509, %r4101;
$L__BB6_294:
	and.b32  	%r4103, %r4030, 1024;
	setp.eq.s32 	%p170, %r4103, 0;
	@%p170 bra 	$L__BB6_296;
	ld.global.u32 	%r4104, [%rd32+200];
	xor.b32  	%r6505, %r6505, %r4104;
	ld.global.u32 	%r4105, [%rd32+204];
	xor.b32  	%r6506, %r6506, %r4105;
	ld.global.u32 	%r4106, [%rd32+208];
	xor.b32  	%r6599, %r6599, %r4106;
	ld.global.u32 	%r4107, [%rd32+212];
	xor.b32  	%r6600, %r6600, %r4107;
	ld.global.u32 	%r4108, [%rd32+216];
	xor.b32  	%r6509, %r6509, %r4108;
$L__BB6_296:
	and.b32  	%r4110, %r4030, 2048;
	setp.eq.s32 	%p171, %r4110, 0;
	@%p171 bra 	$L__BB6_298;
	ld.global.u32 	%r4111, [%rd32+220];
	xor.b32  	%r6505, %r6505, %r4111;
	ld.global.u32 	%r4112, [%rd32+224];
	xor.b32  	%r6506, %r6506, %r4112;
	ld.global.u32 	%r4113, [%rd32+228];
	xor.b32  	%r6599, %r6599, %r4113;
	ld.global.u32 	%r4114, [%rd32+232];
	xor.b32  	%r6600, %r6600, %r4114;
	ld.global.u32 	%r4115, [%rd32+236];
	xor.b32  	%r6509, %r6509, %r4115;
$L__BB6_298:
	and.b32  	%r4117, %r4030, 4096;
	setp.eq.s32 	%p172, %r4117, 0;
	@%p172 bra 	$L__BB6_300;
	ld.global.u32 	%r4118, [%rd32+240];
	xor.b32  	%r6505, %r6505, %r4118;
	ld.global.u32 	%r4119, [%rd32+244];
	xor.b32  	%r6506, %r6506, %r4119;
	ld.global.u32 	%r4120, [%rd32+248];
	xor.b32  	%r6599, %r6599, %r4120;
	ld.global.u32 	%r4121, [%rd32+252];
	xor.b32  	%r6600, %r6600, %r4121;
	ld.global.u32 	%r4122, [%rd32+256];
	xor.b32  	%r6509, %r6509, %r4122;
$L__BB6_300:
	and.b32  	%r4124, %r4030, 8192;
	setp.eq.s32 	%p173, %r4124, 0;
	@%p173 bra 	$L__BB6_302;
	ld.global.u32 	%r4125, [%rd32+260];
	xor.b32  	%r6505, %r6505, %r4125;
	ld.global.u32 	%r4126, [%rd32+264];
	xor.b32  	%r6506, %r6506, %r4126;
	ld.global.u32 	%r4127, [%rd32+268];
	xor.b32  	%r6599, %r6599, %r4127;
	ld.global.u32 	%r4128, [%rd32+272];
	xor.b32  	%r6600, %r6600, %r4128;
	ld.global.u32 	%r4129, [%rd32+276];
	xor.b32  	%r6509, %r6509, %r4129;
$L__BB6_302:
	and.b32  	%r4131, %r4030, 16384;
	setp.eq.s32 	%p174, %r4131, 0;
	@%p174 bra 	$L__BB6_304;
	ld.global.u32 	%r4132, [%rd32+280];
	xor.b32  	%r6505, %r6505, %r4132;
	ld.global.u32 	%r4133, [%rd32+284];
	xor.b32  	%r6506, %r6506, %r4133;
	ld.global.u32 	%r4134, [%rd32+288];
	xor.b32  	%r6599, %r6599, %r4134;
	ld.global.u32 	%r4135, [%rd32+292];
	xor.b32  	%r6600, %r6600, %r4135;
	ld.global.u32 	%r4136, [%rd32+296];
	xor.b32  	%r6509, %r6509, %r4136;
$L__BB6_304:
	and.b32  	%r4138, %r4030, 32768;
	setp.eq.s32 	%p175, %r4138, 0;
	@%p175 bra 	$L__BB6_306;
	ld.global.u32 	%r4139, [%rd32+300];
	xor.b32  	%r6505, %r6505, %r4139;
	ld.global.u32 	%r4140, [%rd32+304];
	xor.b32  	%r6506, %r6506, %r4140;
	ld.global.u32 	%r4141, [%rd32+308];
	xor.b32  	%r6599, %r6599, %r4141;
	ld.global.u32 	%r4142, [%rd32+312];
	xor.b32  	%r6600, %r6600, %r4142;
	ld.global.u32 	%r4143, [%rd32+316];
	xor.b32  	%r6509, %r6509, %r4143;
$L__BB6_306:
	add.s32 	%r6596, %r6596, 16;
	setp.ne.s32 	%p176, %r6596, 32;
	@%p176 bra 	$L__BB6_274;
	mad.lo.s32 	%r4144, %r6590, -31, %r1280;
	add.s32 	%r6590, %r4144, 1;
	setp.ne.s32 	%p177, %r6590, 5;
	@%p177 bra 	$L__BB6_273;
	st.local.u32 	[%rd8+4], %r6505;
	st.local.v2.u32 	[%rd8+8], {%r6506, %r6599};
	st.local.v2.u32 	[%rd8+16], {%r6600, %r6509};
	setp.ne.s64 	%p178, %rd29, 3;
	@%p178 bra 	$L__BB6_346;
	mov.b32 	%r6505, 0;
	mov.u32 	%r6506, %r6505;
	mov.u32 	%r6691, %r6505;
	mov.u32 	%r6692, %r6505;
	mov.u32 	%r6509, %r6505;
	mov.u32 	%r6682, %r6505;
$L__BB6_310:
	mul.wide.u32 	%rd174, %r6682, 4;
	add.s64 	%rd175, %rd8, %rd174;
	ld.local.u32 	%r1455, [%rd175+4];
	shl.b32 	%r1456, %r6682, 5;
	mov.b32 	%r6688, 0;
$L__BB6_311:
	.pragma "nounroll";
	shr.u32 	%r4147, %r1455, %r6688;
	and.b32  	%r4148, %r4147, 1;
	setp.eq.b32 	%p179, %r4148, 1;
	not.pred 	%p180, %p179;
	add.s32 	%r4149, %r1456, %r6688;
	mul.lo.s32 	%r4150, %r4149, 5;
	mul.wide.u32 	%rd176, %r4150, 4;
	add.s64 	%rd33, %rd30, %rd176;
	@%p180 bra 	$L__BB6_313;
	ld.global.u32 	%r4151, [%rd33];
	xor.b32  	%r6505, %r6505, %r4151;
	ld.global.u32 	%r4152, [%rd33+4];
	xor.b32  	%r6506, %r6506, %r4152;
	ld.global.u32 	%r4153, [%rd33+8];
	xor.b32  	%r6691, %r6691, %r4153;
	ld.global.u32 	%r4154, [%rd33+12];
	xor.b32  	%r6692, %r6692, %r4154;
	ld.global.u32 	%r4155, [%rd33+16];
	xor.b32  	%r6509, %r6509, %r4155;
$L__BB6_313:
	and.b32  	%r4157, %r4147, 2;
	setp.eq.s32 	%p181, %r4157, 0;
	@%p181 bra 	$L__BB6_315;
	ld.global.u32 	%r4158, [%rd33+20];
	xor.b32  	%r6505, %r6505, %r4158;
	ld.global.u32 	%r4159, [%rd33+24];
	xor.b32  	%r6506, %r6506, %r4159;
	ld.global.u32 	%r4160, [%rd33+28];
	xor.b32  	%r6691, %r6691, %r4160;
	ld.global.u32 	%r4161, [%rd33+32];
	xor.b32  	%r6692, %r6692, %r4161;
	ld.global.u32 	%r4162, [%rd33+36];
	xor.b32  	%r6509, %r6509, %r4162;
$L__BB6_315:
	and.b32  	%r4164, %r4147, 4;
	setp.eq.s32 	%p182, %r4164, 0;
	@%p182 bra 	$L__BB6_317;
	ld.global.u32 	%r4165, [%rd33+40];
	xor.b32  	%r6505, %r6505, %r4165;
	ld.global.u32 	%r4166, [%rd33+44];
	xor.b32  	%r6506, %r6506, %r4166;
	ld.global.u32 	%r4167, [%rd33+48];
	xor.b32  	%r6691, %r6691, %r4167;
	ld.global.u32 	%r4168, [%rd33+52];
	xor.b32  	%r6692, %r6692, %r4168;
	ld.global.u32 	%r4169, [%rd33+56];
	xor.b32  	%r6509, %r6509, %r4169;
$L__BB6_317:
	and.b32  	%r4171, %r4147, 8;
	setp.eq.s32 	%p183, %r4171, 0;
	@%p183 bra 	$L__BB6_319;
	ld.global.u32 	%r4172, [%rd33+60];
	xor.b32  	%r6505, %r6505, %r4172;
	ld.global.u32 	%r4173, [%rd33+64];
	xor.b32  	%r6506, %r6506, %r4173;
	ld.global.u32 	%r4174, [%rd33+68];
	xor.b32  	%r6691, %r6691, %r4174;
	ld.global.u32 	%r4175, [%rd33+72];
	xor.b32  	%r6692, %r6692, %r4175;
	ld.global.u32 	%r4176, [%rd33+76];
	xor.b32  	%r6509, %r6509, %r4176;
$L__BB6_319:
	and.b32  	%r4178, %r4147, 16;
	setp.eq.s32 	%p184, %r4178, 0;
	@%p184 bra 	$L__BB6_321;
	ld.global.u32 	%r4179, [%rd33+80];
	xor.b32  	%r6505, %r6505, %r4179;
	ld.global.u32 	%r4180, [%rd33+84];
	xor.b32  	%r6506, %r6506, %r4180;
	ld.global.u32 	%r4181, [%rd33+88];
	xor.b32  	%r6691, %r6691, %r4181;
	ld.global.u32 	%r4182, [%rd33+92];
	xor.b32  	%r6692, %r6692, %r4182;
	ld.global.u32 	%r4183, [%rd33+96];
	xor.b32  	%r6509, %r6509, %r4183;
$L__BB6_321:
	and.b32  	%r4185, %r4147, 32;
	setp.eq.s32 	%p185, %r4185, 0;
	@%p185 bra 	$L__BB6_323;
	ld.global.u32 	%r4186, [%rd33+100];
	xor.b32  	%r6505, %r6505, %r4186;
	ld.global.u32 	%r4187, [%rd33+104];
	xor.b32  	%r6506, %r6506, %r4187;
	ld.global.u32 	%r4188, [%rd33+108];
	xor.b32  	%r6691, %r6691, %r4188;
	ld.global.u32 	%r4189, [%rd33+112];
	xor.b32  	%r6692, %r6692, %r4189;
	ld.global.u32 	%r4190, [%rd33+116];
	xor.b32  	%r6509, %r6509, %r4190;
$L__BB6_323:
	and.b32  	%r4192, %r4147, 64;
	setp.eq.s32 	%p186, %r4192, 0;
	@%p186 bra 	$L__BB6_325;
	ld.global.u32 	%r4193, [%rd33+120];
	xor.b32  	%r6505, %r6505, %r4193;
	ld.global.u32 	%r4194, [%rd33+124];
	xor.b32  	%r6506, %r6506, %r4194;
	ld.global.u32 	%r4195, [%rd33+128];
	xor.b32  	%r6691, %r6691, %r4195;
	ld.global.u32 	%r4196, [%rd33+132];
	xor.b32  	%r6692, %r6692, %r4196;
	ld.global.u32 	%r4197, [%rd33+136];
	xor.b32  	%r6509, %r6509, %r4197;
$L__BB6_325:
	and.b32  	%r4199, %r4147, 128;
	setp.eq.s32 	%p187, %r4199, 0;
	@%p187 bra 	$L__BB6_327;
	ld.global.u32 	%r4200, [%rd33+140];
	xor.b32  	%r6505, %r6505, %r4200;
	ld.global.u32 	%r4201, [%rd33+144];
	xor.b32  	%r6506, %r6506, %r4201;
	ld.global.u32 	%r4202, [%rd33+148];
	xor.b32  	%r6691, %r6691, %r4202;
	ld.global.u32 	%r4203, [%rd33+152];
	xor.b32  	%r6692, %r6692, %r4203;
	ld.global.u32 	%r4204, [%rd33+156];
	xor.b32  	%r6509, %r6509, %r4204;
$L__BB6_327:
	and.b32  	%r4206, %r4147, 256;
	setp.eq.s32 	%p188, %r4206, 0;
	@%p188 bra 	$L__BB6_329;
	ld.global.u32 	%r4207, [%rd33+160];
	xor.b32  	%r6505, %r6505, %r4207;
	ld.global.u32 	%r4208, [%rd33+164];
	xor.b32  	%r6506, %r6506, %r4208;
	ld.global.u32 	%r4209, [%rd33+168];
	xor.b32  	%r6691, %r6691, %r4209;
	ld.global.u32 	%r4210, [%rd33+172];
	xor.b32  	%r6692, %r6692, %r4210;
	ld.global.u32 	%r4211, [%rd33+176];
	xor.b32  	%r6509, %r6509, %r4211;
$L__BB6_329:
	and.b32  	%r4213, %r4147, 512;
	setp.eq.s32 	%p189, %r4213, 0;
	@%p189 bra 	$L__BB6_331;
	ld.global.u32 	%r4214, [%rd33+180];
	xor.b32  	%r6505, %r6505, %r4214;
	ld.global.u32 	%r4215, [%rd33+184];
	xor.b32  	%r6506, %r6506, %r4215;
	ld.global.u32 	%r4216, [%rd33+188];
	xor.b32  	%r6691, %r6691, %r4216;
	ld.global.u32 	%r4217, [%rd33+192];
	xor.b32  	%r6692, %r6692, %r4217;
	ld.global.u32 	%r4218, [%rd33+196];
	xor.b32  	%r6509, %r6509, %r4218;
$L__BB6_331:
	and.b32  	%r4220, %r4147, 1024;
	setp.eq.s32 	%p190, %r4220, 0;
	@%p190 bra 	$L__BB6_333;
	ld.global.u32 	%r4221, [%rd33+200];
	xor.b32  	%r6505, %r6505, %r4221;
	ld.global.u32 	%r4222, [%rd33+204];
	xor.b32  	%r6506, %r6506, %r4222;
	ld.global.u32 	%r4223, [%rd33+208];
	xor.b32  	%r6691, %r6691, %r4223;
	ld.global.u32 	%r4224, [%rd33+212];
	xor.b32  	%r6692, %r6692, %r4224;
	ld.global.u32 	%r4225, [%rd33+216];
	xor.b32  	%r6509, %r6509, %r4225;
$L__BB6_333:
	and.b32  	%r4227, %r4147, 2048;
	setp.eq.s32 	%p191, %r4227, 0;
	@%p191 bra 	$L__BB6_335;
	ld.global.u32 	%r4228, [%rd33+220];
	xor.b32  	%r6505, %r6505, %r4228;
	ld.global.u32 	%r4229, [%rd33+224];
	xor.b32  	%r6506, %r6506, %r4229;
	ld.global.u32 	%r4230, [%rd33+228];
	xor.b32  	%r6691, %r6691, %r4230;
	ld.global.u32 	%r4231, [%rd33+232];
	xor.b32  	%r6692, %r6692, %r4231;
	ld.global.u32 	%r4232, [%rd33+236];
	xor.b32  	%r6509, %r6509, %r4232;
$L__BB6_335:
	and.b32  	%r4234, %r4147, 4096;
	setp.eq.s32 	%p192, %r4234, 0;
	@%p192 bra 	$L__BB6_337;
	ld.global.u32 	%r4235, [%rd33+240];
	xor.b32  	%r6505, %r6505, %r4235;
	ld.global.u32 	%r4236, [%rd33+244];
	xor.b32  	%r6506, %r6506, %r4236;
	ld.global.u32 	%r4237, [%rd33+248];
	xor.b32  	%r6691, %r6691, %r4237;
	ld.global.u32 	%r4238, [%rd33+252];
	xor.b32  	%r6692, %r6692, %r4238;
	ld.global.u32 	%r4239, [%rd33+256];
	xor.b32  	%r6509, %r6509, %r4239;
$L__BB6_337:
	and.b32  	%r4241, %r4147, 8192;
	setp.eq.s32 	%p193, %r4241, 0;
	@%p193 bra 	$L__BB6_339;
	ld.global.u32 	%r4242, [%rd33+260];
	xor.b32  	%r6505, %r6505, %r4242;
	ld.global.u32 	%r4243, [%rd33+264];
	xor.b32  	%r6506, %r6506, %r4243;
	ld.global.u32 	%r4244, [%rd33+268];
	xor.b32  	%r6691, %r6691, %r4244;
	ld.global.u32 	%r4245, [%rd33+272];
	xor.b32  	%r6692, %r6692, %r4245;
	ld.global.u32 	%r4246, [%rd33+276];
	xor.b32  	%r6509, %r6509, %r4246;
$L__BB6_339:
	and.b32  	%r4248, %r4147, 16384;
	setp.eq.s32 	%p194, %r4248, 0;
	@%p194 bra 	$L__BB6_341;
	ld.global.u32 	%r4249, [%rd33+280];
	xor.b32  	%r6505, %r6505, %r4249;
	ld.global.u32 	%r4250, [%rd33+284];
	xor.b32  	%r6506, %r6506, %r4250;
	ld.global.u32 	%r4251, [%rd33+288];
	xor.b32  	%r6691, %r6691, %r4251;
	ld.global.u32 	%r4252, [%rd33+292];
	xor.b32  	%r6692, %r6692, %r4252;
	ld.global.u32 	%r4253, [%rd33+296];
	xor.b32  	%r6509, %r6509, %r4253;
$L__BB6_341:
	and.b32  	%r4255, %r4147, 32768;
	setp.eq.s32 	%p195, %r4255, 0;
	@%p195 bra 	$L__BB6_343;
	ld.global.u32 	%r4256, [%rd33+300];
	xor.b32  	%r6505, %r6505, %r4256;
	ld.global.u32 	%r4257, [%rd33+304];
	xor.b32  	%r6506, %r6506, %r4257;
	ld.global.u32 	%r4258, [%rd33+308];
	xor.b32  	%r6691, %r6691, %r4258;
	ld.global.u32 	%r4259, [%rd33+312];
	xor.b32  	%r6692, %r6692, %r4259;
	ld.global.u32 	%r4260, [%rd33+316];
	xor.b32  	%r6509, %r6509, %r4260;
$L__BB6_343:
	add.s32 	%r6688, %r6688, 16;
	setp.ne.s32 	%p196, %r6688, 32;
	@%p196 bra 	$L__BB6_311;
	mad.lo.s32 	%r4261, %r6682, -31, %r1456;
	add.s32 	%r6682, %r4261, 1;
	setp.ne.s32 	%p197, %r6682, 5;
	@%p197 bra 	$L__BB6_310;
	st.local.u32 	[%rd8+4], %r6505;
	st.local.v2.u32 	[%rd8+8], {%r6506, %r6691};
	st.local.v2.u32 	[%rd8+16], {%r6692, %r6509};
$L__BB6_346:
	shr.u64 	%rd560, %rd28, 2;
	add.s32 	%r6492, %r6492, 1;
	setp.gt.u64 	%p198, %rd28, 3;
	@%p198 bra 	$L__BB6_234;
$L__BB6_347:
	setp.eq.s32 	%p199, %r1, 0;
	shr.u32 	%r4262, %r6505, 2;
	xor.b32  	%r4263, %r4262, %r6505;
	shl.b32 	%r4264, %r6509, 4;
	shl.b32 	%r4265, %r4263, 1;
	xor.b32  	%r4266, %r4265, %r4264;
	xor.b32  	%r4267, %r4266, %r4263;
	xor.b32  	%r4268, %r4267, %r6509;
	add.s32 	%r4269, %r1089, %r4268;
	add.s32 	%r4270, %r4269, -637770787;
	shr.u32 	%r4271, %r6506, 2;
	xor.b32  	%r4272, %r4271, %r6506;
	shl.b32 	%r4273, %r4268, 4;
	shl.b32 	%r4274, %r4272, 1;
	xor.b32  	%r4275, %r4274, %r4273;
	xor.b32  	%r4276, %r4275, %r4272;
	xor.b32  	%r4277, %r4276, %r4268;
	add.s32 	%r4278, %r1089, %r4277;
	add.s32 	%r4279, %r4278, -637408350;
	cvt.u64.u32 	%rd177, %r4270;
	mul.wide.u32 	%rd178, %r4279, 2097152;
	xor.b64  	%rd179, %rd178, %rd177;
	cvt.rn.f64.u64 	%fd508, %rd179;
	fma.rn.f64 	%fd509, %fd508, 0d3CA0000000000000, 0d3C90000000000000;
	fma.rn.f64 	%fd1948, %fd1, %fd509, %fd501;
	add.s32 	%r4280, %r2, 459;
	xor.b32  	%r4281, %r4280, -1429050551;
	mul.lo.s32 	%r1632, %r4281, 1099087573;
	add.s32 	%r4282, %r1632, -638133224;
	add.s32 	%r6791, %r1632, 123456789;
	st.local.v2.u32 	[%rd8], {%r4282, %r6791};
	xor.b32  	%r6792, %r1632, 362436069;
	mov.b32 	%r4283, -123459836;
	st.local.v2.u32 	[%rd8+8], {%r6792, %r4283};
	add.s32 	%r6795, %r1632, 5783321;
	mov.b32 	%r4284, -589760388;
	st.local.v2.u32 	[%rd8+16], {%r4284, %r6795};
	@%p199 bra 	$L__BB6_462;
	mov.b32 	%r6778, 0;
	mov.u64 	%rd181, precalc_xorwow_matrix;
	mov.u64 	%rd561, %rd562;
$L__BB6_349:
	mov.u64 	%rd35, %rd561;
	and.b64  	%rd36, %rd35, 3;
	setp.eq.s64 	%p200, %rd36, 0;
	@%p200 bra 	$L__BB6_461;
	mul.wide.u32 	%rd180, %r6778, 3200;
	add.s64 	%rd37, %rd181, %rd180;
	mov.b32 	%r6791, 0;
	mov.u32 	%r6792, %r6791;
	mov.u32 	%r6793, %r6791;
	mov.u32 	%r6794, %r6791;
	mov.u32 	%r6795, %r6791;
	mov.u32 	%r6784, %r6791;
$L__BB6_351:
	mul.wide.u32 	%rd182, %r6784, 4;
	add.s64 	%rd183, %rd8, %rd182;
	ld.local.u32 	%r1646, [%rd183+4];
	shl.b32 	%r1647, %r6784, 5;
	mov.b32 	%r6790, 0;
$L__BB6_352:
	.pragma "nounroll";
	shr.u32 	%r4288, %r1646, %r6790;
	and.b32  	%r4289, %r4288, 1;
	setp.eq.b32 	%p201, %r4289, 1;
	not.pred 	%p202, %p201;
	add.s32 	%r4290, %r1647, %r6790;
	mul.lo.s32 	%r4291, %r4290, 5;
	mul.wide.u32 	%rd184, %r4291, 4;
	add.s64 	%rd38, %rd37, %rd184;
	@%p202 bra 	$L__BB6_354;
	ld.global.u32 	%r4292, [%rd38];
	xor.b32  	%r6791, %r6791, %r4292;
	ld.global.u32 	%r4293, [%rd38+4];
	xor.b32  	%r6792, %r6792, %r4293;
	ld.global.u32 	%r4294, [%rd38+8];
	xor.b32  	%r6793, %r6793, %r4294;
	ld.global.u32 	%r4295, [%rd38+12];
	xor.b32  	%r6794, %r6794, %r4295;
	ld.global.u32 	%r4296, [%rd38+16];
	xor.b32  	%r6795, %r6795, %r4296;
$L__BB6_354:
	and.b32  	%r4298, %r4288, 2;
	setp.eq.s32 	%p203, %r4298, 0;
	@%p203 bra 	$L__BB6_356;
	ld.global.u32 	%r4299, [%rd38+20];
	xor.b32  	%r6791, %r6791, %r4299;
	ld.global.u32 	%r4300, [%rd38+24];
	xor.b32  	%r6792, %r6792, %r4300;
	ld.global.u32 	%r4301, [%rd38+28];
	xor.b32  	%r6793, %r6793, %r4301;
	ld.global.u32 	%r4302, [%rd38+32];
	xor.b32  	%r6794, %r6794, %r4302;
	ld.global.u32 	%r4303, [%rd38+36];
	xor.b32  	%r6795, %r6795, %r4303;
$L__BB6_356:
	and.b32  	%r4305, %r4288, 4;
	setp.eq.s32 	%p204, %r4305, 0;
	@%p204 bra 	$L__BB6_358;
	ld.global.u32 	%r4306, [%rd38+40];
	xor.b32  	%r6791, %r6791, %r4306;
	ld.global.u32 	%r4307, [%rd38+44];
	xor.b32  	%r6792, %r6792, %r4307;
	ld.global.u32 	%r4308, [%rd38+48];
	xor.b32  	%r6793, %r6793, %r4308;
	ld.global.u32 	%r4309, [%rd38+52];
	xor.b32  	%r6794, %r6794, %r4309;
	ld.global.u32 	%r4310, [%rd38+56];
	xor.b32  	%r6795, %r6795, %r4310;
$L__BB6_358:
	and.b32  	%r4312, %r4288, 8;
	setp.eq.s32 	%p205, %r4312, 0;
	@%p205 bra 	$L__BB6_360;
	ld.global.u32 	%r4313, [%rd38+60];
	xor.b32  	%r6791, %r6791, %r4313;
	ld.global.u32 	%r4314, [%rd38+64];
	xor.b32  	%r6792, %r6792, %r4314;
	ld.global.u32 	%r4315, [%rd38+68];
	xor.b32  	%r6793, %r6793, %r4315;
	ld.global.u32 	%r4316, [%rd38+72];
	xor.b32  	%r6794, %r6794, %r4316;
	ld.global.u32 	%r4317, [%rd38+76];
	xor.b32  	%r6795, %r6795, %r4317;
$L__BB6_360:
	and.b32  	%r4319, %r4288, 16;
	setp.eq.s32 	%p206, %r4319, 0;
	@%p206 bra 	$L__BB6_362;
	ld.global.u32 	%r4320, [%rd38+80];
	xor.b32  	%r6791, %r6791, %r4320;
	ld.global.u32 	%r4321, [%rd38+84];
	xor.b32  	%r6792, %r6792, %r4321;
	ld.global.u32 	%r4322, [%rd38+88];
	xor.b32  	%r6793, %r6793, %r4322;
	ld.global.u32 	%r4323, [%rd38+92];
	xor.b32  	%r6794, %r6794, %r4323;
	ld.global.u32 	%r4324, [%rd38+96];
	xor.b32  	%r6795, %r6795, %r4324;
$L__BB6_362:
	and.b32  	%r4326, %r4288, 32;
	setp.eq.s32 	%p207, %r4326, 0;
	@%p207 bra 	$L__BB6_364;
	ld.global.u32 	%r4327, [%rd38+100];
	xor.b32  	%r6791, %r6791, %r4327;
	ld.global.u32 	%r4328, [%rd38+104];
	xor.b32  	%r6792, %r6792, %r4328;
	ld.global.u32 	%r4329, [%rd38+108];
	xor.b32  	%r6793, %r6793, %r4329;
	ld.global.u32 	%r4330, [%rd38+112];
	xor.b32  	%r6794, %r6794, %r4330;
	ld.global.u32 	%r4331, [%rd38+116];
	xor.b32  	%r6795, %r6795, %r4331;
$L__BB6_364:
	and.b32  	%r4333, %r4288, 64;
	setp.eq.s32 	%p208, %r4333, 0;
	@%p208 bra 	$L__BB6_366;
	ld.global.u32 	%r4334, [%rd38+120];
	xor.b32  	%r6791, %r6791, %r4334;
	ld.global.u32 	%r4335, [%rd38+124];
	xor.b32  	%r6792, %r6792, %r4335;
	ld.global.u32 	%r4336, [%rd38+128];
	xor.b32  	%r6793, %r6793, %r4336;
	ld.global.u32 	%r4337, [%rd38+132];
	xor.b32  	%r6794, %r6794, %r4337;
	ld.global.u32 	%r4338, [%rd38+136];
	xor.b32  	%r6795, %r6795, %r4338;
$L__BB6_366:
	and.b32  	%r4340, %r4288, 128;
	setp.eq.s32 	%p209, %r4340, 0;
	@%p209 bra 	$L__BB6_368;
	ld.global.u32 	%r4341, [%rd38+140];
	xor.b32  	%r6791, %r6791, %r4341;
	ld.global.u32 	%r4342, [%rd38+144];
	xor.b32  	%r6792, %r6792, %r4342;
	ld.global.u32 	%r4343, [%rd38+148];
	xor.b32  	%r6793, %r6793, %r4343;
	ld.global.u32 	%r4344, [%rd38+152];
	xor.b32  	%r6794, %r6794, %r4344;
	ld.global.u32 	%r4345, [%rd38+156];
	xor.b32  	%r6795, %r6795, %r4345;
$L__BB6_368:
	and.b32  	%r4347, %r4288, 256;
	setp.eq.s32 	%p210, %r4347, 0;
	@%p210 bra 	$L__BB6_370;
	ld.global.u32 	%r4348, [%rd38+160];
	xor.b32  	%r6791, %r6791, %r4348;
	ld.global.u32 	%r4349, [%rd38+164];
	xor.b32  	%r6792, %r6792, %r4349;
	ld.global.u32 	%r4350, [%rd38+168];
	xor.b32  	%r6793, %r6793, %r4350;
	ld.global.u32 	%r4351, [%rd38+172];
	xor.b32  	%r6794, %r6794, %r4351;
	ld.global.u32 	%r4352, [%rd38+176];
	xor.b32  	%r6795, %r6795, %r4352;
$L__BB6_370:
	and.b32  	%r4354, %r4288, 512;
	setp.eq.s32 	%p211, %r4354, 0;
	@%p211 bra 	$L__BB6_372;
	ld.global.u32 	%r4355, [%rd38+180];
	xor.b32  	%r6791, %r6791, %r4355;
	ld.global.u32 	%r4356, [%rd38+184];
	xor.b32  	%r6792, %r6792, %r4356;
	ld.global.u32 	%r4357, [%rd38+188];
	xor.b32  	%r6793, %r6793, %r4357;
	ld.global.u32 	%r4358, [%rd38+192];
	xor.b32  	%r6794, %r6794, %r4358;
	ld.global.u32 	%r4359, [%rd38+196];
	xor.b32  	%r6795, %r6795, %r4359;
$L__BB6_372:
	and.b32  	%r4361, %r4288, 1024;
	setp.eq.s32 	%p212, %r4361, 0;
	@%p212 bra 	$L__BB6_374;
	ld.global.u32 	%r4362, [%rd38+200];
	xor.b32  	%r6791, %r6791, %r4362;
	ld.global.u32 	%r4363, [%rd38+204];
	xor.b32  	%r6792, %r6792, %r4363;
	ld.global.u32 	%r4364, [%rd38+208];
	xor.b32  	%r6793, %r6793, %r4364;
	ld.global.u32 	%r4365, [%rd38+212];
	xor.b32  	%r6794, %r6794, %r4365;
	ld.global.u32 	%r4366, [%rd38+216];
	xor.b32  	%r6795, %r6795, %r4366;
$L__BB6_374:
	and.b32  	%r4368, %r4288, 2048;
	setp.eq.s32 	%p213, %r4368, 0;
	@%p213 bra 	$L__BB6_376;
	ld.global.u32 	%r4369, [%rd38+220];
	xor.b32  	%r6791, %r6791, %r4369;
	ld.global.u32 	%r4370, [%rd38+224];
	xor.b32  	%r6792, %r6792, %r4370;
	ld.global.u32 	%r4371, [%rd38+228];
	xor.b32  	%r6793, %r6793, %r4371;
	ld.global.u32 	%r4372, [%rd38+232];
	xor.b32  	%r6794, %r6794, %r4372;
	ld.global.u32 	%r4373, [%rd38+236];
	xor.b32  	%r6795, %r6795, %r4373;
$L__BB6_376:
	and.b32  	%r4375, %r4288, 4096;
	setp.eq.s32 	%p214, %r4375, 0;
	@%p214 bra 	$L__BB6_378;
	ld.global.u32 	%r4376, [%rd38+240];
	xor.b32  	%r6791, %r6791, %r4376;
	ld.global.u32 	%r4377, [%rd38+244];
	xor.b32  	%r6792, %r6792, %r4377;
	ld.global.u32 	%r4378, [%rd38+248];
	xor.b32  	%r6793, %r6793, %r4378;
	ld.global.u32 	%r4379, [%rd38+252];
	xor.b32  	%r6794, %r6794, %r4379;
	ld.global.u32 	%r4380, [%rd38+256];
	xor.b32  	%r6795, %r6795, %r4380;
$L__BB6_378:
	and.b32  	%r4382, %r4288, 8192;
	setp.eq.s32 	%p215, %r4382, 0;
	@%p215 bra 	$L__BB6_380;
	ld.global.u32 	%r4383, [%rd38+260];
	xor.b32  	%r6791, %r6791, %r4383;
	ld.global.u32 	%r4384, [%rd38+264];
	xor.b32  	%r6792, %r6792, %r4384;
	ld.global.u32 	%r4385, [%rd38+268];
	xor.b32  	%r6793, %r6793, %r4385;
	ld.global.u32 	%r4386, [%rd38+272];
	xor.b32  	%r6794, %r6794, %r4386;
	ld.global.u32 	%r4387, [%rd38+276];
	xor.b32  	%r6795, %r6795, %r4387;
$L__BB6_380:
	and.b32  	%r4389, %r4288, 16384;
	setp.eq.s32 	%p216, %r4389, 0;
	@%p216 bra 	$L__BB6_382;
	ld.global.u32 	%r4390, [%rd38+280];
	xor.b32  	%r6791, %r6791, %r4390;
	ld.global.u32 	%r4391, [%rd38+284];
	xor.b32  	%r6792, %r6792, %r4391;
	ld.global.u32 	%r4392, [%rd38+288];
	xor.b32  	%r6793, %r6793, %r4392;
	ld.global.u32 	%r4393, [%rd38+292];
	xor.b32  	%r6794, %r6794, %r4393;
	ld.global.u32 	%r4394, [%rd38+296];
	xor.b32  	%r6795, %r6795, %r4394;
$L__BB6_382:
	and.b32  	%r4396, %r4288, 32768;
	setp.eq.s32 	%p217, %r4396, 0;
	@%p217 bra 	$L__BB6_384;
	ld.global.u32 	%r4397, [%rd38+300];
	xor.b32  	%r6791, %r6791, %r4397;
	ld.global.u32 	%r4398, [%rd38+304];
	xor.b32  	%r6792, %r6792, %r4398;
	ld.global.u32 	%r4399, [%rd38+308];
	xor.b32  	%r6793, %r6793, %r4399;
	ld.global.u32 	%r4400, [%rd38+312];
	xor.b32  	%r6794, %r6794, %r4400;
	ld.global.u32 	%r4401, [%rd38+316];
	xor.b32  	%r6795, %r6795, %r4401;
$L__BB6_384:
	add.s32 	%r6790, %r6790, 16;
	setp.ne.s32 	%p218, %r6790, 32;
	@%p218 bra 	$L__BB6_352;
	mad.lo.s32 	%r4402, %r6784, -31, %r1647;
	add.s32 	%r6784, %r4402, 1;
	setp.ne.s32 	%p219, %r6784, 5;
	@%p219 bra 	$L__BB6_351;
	st.local.u32 	[%rd8+4], %r6791;
	st.local.v2.u32 	[%rd8+8], {%r6792, %r6793};
	st.local.v2.u32 	[%rd8+16], {%r6794, %r6795};
	setp.eq.s64 	%p220, %rd36, 1;
	@%p220 bra 	$L__BB6_461;
	mov.b32 	%r6791, 0;
	mov.u32 	%r6792, %r6791;
	mov.u32 	%r6885, %r6791;
	mov.u32 	%r6886, %r6791;
	mov.u32 	%r6795, %r6791;
	mov.u32 	%r6876, %r6791;
$L__BB6_388:
	mul.wide.u32 	%rd185, %r6876, 4;
	add.s64 	%rd186, %rd8, %rd185;
	ld.local.u32 	%r1822, [%rd186+4];
	shl.b32 	%r1823, %r6876, 5;
	mov.b32 	%r6882, 0;
$L__BB6_389:
	.pragma "nounroll";
	shr.u32 	%r4405, %r1822, %r6882;
	and.b32  	%r4406, %r4405, 1;
	setp.eq.b32 	%p221, %r4406, 1;
	not.pred 	%p222, %p221;
	add.s32 	%r4407, %r1823, %r6882;
	mul.lo.s32 	%r4408, %r4407, 5;
	mul.wide.u32 	%rd187, %r4408, 4;
	add.s64 	%rd39, %rd37, %rd187;
	@%p222 bra 	$L__BB6_391;
	ld.global.u32 	%r4409, [%rd39];
	xor.b32  	%r6791, %r6791, %r4409;
	ld.global.u32 	%r4410, [%rd39+4];
	xor.b32  	%r6792, %r6792, %r4410;
	ld.global.u32 	%r4411, [%rd39+8];
	xor.b32  	%r6885, %r6885, %r4411;
	ld.global.u32 	%r4412, [%rd39+12];
	xor.b32  	%r6886, %r6886, %r4412;
	ld.global.u32 	%r4413, [%rd39+16];
	xor.b32  	%r6795, %r6795, %r4413;
$L__BB6_391:
	and.b32  	%r4415, %r4405, 2;
	setp.eq.s32 	%p223, %r4415, 0;
	@%p223 bra 	$L__BB6_393;
	ld.global.u32 	%r4416, [%rd39+20];
	xor.b32  	%r6791, %r6791, %r4416;
	ld.global.u32 	%r4417, [%rd39+24];
	xor.b32  	%r6792, %r6792, %r4417;
	ld.global.u32 	%r4418, [%rd39+28];
	xor.b32  	%r6885, %r6885, %r4418;
	ld.global.u32 	%r4419, [%rd39+32];
	xor.b32  	%r6886, %r6886, %r4419;
	ld.global.u32 	%r4420, [%rd39+36];
	xor.b32  	%r6795, %r6795, %r4420;
$L__BB6_393:
	and.b32  	%r4422, %r4405, 4;
	setp.eq.s32 	%p224, %r4422, 0;
	@%p224 bra 	$L__BB6_395;
	ld.global.u32 	%r4423, [%rd39+40];
	xor.b32  	%r6791, %r6791, %r4423;
	ld.global.u32 	%r4424, [%rd39+44];
	xor.b32  	%r6792, %r6792, %r4424;
	ld.global.u32 	%r4425, [%rd39+48];
	xor.b32  	%r6885, %r6885, %r4425;
	ld.global.u32 	%r4426, [%rd39+52];
	xor.b32  	%r6886, %r6886, %r4426;
	ld.global.u32 	%r4427, [%rd39+56];
	xor.b32  	%r6795, %r6795, %r4427;
$L__BB6_395:
	and.b32  	%r4429, %r4405, 8;
	setp.eq.s32 	%p225, %r4429, 0;
	@%p225 bra 	$L__BB6_397;
	ld.global.u32 	%r4430, [%rd39+60];
	xor.b32  	%r6791, %r6791, %r4430;
	ld.global.u32 	%r4431, [%rd39+64];
	xor.b32  	%r6792, %r6792, %r4431;
	ld.global.u32 	%r4432, [%rd39+68];
	xor.b32  	%r6885, %r6885, %r4432;
	ld.global.u32 	%r4433, [%rd39+72];
	xor.b32  	%r6886, %r6886, %r4433;
	ld.global.u32 	%r4434, [%rd39+76];
	xor.b32  	%r6795, %r6795, %r4434;
$L__BB6_397:
	and.b32  	%r4436, %r4405, 16;
	setp.eq.s32 	%p226, %r4436, 0;
	@%p226 bra 	$L__BB6_399;
	ld.global.u32 	%r4437, [%rd39+80];
	xor.b32  	%r6791, %r6791, %r4437;
	ld.global.u32 	%r4438, [%rd39+84];
	xor.b32  	%r6792, %r6792, %r4438;
	ld.global.u32 	%r4439, [%rd39+88];
	xor.b32  	%r6885, %r6885, %r4439;
	ld.global.u32 	%r4440, [%rd39+92];
	xor.b32  	%r6886, %r6886, %r4440;
	ld.global.u32 	%r4441, [%rd39+96];
	xor.b32  	%r6795, %r6795, %r4441;
$L__BB6_399:
	and.b32  	%r4443, %r4405, 32;
	setp.eq.s32 	%p227, %r4443, 0;
	@%p227 bra 	$L__BB6_401;
	ld.global.u32 	%r4444, [%rd39+100];
	xor.b32  	%r6791, %r6791, %r4444;
	ld.global.u32 	%r4445, [%rd39+104];
	xor.b32  	%r6792, %r6792, %r4445;
	ld.global.u32 	%r4446, [%rd39+108];
	xor.b32  	%r6885, %r6885, %r4446;
	ld.global.u32 	%r4447, [%rd39+112];
	xor.b32  	%r6886, %r6886, %r4447;
	ld.global.u32 	%r4448, [%rd39+116];
	xor.b32  	%r6795, %r6795, %r4448;
$L__BB6_401:
	and.b32  	%r4450, %r4405, 64;
	setp.eq.s32 	%p228, %r4450, 0;
	@%p228 bra 	$L__BB6_403;
	ld.global.u32 	%r4451, [%rd39+120];
	xor.b32  	%r6791, %r6791, %r4451;
	ld.global.u32 	%r4452, [%rd39+124];
	xor.b32  	%r6792, %r6792, %r4452;
	ld.global.u32 	%r4453, [%rd39+128];
	xor.b32  	%r6885, %r6885, %r4453;
	ld.global.u32 	%r4454, [%rd39+132];
	xor.b32  	%r6886, %r6886, %r4454;
	ld.global.u32 	%r4455, [%rd39+136];
	xor.b32  	%r6795, %r6795, %r4455;
$L__BB6_403:
	and.b32  	%r4457, %r4405, 128;
	setp.eq.s32 	%p229, %r4457, 0;
	@%p229 bra 	$L__BB6_405;
	ld.global.u32 	%r4458, [%rd39+140];
	xor.b32  	%r6791, %r6791, %r4458;
	ld.global.u32 	%r4459, [%rd39+144];
	xor.b32  	%r6792, %r6792, %r4459;
	ld.global.u32 	%r4460, [%rd39+148];
	xor.b32  	%r6885, %r6885, %r4460;
	ld.global.u32 	%r4461, [%rd39+152];
	xor.b32  	%r6886, %r6886, %r4461;
	ld.global.u32 	%r4462, [%rd39+156];
	xor.b32  	%r6795, %r6795, %r4462;
$L__BB6_405:
	and.b32  	%r4464, %r4405, 256;
	setp.eq.s32 	%p230, %r4464, 0;
	@%p230 bra 	$L__BB6_407;
	ld.global.u32 	%r4465, [%rd39+160];
	xor.b32  	%r6791, %r6791, %r4465;
	ld.global.u32 	%r4466, [%rd39+164];
	xor.b32  	%r6792, %r6792, %r4466;
	ld.global.u32 	%r4467, [%rd39+168];
	xor.b32  	%r6885, %r6885, %r4467;
	ld.global.u32 	%r4468, [%rd39+172];
	xor.b32  	%r6886, %r6886, %r4468;
	ld.global.u32 	%r4469, [%rd39+176];
	xor.b32  	%r6795, %r6795, %r4469;
$L__BB6_407:
	and.b32  	%r4471, %r4405, 512;
	setp.eq.s32 	%p231, %r4471, 0;
	@%p231 bra 	$L__BB6_409;
	ld.global.u32 	%r4472, [%rd39+180];
	xor.b32  	%r6791, %r6791, %r4472;
	ld.global.u32 	%r4473, [%rd39+184];
	xor.b32  	%r6792, %r6792, %r4473;
	ld.global.u32 	%r4474, [%rd39+188];
	xor.b32  	%r6885, %r6885, %r4474;
	ld.global.u32 	%r4475, [%rd39+192];
	xor.b32  	%r6886, %r6886, %r4475;
	ld.global.u32 	%r4476, [%rd39+196];
	xor.b32  	%r6795, %r6795, %r4476;
$L__BB6_409:
	and.b32  	%r4478, %r4405, 1024;
	setp.eq.s32 	%p232, %r4478, 0;
	@%p232 bra 	$L__BB6_411;
	ld.global.u32 	%r4479, [%rd39+200];
	xor.b32  	%r6791, %r6791, %r4479;
	ld.global.u32 	%r4480, [%rd39+204];
	xor.b32  	%r6792, %r6792, %r4480;
	ld.global.u32 	%r4481, [%rd39+208];
	xor.b32  	%r6885, %r6885, %r4481;
	ld.global.u32 	%r4482, [%rd39+212];
	xor.b32  	%r6886, %r6886, %r4482;
	ld.global.u32 	%r4483, [%rd39+216];
	xor.b32  	%r6795, %r6795, %r4483;
$L__BB6_411:
	and.b32  	%r4485, %r4405, 2048;
	setp.eq.s32 	%p233, %r4485, 0;
	@%p233 bra 	$L__BB6_413;
	ld.global.u32 	%r4486, [%rd39+220];
	xor.b32  	%r6791, %r6791, %r4486;
	ld.global.u32 	%r4487, [%rd39+224];
	xor.b32  	%r6792, %r6792, %r4487;
	ld.global.u32 	%r4488, [%rd39+228];
	xor.b32  	%r6885, %r6885, %r4488;
	ld.global.u32 	%r4489, [%rd39+232];
	xor.b32  	%r6886, %r6886, %r4489;
	ld.global.u32 	%r4490, [%rd39+236];
	xor.b32  	%r6795, %r6795, %r4490;
$L__BB6_413:
	and.b32  	%r4492, %r4405, 4096;
	setp.eq.s32 	%p234, %r4492, 0;
	@%p234 bra 	$L__BB6_415;
	ld.global.u32 	%r4493, [%rd39+240];
	xor.b32  	%r6791, %r6791, %r4493;
	ld.global.u32 	%r4494, [%rd39+244];
	xor.b32  	%r6792, %r6792, %r4494;
	ld.global.u32 	%r4495, [%rd39+248];
	xor.b32  	%r6885, %r6885, %r4495;
	ld.global.u32 	%r4496, [%rd39+252];
	xor.b32  	%r6886, %r6886, %r4496;
	ld.global.u32 	%r4497, [%rd39+256];
	xor.b32  	%r6795, %r6795, %r4497;
$L__BB6_415:
	and.b32  	%r4499, %r4405, 8192;
	setp.eq.s32 	%p235, %r4499, 0;
	@%p235 bra 	$L__BB6_417;
	ld.global.u32 	%r4500, [%rd39+260];
	xor.b32  	%r6791, %r6791, %r4500;
	ld.global.u32 	%r4501, [%rd39+264];
	xor.b32  	%r6792, %r6792, %r4501;
	ld.global.u32 	%r4502, [%rd39+268];
	xor.b32  	%r6885, %r6885, %r4502;
	ld.global.u32 	%r4503, [%rd39+272];
	xor.b32  	%r6886, %r6886, %r4503;
	ld.global.u32 	%r4504, [%rd39+276];
	xor.b32  	%r6795, %r6795, %r4504;
$L__BB6_417:
	and.b32  	%r4506, %r4405, 16384;
	setp.eq.s32 	%p236, %r4506, 0;
	@%p236 bra 	$L__BB6_419;
	ld.global.u32 	%r4507, [%rd39+280];
	xor.b32  	%r6791, %r6791, %r4507;
	ld.global.u32 	%r4508, [%rd39+284];
	xor.b32  	%r6792, %r6792, %r4508;
	ld.global.u32 	%r4509, [%rd39+288];
	xor.b32  	%r6885, %r6885, %r4509;
	ld.global.u32 	%r4510, [%rd39+292];
	xor.b32  	%r6886, %r6886, %r4510;
	ld.global.u32 	%r4511, [%rd39+296];
	xor.b32  	%r6795, %r6795, %r4511;
$L__BB6_419:
	and.b32  	%r4513, %r4405, 32768;
	setp.eq.s32 	%p237, %r4513, 0;
	@%p237 bra 	$L__BB6_421;
	ld.global.u32 	%r4514, [%rd39+300];
	xor.b32  	%r6791, %r6791, %r4514;
	ld.global.u32 	%r4515, [%rd39+304];
	xor.b32  	%r6792, %r6792, %r4515;
	ld.global.u32 	%r4516, [%rd39+308];
	xor.b32  	%r6885, %r6885, %r4516;
	ld.global.u32 	%r4517, [%rd39+312];
	xor.b32  	%r6886, %r6886, %r4517;
	ld.global.u32 	%r4518, [%rd39+316];
	xor.b32  	%r6795, %r6795, %r4518;
$L__BB6_421:
	add.s32 	%r6882, %r6882, 16;
	setp.ne.s32 	%p238, %r6882, 32;
	@%p238 bra 	$L__BB6_389;
	mad.lo.s32 	%r4519, %r6876, -31, %r1823;
	add.s32 	%r6876, %r4519, 1;
	setp.ne.s32 	%p239, %r6876, 5;
	@%p239 bra 	$L__BB6_388;
	st.local.u32 	[%rd8+4], %r6791;
	st.local.v2.u32 	[%rd8+8], {%r6792, %r6885};
	st.local.v2.u32 	[%rd8+16], {%r6886, %r6795};
	setp.ne.s64 	%p240, %rd36, 3;
	@%p240 bra 	$L__BB6_461;
	mov.b32 	%r6791, 0;
	mov.u32 	%r6792, %r6791;
	mov.u32 	%r6977, %r6791;
	mov.u32 	%r6978, %r6791;
	mov.u32 	%r6795, %r6791;
	mov.u32 	%r6968, %r6791;
$L__BB6_425:
	mul.wide.u32 	%rd188, %r6968, 4;
	add.s64 	%rd189, %rd8, %rd188;
	ld.local.u32 	%r1998, [%rd189+4];
	shl.b32 	%r1999, %r6968, 5;
	mov.b32 	%r6974, 0;
$L__BB6_426:
	.pragma "nounroll";
	shr.u32 	%r4522, %r1998, %r6974;
	and.b32  	%r4523, %r4522, 1;
	setp.eq.b32 	%p241, %r4523, 1;
	not.pred 	%p242, %p241;
	add.s32 	%r4524, %r1999, %r6974;
	mul.lo.s32 	%r4525, %r4524, 5;
	mul.wide.u32 	%rd190, %r4525, 4;
	add.s64 	%rd40, %rd37, %rd190;
	@%p242 bra 	$L__BB6_428;
	ld.global.u32 	%r4526, [%rd40];
	xor.b32  	%r6791, %r6791, %r4526;
	ld.global.u32 	%r4527, [%rd40+4];
	xor.b32  	%r6792, %r6792, %r4527;
	ld.global.u32 	%r4528, [%rd40+8];
	xor.b32  	%r6977, %r6977, %r4528;
	ld.global.u32 	%r4529, [%rd40+12];
	xor.b32  	%r6978, %r6978, %r4529;
	ld.global.u32 	%r4530, [%rd40+16];
	xor.b32  	%r6795, %r6795, %r4530;
$L__BB6_428:
	and.b32  	%r4532, %r4522, 2;
	setp.eq.s32 	%p243, %r4532, 0;
	@%p243 bra 	$L__BB6_430;
	ld.global.u32 	%r4533, [%rd40+20];
	xor.b32  	%r6791, %r6791, %r4533;
	ld.global.u32 	%r4534, [%rd40+24];
	xor.b32  	%r6792, %r6792, %r4534;
	ld.global.u32 	%r4535, [%rd40+28];
	xor.b32  	%r6977, %r6977, %r4535;
	ld.global.u32 	%r4536, [%rd40+32];
	xor.b32  	%r6978, %r6978, %r4536;
	ld.global.u32 	%r4537, [%rd40+36];
	xor.b32  	%r6795, %r6795, %r4537;
$L__BB6_430:
	and.b32  	%r4539, %r4522, 4;
	setp.eq.s32 	%p244, %r4539, 0;
	@%p244 bra 	$L__BB6_432;
	ld.global.u32 	%r4540, [%rd40+40];
	xor.b32  	%r6791, %r6791, %r4540;
	ld.global.u32 	%r4541, [%rd40+44];
	xor.b32  	%r6792, %r6792, %r4541;
	ld.global.u32 	%r4542, [%rd40+48];
	xor.b32  	%r6977, %r6977, %r4542;
	ld.global.u32 	%r4543, [%rd40+52];
	xor.b32  	%r6978, %r6978, %r4543;
	ld.global.u32 	%r4544, [%rd40+56];
	xor.b32  	%r6795, %r6795, %r4544;
$L__BB6_432:
	and.b32  	%r4546, %r4522, 8;
	setp.eq.s32 	%p245, %r4546, 0;
	@%p245 bra 	$L__BB6_434;
	ld.global.u32 	%r4547, [%rd40+60];
	xor.b32  	%r6791, %r6791, %r4547;
	ld.global.u32 	%r4548, [%rd40+64];
	xor.b32  	%r6792, %r6792, %r4548;
	ld.global.u32 	%r4549, [%rd40+68];
	xor.b32  	%r6977, %r6977, %r4549;
	ld.global.u32 	%r4550, [%rd40+72];
	xor.b32  	%r6978, %r6978, %r4550;
	ld.global.u32 	%r4551, [%rd40+76];
	xor.b32  	%r6795, %r6795, %r4551;
$L__BB6_434:
	and.b32  	%r4553, %r4522, 16;
	setp.eq.s32 	%p246, %r4553, 0;
	@%p246 bra 	$L__BB6_436;
	ld.global.u32 	%r4554, [%rd40+80];
	xor.b32  	%r6791, %r6791, %r4554;
	ld.global.u32 	%r4555, [%rd40+84];
	xor.b32  	%r6792, %r6792, %r4555;
	ld.global.u32 	%r4556, [%rd40+88];
	xor.b32  	%r6977, %r6977, %r4556;
	ld.global.u32 	%r4557, [%rd40+92];
	xor.b32  	%r6978, %r6978, %r4557;
	ld.global.u32 	%r4558, [%rd40+96];
	xor.b32  	%r6795, %r6795, %r4558;
$L__BB6_436:
	and.b32  	%r4560, %r4522, 32;
	setp.eq.s32 	%p247, %r4560, 0;
	@%p247 bra 	$L__BB6_438;
	ld.global.u32 	%r4561, [%rd40+100];
	xor.b32  	%r6791, %r6791, %r4561;
	ld.global.u32 	%r4562, [%rd40+104];
	xor.b32  	%r6792, %r6792, %r4562;
	ld.global.u32 	%r4563, [%rd40+108];
	xor.b32  	%r6977, %r6977, %r4563;
	ld.global.u32 	%r4564, [%rd40+112];
	xor.b32  	%r6978, %r6978, %r4564;
	ld.global.u32 	%r4565, [%rd40+116];
	xor.b32  	%r6795, %r6795, %r4565;
$L__BB6_438:
	and.b32  	%r4567, %r4522, 64;
	setp.eq.s32 	%p248, %r4567, 0;
	@%p248 bra 	$L__BB6_440;
	ld.global.u32 	%r4568, [%rd40+120];
	xor.b32  	%r6791, %r6791, %r4568;
	ld.global.u32 	%r4569, [%rd40+124];
	xor.b32  	%r6792, %r6792, %r4569;
	ld.global.u32 	%r4570, [%rd40+128];
	xor.b32  	%r6977, %r6977, %r4570;
	ld.global.u32 	%r4571, [%rd40+132];
	xor.b32  	%r6978, %r6978, %r4571;
	ld.global.u32 	%r4572, [%rd40+136];
	xor.b32  	%r6795, %r6795, %r4572;
$L__BB6_440:
	and.b32  	%r4574, %r4522, 128;
	setp.eq.s32 	%p249, %r4574, 0;
	@%p249 bra 	$L__BB6_442;
	ld.global.u32 	%r4575, [%rd40+140];
	xor.b32  	%r6791, %r6791, %r4575;
	ld.global.u32 	%r4576, [%rd40+144];
	xor.b32  	%r6792, %r6792, %r4576;
	ld.global.u32 	%r4577, [%rd40+148];
	xor.b32  	%r6977, %r6977, %r4577;
	ld.global.u32 	%r4578, [%rd40+152];
	xor.b32  	%r6978, %r6978, %r4578;
	ld.global.u32 	%r4579, [%rd40+156];
	xor.b32  	%r6795, %r6795, %r4579;
$L__BB6_442:
	and.b32  	%r4581, %r4522, 256;
	setp.eq.s32 	%p250, %r4581, 0;
	@%p250 bra 	$L__BB6_444;
	ld.global.u32 	%r4582, [%rd40+160];
	xor.b32  	%r6791, %r6791, %r4582;
	ld.global.u32 	%r4583, [%rd40+164];
	xor.b32  	%r6792, %r6792, %r4583;
	ld.global.u32 	%r4584, [%rd40+168];
	xor.b32  	%r6977, %r6977, %r4584;
	ld.global.u32 	%r4585, [%rd40+172];
	xor.b32  	%r6978, %r6978, %r4585;
	ld.global.u32 	%r4586, [%rd40+176];
	xor.b32  	%r6795, %r6795, %r4586;
$L__BB6_444:
	and.b32  	%r4588, %r4522, 512;
	setp.eq.s32 	%p251, %r4588, 0;
	@%p251 bra 	$L__BB6_446;
	ld.global.u32 	%r4589, [%rd40+180];
	xor.b32  	%r6791, %r6791, %r4589;
	ld.global.u32 	%r4590, [%rd40+184];
	xor.b32  	%r6792, %r6792, %r4590;
	ld.global.u32 	%r4591, [%rd40+188];
	xor.b32  	%r6977, %r6977, %r4591;
	ld.global.u32 	%r4592, [%rd40+192];
	xor.b32  	%r6978, %r6978, %r4592;
	ld.global.u32 	%r4593, [%rd40+196];
	xor.b32  	%r6795, %r6795, %r4593;
$L__BB6_446:
	and.b32  	%r4595, %r4522, 1024;
	setp.eq.s32 	%p252, %r4595, 0;
	@%p252 bra 	$L__BB6_448;
	ld.global.u32 	%r4596, [%rd40+200];
	xor.b32  	%r6791, %r6791, %r4596;
	ld.global.u32 	%r4597, [%rd40+204];
	xor.b32  	%r6792, %r6792, %r4597;
	ld.global.u32 	%r4598, [%rd40+208];
	xor.b32  	%r6977, %r6977, %r4598;
	ld.global.u32 	%r4599, [%rd40+212];
	xor.b32  	%r6978, %r6978, %r4599;
	ld.global.u32 	%r4600, [%rd40+216];
	xor.b32  	%r6795, %r6795, %r4600;
$L__BB6_448:
	and.b32  	%r4602, %r4522, 2048;
	setp.eq.s32 	%p253, %r4602, 0;
	@%p253 bra 	$L__BB6_450;
	ld.global.u32 	%r4603, [%rd40+220];
	xor.b32  	%r6791, %r6791, %r4603;
	ld.global.u32 	%r4604, [%rd40+224];
	xor.b32  	%r6792, %r6792, %r4604;
	ld.global.u32 	%r4605, [%rd40+228];
	xor.b32  	%r6977, %r6977, %r4605;
	ld.global.u32 	%r4606, [%rd40+232];
	xor.b32  	%r6978, %r6978, %r4606;
	ld.global.u32 	%r4607, [%rd40+236];
	xor.b32  	%r6795, %r6795, %r4607;
$L__BB6_450:
	and.b32  	%r4609, %r4522, 4096;
	setp.eq.s32 	%p254, %r4609, 0;
	@%p254 bra 	$L__BB6_452;
	ld.global.u32 	%r4610, [%rd40+240];
	xor.b32  	%r6791, %r6791, %r4610;
	ld.global.u32 	%r4611, [%rd40+244];
	xor.b32  	%r6792, %r6792, %r4611;
	ld.global.u32 	%r4612, [%rd40+248];
	xor.b32  	%r6977, %r6977, %r4612;
	ld.global.u32 	%r4613, [%rd40+252];
	xor.b32  	%r6978, %r6978, %r4613;
	ld.global.u32 	%r4614, [%rd40+256];
	xor.b32  	%r6795, %r6795, %r4614;
$L__BB6_452:
	and.b32  	%r4616, %r4522, 8192;
	setp.eq.s32 	%p255, %r4616, 0;
	@%p255 bra 	$L__BB6_454;
	ld.global.u32 	%r4617, [%rd40+260];
	xor.b32  	%r6791, %r6791, %r4617;
	ld.global.u32 	%r4618, [%rd40+264];
	xor.b32  	%r6792, %r6792, %r4618;
	ld.global.u32 	%r4619, [%rd40+268];
	xor.b32  	%r6977, %r6977, %r4619;
	ld.global.u32 	%r4620, [%rd40+272];
	xor.b32  	%r6978, %r6978, %r4620;
	ld.global.u32 	%r4621, [%rd40+276];
	xor.b32  	%r6795, %r6795, %r4621;
$L__BB6_454:
	and.b32  	%r4623, %r4522, 16384;
	setp.eq.s32 	%p256, %r4623, 0;
	@%p256 bra 	$L__BB6_456;
	ld.global.u32 	%r4624, [%rd40+280];
	xor.b32  	%r6791, %r6791, %r4624;
	ld.global.u32 	%r4625, [%rd40+284];
	xor.b32  	%r6792, %r6792, %r4625;
	ld.global.u32 	%r4626, [%rd40+288];
	xor.b32  	%r6977, %r6977, %r4626;
	ld.global.u32 	%r4627, [%rd40+292];
	xor.b32  	%r6978, %r6978, %r4627;
	ld.global.u32 	%r4628, [%rd40+296];
	xor.b32  	%r6795, %r6795, %r4628;
$L__BB6_456:
	and.b32  	%r4630, %r4522, 32768;
	setp.eq.s32 	%p257, %r4630, 0;
	@%p257 bra 	$L__BB6_458;
	ld.global.u32 	%r4631, [%rd40+300];
	xor.b32  	%r6791, %r6791, %r4631;
	ld.global.u32 	%r4632, [%rd40+304];
	xor.b32  	%r6792, %r6792, %r4632;
	ld.global.u32 	%r4633, [%rd40+308];
	xor.b32  	%r6977, %r6977, %r4633;
	ld.global.u32 	%r4634, [%rd40+312];
	xor.b32  	%r6978, %r6978, %r4634;
	ld.global.u32 	%r4635, [%rd40+316];
	xor.b32  	%r6795, %r6795, %r4635;
$L__BB6_458:
	add.s32 	%r6974, %r6974, 16;
	setp.ne.s32 	%p258, %r6974, 32;
	@%p258 bra 	$L__BB6_426;
	mad.lo.s32 	%r4636, %r6968, -31, %r1999;
	add.s32 	%r6968, %r4636, 1;
	setp.ne.s32 	%p259, %r6968, 5;
	@%p259 bra 	$L__BB6_425;
	st.local.u32 	[%rd8+4], %r6791;
	st.local.v2.u32 	[%rd8+8], {%r6792, %r6977};
	st.local.v2.u32 	[%rd8+16], {%r6978, %r6795};
$L__BB6_461:
	shr.u64 	%rd561, %rd35, 2;
	add.s32 	%r6778, %r6778, 1;
	setp.gt.u64 	%p260, %rd35, 3;
	@%p260 bra 	$L__BB6_349;
$L__BB6_462:
	setp.eq.s32 	%p261, %r1, 0;
	shr.u32 	%r4637, %r6791, 2;
	xor.b32  	%r4638, %r4637, %r6791;
	shl.b32 	%r4639, %r6795, 4;
	shl.b32 	%r4640, %r4638, 1;
	xor.b32  	%r4641, %r4640, %r4639;
	xor.b32  	%r4642, %r4641, %r4638;
	xor.b32  	%r4643, %r4642, %r6795;
	add.s32 	%r4644, %r1632, %r4643;
	add.s32 	%r4645, %r4644, -637770787;
	shr.u32 	%r4646, %r6792, 2;
	xor.b32  	%r4647, %r4646, %r6792;
	shl.b32 	%r4648, %r4643, 4;
	shl.b32 	%r4649, %r4647, 1;
	xor.b32  	%r4650, %r4649, %r4648;
	xor.b32  	%r4651, %r4650, %r4647;
	xor.b32  	%r4652, %r4651, %r4643;
	add.s32 	%r4653, %r1632, %r4652;
	add.s32 	%r4654, %r4653, -637408350;
	cvt.u64.u32 	%rd191, %r4645;
	mul.wide.u32 	%rd192, %r4654, 2097152;
	xor.b64  	%rd193, %rd192, %rd191;
	cvt.rn.f64.u64 	%fd510, %rd193;
	fma.rn.f64 	%fd511, %fd510, 0d3CA0000000000000, 0d3C90000000000000;
	fma.rn.f64 	%fd1947, %fd1, %fd511, %fd501;
	add.s32 	%r4655, %r2, 460;
	xor.b32  	%r4656, %r4655, -1429050551;
	mul.lo.s32 	%r2175, %r4656, 1099087573;
	add.s32 	%r4657, %r2175, -638133224;
	add.s32 	%r7077, %r2175, 123456789;
	st.local.v2.u32 	[%rd8], {%r4657, %r7077};
	xor.b32  	%r7078, %r2175, 362436069;
	mov.b32 	%r4658, -123459836;
	st.local.v2.u32 	[%rd8+8], {%r7078, %r4658};
	add.s32 	%r7081, %r2175, 5783321;
	mov.b32 	%r4659, -589760388;
	st.local.v2.u32 	[%rd8+16], {%r4659, %r7081};
	@%p261 bra 	$L__BB6_577;
	mov.b32 	%r7064, 0;
	mov.u64 	%rd195, precalc_xorwow_matrix;
$L__BB6_464:
	mov.u64 	%rd42, %rd562;
	and.b64  	%rd43, %rd42, 3;
	setp.eq.s64 	%p262, %rd43, 0;
	@%p262 bra 	$L__BB6_576;
	mul.wide.u32 	%rd194, %r7064, 3200;
	add.s64 	%rd44, %rd195, %rd194;
	mov.b32 	%r7077, 0;
	mov.u32 	%r7078, %r7077;
	mov.u32 	%r7079, %r7077;
	mov.u32 	%r7080, %r7077;
	mov.u32 	%r7081, %r7077;
	mov.u32 	%r7070, %r7077;
$L__BB6_466:
	mul.wide.u32 	%rd196, %r7070, 4;
	add.s64 	%rd197, %rd8, %rd196;
	ld.local.u32 	%r2189, [%rd197+4];
	shl.b32 	%r2190, %r7070, 5;
	mov.b32 	%r7076, 0;
$L__BB6_467:
	.pragma "nounroll";
	shr.u32 	%r4663, %r2189, %r7076;
	and.b32  	%r4664, %r4663, 1;
	setp.eq.b32 	%p263, %r4664, 1;
	not.pred 	%p264, %p263;
	add.s32 	%r4665, %r2190, %r7076;
	mul.lo.s32 	%r4666, %r4665, 5;
	mul.wide.u32 	%rd198, %r4666, 4;
	add.s64 	%rd45, %rd44, %rd198;
	@%p264 bra 	$L__BB6_469;
	ld.global.u32 	%r4667, [%rd45];
	xor.b32  	%r7077, %r7077, %r4667;
	ld.global.u32 	%r4668, [%rd45+4];
	xor.b32  	%r7078, %r7078, %r4668;
	ld.global.u32 	%r4669, [%rd45+8];
	xor.b32  	%r7079, %r7079, %r4669;
	ld.global.u32 	%r4670, [%rd45+12];
	xor.b32  	%r7080, %r7080, %r4670;
	ld.global.u32 	%r4671, [%rd45+16];
	xor.b32  	%r7081, %r7081, %r4671;
$L__BB6_469:
	and.b32  	%r4673, %r4663, 2;
	setp.eq.s32 	%p265, %r4673, 0;
	@%p265 bra 	$L__BB6_471;
	ld.global.u32 	%r4674, [%rd45+20];
	xor.b32  	%r7077, %r7077, %r4674;
	ld.global.u32 	%r4675, [%rd45+24];
	xor.b32  	%r7078, %r7078, %r4675;
	ld.global.u32 	%r4676, [%rd45+28];
	xor.b32  	%r7079, %r7079, %r4676;
	ld.global.u32 	%r4677, [%rd45+32];
	xor.b32  	%r7080, %r7080, %r4677;
	ld.global.u32 	%r4678, [%rd45+36];
	xor.b32  	%r7081, %r7081, %r4678;
$L__BB6_471:
	and.b32  	%r4680, %r4663, 4;
	setp.eq.s32 	%p266, %r4680, 0;
	@%p266 bra 	$L__BB6_473;
	ld.global.u32 	%r4681, [%rd45+40];
	xor.b32  	%r7077, %r7077, %r4681;
	ld.global.u32 	%r4682, [%rd45+44];
	xor.b32  	%r7078, %r7078, %r4682;
	ld.global.u32 	%r4683, [%rd45+48];
	xor.b32  	%r7079, %r7079, %r4683;
	ld.global.u32 	%r4684, [%rd45+52];
	xor.b32  	%r7080, %r7080, %r4684;
	ld.global.u32 	%r4685, [%rd45+56];
	xor.b32  	%r7081, %r7081, %r4685;
$L__BB6_473:
	and.b32  	%r4687, %r4663, 8;
	setp.eq.s32 	%p267, %r4687, 0;
	@%p267 bra 	$L__BB6_475;
	ld.global.u32 	%r4688, [%rd45+60];
	xor.b32  	%r7077, %r7077, %r4688;
	ld.global.u32 	%r4689, [%rd45+64];
	xor.b32  	%r7078, %r7078, %r4689;
	ld.global.u32 	%r4690, [%rd45+68];
	xor.b32  	%r7079, %r7079, %r4690;
	ld.global.u32 	%r4691, [%rd45+72];
	xor.b32  	%r7080, %r7080, %r4691;
	ld.global.u32 	%r4692, [%rd45+76];
	xor.b32  	%r7081, %r7081, %r4692;
$L__BB6_475:
	and.b32  	%r4694, %r4663, 16;
	setp.eq.s32 	%p268, %r4694, 0;
	@%p268 bra 	$L__BB6_477;
	ld.global.u32 	%r4695, [%rd45+80];
	xor.b32  	%r7077, %r7077, %r4695;
	ld.global.u32 	%r4696, [%rd45+84];
	xor.b32  	%r7078, %r7078, %r4696;
	ld.global.u32 	%r4697, [%rd45+88];
	xor.b32  	%r7079, %r7079, %r4697;
	ld.global.u32 	%r4698, [%rd45+92];
	xor.b32  	%r7080, %r7080, %r4698;
	ld.global.u32 	%r4699, [%rd45+96];
	xor.b32  	%r7081, %r7081, %r4699;
$L__BB6_477:
	and.b32  	%r4701, %r4663, 32;
	setp.eq.s32 	%p269, %r4701, 0;
	@%p269 bra 	$L__BB6_479;
	ld.global.u32 	%r4702, [%rd45+100];
	xor.b32  	%r7077, %r7077, %r4702;
	ld.global.u32 	%r4703, [%rd45+104];
	xor.b32  	%r7078, %r7078, %r4703;
	ld.global.u32 	%r4704, [%rd45+108];
	xor.b32  	%r7079, %r7079, %r4704;
	ld.global.u32 	%r4705, [%rd45+112];
	xor.b32  	%r7080, %r7080, %r4705;
	ld.global.u32 	%r4706, [%rd45+116];
	xor.b32  	%r7081, %r7081, %r4706;
$L__BB6_479:
	and.b32  	%r4708, %r4663, 64;
	setp.eq.s32 	%p270, %r4708, 0;
	@%p270 bra 	$L__BB6_481;
	ld.global.u32 	%r4709, [%rd45+120];
	xor.b32  	%r7077, %r7077, %r4709;
	ld.global.u32 	%r4710, [%rd45+124];
	xor.b32  	%r7078, %r7078, %r4710;
	ld.global.u32 	%r4711, [%rd45+128];
	xor.b32  	%r7079, %r7079, %r4711;
	ld.global.u32 	%r4712, [%rd45+132];
	xor.b32  	%r7080, %r7080, %r4712;
	ld.global.u32 	%r4713, [%rd45+136];
	xor.b32  	%r7081, %r7081, %r4713;
$L__BB6_481:
	and.b32  	%r4715, %r4663, 128;
	setp.eq.s32 	%p271, %r4715, 0;
	@%p271 bra 	$L__BB6_483;
	ld.global.u32 	%r4716, [%rd45+140];
	xor.b32  	%r7077, %r7077, %r4716;
	ld.global.u32 	%r4717, [%rd45+144];
	xor.b32  	%r7078, %r7078, %r4717;
	ld.global.u32 	%r4718, [%rd45+148];
	xor.b32  	%r7079, %r7079, %r4718;
	ld.global.u32 	%r4719, [%rd45+152];
	xor.b32  	%r7080, %r7080, %r4719;
	ld.global.u32 	%r4720, [%rd45+156];
	xor.b32  	%r7081, %r7081, %r4720;
$L__BB6_483:
	and.b32  	%r4722, %r4663, 256;
	setp.eq.s32 	%p272, %r4722, 0;
	@%p272 bra 	$L__BB6_485;
	ld.global.u32 	%r4723, [%rd45+160];
	xor.b32  	%r7077, %r7077, %r4723;
	ld.global.u32 	%r4724, [%rd45+164];
	xor.b32  	%r7078, %r7078, %r4724;
	ld.global.u32 	%r4725, [%rd45+168];
	xor.b32  	%r7079, %r7079, %r4725;
	ld.global.u32 	%r4726, [%rd45+172];
	xor.b32  	%r7080, %r7080, %r4726;
	ld.global.u32 	%r4727, [%rd45+176];
	xor.b32  	%r7081, %r7081, %r4727;
$L__BB6_485:
	and.b32  	%r4729, %r4663, 512;
	setp.eq.s32 	%p273, %r4729, 0;
	@%p273 bra 	$L__BB6_487;
	ld.global.u32 	%r4730, [%rd45+180];
	xor.b32  	%r7077, %r7077, %r4730;
	ld.global.u32 	%r4731, [%rd45+184];
	xor.b32  	%r7078, %r7078, %r4731;
	ld.global.u32 	%r4732, [%rd45+188];
	xor.b32  	%r7079, %r7079, %r4732;
	ld.global.u32 	%r4733, [%rd45+192];
	xor.b32  	%r7080, %r7080, %r4733;
	ld.global.u32 	%r4734, [%rd45+196];
	xor.b32  	%r7081, %r7081, %r4734;
$L__BB6_487:
	and.b32  	%r4736, %r4663, 1024;
	setp.eq.s32 	%p274, %r4736, 0;
	@%p274 bra 	$L__BB6_489;
	ld.global.u32 	%r4737, [%rd45+200];
	xor.b32  	%r7077, %r7077, %r4737;
	ld.global.u32 	%r4738, [%rd45+204];
	xor.b32  	%r7078, %r7078, %r4738;
	ld.global.u32 	%r4739, [%rd45+208];
	xor.b32  	%r7079, %r7079, %r4739;
	ld.global.u32 	%r4740, [%rd45+212];
	xor.b32  	%r7080, %r7080, %r4740;
	ld.global.u32 	%r4741, [%rd45+216];
	xor.b32  	%r7081, %r7081, %r4741;
$L__BB6_489:
	and.b32  	%r4743, %r4663, 2048;
	setp.eq.s32 	%p275, %r4743, 0;
	@%p275 bra 	$L__BB6_491;
	ld.global.u32 	%r4744, [%rd45+220];
	xor.b32  	%r7077, %r7077, %r4744;
	ld.global.u32 	%r4745, [%rd45+224];
	xor.b32  	%r7078, %r7078, %r4745;
	ld.global.u32 	%r4746, [%rd45+228];
	xor.b32  	%r7079, %r7079, %r4746;
	ld.global.u32 	%r4747, [%rd45+232];
	xor.b32  	%r7080, %r7080, %r4747;
	ld.global.u32 	%r4748, [%rd45+236];
	xor.b32  	%r7081, %r7081, %r4748;
$L__BB6_491:
	and.b32  	%r4750, %r4663, 4096;
	setp.eq.s32 	%p276, %r4750, 0;
	@%p276 bra 	$L__BB6_493;
	ld.global.u32 	%r4751, [%rd45+240];
	xor.b32  	%r7077, %r7077, %r4751;
	ld.global.u32 	%r4752, [%rd45+244];
	xor.b32  	%r7078, %r7078, %r4752;
	ld.global.u32 	%r4753, [%rd45+248];
	xor.b32  	%r7079, %r7079, %r4753;
	ld.global.u32 	%r4754, [%rd45+252];
	xor.b32  	%r7080, %r7080, %r4754;
	ld.global.u32 	%r4755, [%rd45+256];
	xor.b32  	%r7081, %r7081, %r4755;
$L__BB6_493:
	and.b32  	%r4757, %r4663, 8192;
	setp.eq.s32 	%p277, %r4757, 0;
	@%p277 bra 	$L__BB6_495;
	ld.global.u32 	%r4758, [%rd45+260];
	xor.b32  	%r7077, %r7077, %r4758;
	ld.global.u32 	%r4759, [%rd45+264];
	xor.b32  	%r7078, %r7078, %r4759;
	ld.global.u32 	%r4760, [%rd45+268];
	xor.b32  	%r7079, %r7079, %r4760;
	ld.global.u32 	%r4761, [%rd45+272];
	xor.b32  	%r7080, %r7080, %r4761;
	ld.global.u32 	%r4762, [%rd45+276];
	xor.b32  	%r7081, %r7081, %r4762;
$L__BB6_495:
	and.b32  	%r4764, %r4663, 16384;
	setp.eq.s32 	%p278, %r4764, 0;
	@%p278 bra 	$L__BB6_497;
	ld.global.u32 	%r4765, [%rd45+280];
	xor.b32  	%r7077, %r7077, %r4765;
	ld.global.u32 	%r4766, [%rd45+284];
	xor.b32  	%r7078, %r7078, %r4766;
	ld.global.u32 	%r4767, [%rd45+288];
	xor.b32  	%r7079, %r7079, %r4767;
	ld.global.u32 	%r4768, [%rd45+292];
	xor.b32  	%r7080, %r7080, %r4768;
	ld.global.u32 	%r4769, [%rd45+296];
	xor.b32  	%r7081, %r7081, %r4769;
$L__BB6_497:
	and.b32  	%r4771, %r4663, 32768;
	setp.eq.s32 	%p279, %r4771, 0;
	@%p279 bra 	$L__BB6_499;
	ld.global.u32 	%r4772, [%rd45+300];
	xor.b32  	%r7077, %r7077, %r4772;
	ld.global.u32 	%r4773, [%rd45+304];
	xor.b32  	%r7078, %r7078, %r4773;
	ld.global.u32 	%r4774, [%rd45+308];
	xor.b32  	%r7079, %r7079, %r4774;
	ld.global.u32 	%r4775, [%rd45+312];
	xor.b32  	%r7080, %r7080, %r4775;
	ld.global.u32 	%r4776, [%rd45+316];
	xor.b32  	%r7081, %r7081, %r4776;
$L__BB6_499:
	add.s32 	%r7076, %r7076, 16;
	setp.ne.s32 	%p280, %r7076, 32;
	@%p280 bra 	$L__BB6_467;
	mad.lo.s32 	%r4777, %r7070, -31, %r2190;
	add.s32 	%r7070, %r4777, 1;
	setp.ne.s32 	%p281, %r7070, 5;
	@%p281 bra 	$L__BB6_466;
	st.local.u32 	[%rd8+4], %r7077;
	st.local.v2.u32 	[%rd8+8], {%r7078, %r7079};
	st.local.v2.u32 	[%rd8+16], {%r7080, %r7081};
	setp.eq.s64 	%p282, %rd43, 1;
	@%p282 bra 	$L__BB6_576;
	mov.b32 	%r7077, 0;
	mov.u32 	%r7078, %r7077;
	mov.u32 	%r7171, %r7077;
	mov.u32 	%r7172, %r7077;
	mov.u32 	%r7081, %r7077;
	mov.u32 	%r7162, %r7077;
$L__BB6_503:
	mul.wide.u32 	%rd199, %r7162, 4;
	add.s64 	%rd200, %rd8, %rd199;
	ld.local.u32 	%r2365, [%rd200+4];
	shl.b32 	%r2366, %r7162, 5;
	mov.b32 	%r7168, 0;
$L__BB6_504:
	.pragma "nounroll";
	shr.u32 	%r4780, %r2365, %r7168;
	and.b32  	%r4781, %r4780, 1;
	setp.eq.b32 	%p283, %r4781, 1;
	not.pred 	%p284, %p283;
	add.s32 	%r4782, %r2366, %r7168;
	mul.lo.s32 	%r4783, %r4782, 5;
	mul.wide.u32 	%rd201, %r4783, 4;
	add.s64 	%rd46, %rd44, %rd201;
	@%p284 bra 	$L__BB6_506;
	ld.global.u32 	%r4784, [%rd46];
	xor.b32  	%r7077, %r7077, %r4784;
	ld.global.u32 	%r4785, [%rd46+4];
	xor.b32  	%r7078, %r7078, %r4785;
	ld.global.u32 	%r4786, [%rd46+8];
	xor.b32  	%r7171, %r7171, %r4786;
	ld.global.u32 	%r4787, [%rd46+12];
	xor.b32  	%r7172, %r7172, %r4787;
	ld.global.u32 	%r4788, [%rd46+16];
	xor.b32  	%r7081, %r7081, %r4788;
$L__BB6_506:
	and.b32  	%r4790, %r4780, 2;
	setp.eq.s32 	%p285, %r4790, 0;
	@%p285 bra 	$L__BB6_508;
	ld.global.u32 	%r4791, [%rd46+20];
	xor.b32  	%r7077, %r7077, %r4791;
	ld.global.u32 	%r4792, [%rd46+24];
	xor.b32  	%r7078, %r7078, %r4792;
	ld.global.u32 	%r4793, [%rd46+28];
	xor.b32  	%r7171, %r7171, %r4793;
	ld.global.u32 	%r4794, [%rd46+32];
	xor.b32  	%r7172, %r7172, %r4794;
	ld.global.u32 	%r4795, [%rd46+36];
	xor.b32  	%r7081, %r7081, %r4795;
$L__BB6_508:
	and.b32  	%r4797, %r4780, 4;
	setp.eq.s32 	%p286, %r4797, 0;
	@%p286 bra 	$L__BB6_510;
	ld.global.u32 	%r4798, [%rd46+40];
	xor.b32  	%r7077, %r7077, %r4798;
	ld.global.u32 	%r4799, [%rd46+44];
	xor.b32  	%r7078, %r7078, %r4799;
	ld.global.u32 	%r4800, [%rd46+48];
	xor.b32  	%r7171, %r7171, %r4800;
	ld.global.u32 	%r4801, [%rd46+52];
	xor.b32  	%r7172, %r7172, %r4801;
	ld.global.u32 	%r4802, [%rd46+56];
	xor.b32  	%r7081, %r7081, %r4802;
$L__BB6_510:
	and.b32  	%r4804, %r4780, 8;
	setp.eq.s32 	%p287, %r4804, 0;
	@%p287 bra 	$L__BB6_512;
	ld.global.u32 	%r4805, [%rd46+60];
	xor.b32  	%r7077, %r7077, %r4805;
	ld.global.u32 	%r4806, [%rd46+64];
	xor.b32  	%r7078, %r7078, %r4806;
	ld.global.u32 	%r4807, [%rd46+68];
	xor.b32  	%r7171, %r7171, %r4807;
	ld.global.u32 	%r4808, [%rd46+72];
	xor.b32  	%r7172, %r7172, %r4808;
	ld.global.u32 	%r4809, [%rd46+76];
	xor.b32  	%r7081, %r7081, %r4809;
$L__BB6_512:
	and.b32  	%r4811, %r4780, 16;
	setp.eq.s32 	%p288, %r4811, 0;
	@%p288 bra 	$L__BB6_514;
	ld.global.u32 	%r4812, [%rd46+80];
	xor.b32  	%r7077, %r7077, %r4812;
	ld.global.u32 	%r4813, [%rd46+84];
	xor.b32  	%r7078, %r7078, %r4813;
	ld.global.u32 	%r4814, [%rd46+88];
	xor.b32  	%r7171, %r7171, %r4814;
	ld.global.u32 	%r4815, [%rd46+92];
	xor.b32  	%r7172, %r7172, %r4815;
	ld.global.u32 	%r4816, [%rd46+96];
	xor.b32  	%r7081, %r7081, %r4816;
$L__BB6_514:
	and.b32  	%r4818, %r4780, 32;
	setp.eq.s32 	%p289, %r4818, 0;
	@%p289 bra 	$L__BB6_516;
	ld.global.u32 	%r4819, [%rd46+100];
	xor.b32  	%r7077, %r7077, %r4819;
	ld.global.u32 	%r4820, [%rd46+104];
	xor.b32  	%r7078, %r7078, %r4820;
	ld.global.u32 	%r4821, [%rd46+108];
	xor.b32  	%r7171, %r7171, %r4821;
	ld.global.u32 	%r4822, [%rd46+112];
	xor.b32  	%r7172, %r7172, %r4822;
	ld.global.u32 	%r4823, [%rd46+116];
	xor.b32  	%r7081, %r7081, %r4823;
$L__BB6_516:
	and.b32  	%r4825, %r4780, 64;
	setp.eq.s32 	%p290, %r4825, 0;
	@%p290 bra 	$L__BB6_518;
	ld.global.u32 	%r4826, [%rd46+120];
	xor.b32  	%r7077, %r7077, %r4826;
	ld.global.u32 	%r4827, [%rd46+124];
	xor.b32  	%r7078, %r7078, %r4827;
	ld.global.u32 	%r4828, [%rd46+128];
	xor.b32  	%r7171, %r7171, %r4828;
	ld.global.u32 	%r4829, [%rd46+132];
	xor.b32  	%r7172, %r7172, %r4829;
	ld.global.u32 	%r4830, [%rd46+136];
	xor.b32  	%r7081, %r7081, %r4830;
$L__BB6_518:
	and.b32  	%r4832, %r4780, 128;
	setp.eq.s32 	%p291, %r4832, 0;
	@%p291 bra 	$L__BB6_520;
	ld.global.u32 	%r4833, [%rd46+140];
	xor.b32  	%r7077, %r7077, %r4833;
	ld.global.u32 	%r4834, [%rd46+144];
	xor.b32  	%r7078, %r7078, %r4834;
	ld.global.u32 	%r4835, [%rd46+148];
	xor.b32  	%r7171, %r7171, %r4835;
	ld.global.u32 	%r4836, [%rd46+152];
	xor.b32  	%r7172, %r7172, %r4836;
	ld.global.u32 	%r4837, [%rd46+156];
	xor.b32  	%r7081, %r7081, %r4837;
$L__BB6_520:
	and.b32  	%r4839, %r4780, 256;
	setp.eq.s32 	%p292, %r4839, 0;
	@%p292 bra 	$L__BB6_522;
	ld.global.u32 	%r4840, [%rd46+160];
	xor.b32  	%r7077, %r7077, %r4840;
	ld.global.u32 	%r4841, [%rd46+164];
	xor.b32  	%r7078, %r7078, %r4841;
	ld.global.u32 	%r4842, [%rd46+168];
	xor.b32  	%r7171, %r7171, %r4842;
	ld.global.u32 	%r4843, [%rd46+172];
	xor.b32  	%r7172, %r7172, %r4843;
	ld.global.u32 	%r4844, [%rd46+176];
	xor.b32  	%r7081, %r7081, %r4844;
$L__BB6_522:
	and.b32  	%r4846, %r4780, 512;
	setp.eq.s32 	%p293, %r4846, 0;
	@%p293 bra 	$L__BB6_524;
	ld.global.u32 	%r4847, [%rd46+180];
	xor.b32  	%r7077, %r7077, %r4847;
	ld.global.u32 	%r4848, [%rd46+184];
	xor.b32  	%r7078, %r7078, %r4848;
	ld.global.u32 	%r4849, [%rd46+188];
	xor.b32  	%r7171, %r7171, %r4849;
	ld.global.u32 	%r4850, [%rd46+192];
	xor.b32  	%r7172, %r7172, %r4850;
	ld.global.u32 	%r4851, [%rd46+196];
	xor.b32  	%r7081, %r7081, %r4851;
$L__BB6_524:
	and.b32  	%r4853, %r4780, 1024;
	setp.eq.s32 	%p294, %r4853, 0;
	@%p294 bra 	$L__BB6_526;
	ld.global.u32 	%r4854, [%rd46+200];
	xor.b32  	%r7077, %r7077, %r4854;
	ld.global.u32 	%r4855, [%rd46+204];
	xor.b32  	%r7078, %r7078, %r4855;
	ld.global.u32 	%r4856, [%rd46+208];
	xor.b32  	%r7171, %r7171, %r4856;
	ld.global.u32 	%r4857, [%rd46+212];
	xor.b32  	%r7172, %r7172, %r4857;
	ld.global.u32 	%r4858, [%rd46+216];
	xor.b32  	%r7081, %r7081, %r4858;
$L__BB6_526:
	and.b32  	%r4860, %r4780, 2048;
	setp.eq.s32 	%p295, %r4860, 0;
	@%p295 bra 	$L__BB6_528;
	ld.global.u32 	%r4861, [%rd46+220];
	xor.b32  	%r7077, %r7077, %r4861;
	ld.global.u32 	%r4862, [%rd46+224];
	xor.b32  	%r7078, %r7078, %r4862;
	ld.global.u32 	%r4863, [%rd46+228];
	xor.b32  	%r7171, %r7171, %r4863;
	ld.global.u32 	%r4864, [%rd46+232];
	xor.b32  	%r7172, %r7172, %r4864;
	ld.global.u32 	%r4865, [%rd46+236];
	xor.b32  	%r7081, %r7081, %r4865;
$L__BB6_528:
	and.b32  	%r4867, %r4780, 4096;
	setp.eq.s32 	%p296, %r4867, 0;
	@%p296 bra 	$L__BB6_530;
	ld.global.u32 	%r4868, [%rd46+240];
	xor.b32  	%r7077, %r7077, %r4868;
	ld.global.u32 	%r4869, [%rd46+244];
	xor.b32  	%r7078, %r7078, %r4869;
	ld.global.u32 	%r4870, [%rd46+248];
	xor.b32  	%r7171, %r7171, %r4870;
	ld.global.u32 	%r4871, [%rd46+252];
	xor.b32  	%r7172, %r7172, %r4871;
	ld.global.u32 	%r4872, [%rd46+256];
	xor.b32  	%r7081, %r7081, %r4872;
$L__BB6_530:
	and.b32  	%r4874, %r4780, 8192;
	setp.eq.s32 	%p297, %r4874, 0;
	@%p297 bra 	$L__BB6_532;
	ld.global.u32 	%r4875, [%rd46+260];
	xor.b32  	%r7077, %r7077, %r4875;
	ld.global.u32 	%r4876, [%rd46+264];
	xor.b32  	%r7078, %r7078, %r4876;
	ld.global.u32 	%r4877, [%rd46+268];
	xor.b32  	%r7171, %r7171, %r4877;
	ld.global.u32 	%r4878, [%rd46+272];
	xor.b32  	%r7172, %r7172, %r4878;
	ld.global.u32 	%r4879, [%rd46+276];
	xor.b32  	%r7081, %r7081, %r4879;
$L__BB6_532:
	and.b32  	%r4881, %r4780, 16384;
	setp.eq.s32 	%p298, %r4881, 0;
	@%p298 bra 	$L__BB6_534;
	ld.global.u32 	%r4882, [%rd46+280];
	xor.b32  	%r7077, %r7077, %r4882;
	ld.global.u32 	%r4883, [%rd46+284];
	xor.b32  	%r7078, %r7078, %r4883;
	ld.global.u32 	%r4884, [%rd46+288];
	xor.b32  	%r7171, %r7171, %r4884;
	ld.global.u32 	%r4885, [%rd46+292];
	xor.b32  	%r7172, %r7172, %r4885;
	ld.global.u32 	%r4886, [%rd46+296];
	xor.b32  	%r7081, %r7081, %r4886;
$L__BB6_534:
	and.b32  	%r4888, %r4780, 32768;
	setp.eq.s32 	%p299, %r4888, 0;
	@%p299 bra 	$L__BB6_536;
	ld.global.u32 	%r4889, [%rd46+300];
	xor.b32  	%r7077, %r7077, %r4889;
	ld.global.u32 	%r4890, [%rd46+304];
	xor.b32  	%r7078, %r7078, %r4890;
	ld.global.u32 	%r4891, [%rd46+308];
	xor.b32  	%r7171, %r7171, %r4891;
	ld.global.u32 	%r4892, [%rd46+312];
	xor.b32  	%r7172, %r7172, %r4892;
	ld.global.u32 	%r4893, [%rd46+316];
	xor.b32  	%r7081, %r7081, %r4893;
$L__BB6_536:
	add.s32 	%r7168, %r7168, 16;
	setp.ne.s32 	%p300, %r7168, 32;
	@%p300 bra 	$L__BB6_504;
	mad.lo.s32 	%r4894, %r7162, -31, %r2366;
	add.s32 	%r7162, %r4894, 1;
	setp.ne.s32 	%p301, %r7162, 5;
	@%p301 bra 	$L__BB6_503;
	st.local.u32 	[%rd8+4], %r7077;
	st.local.v2.u32 	[%rd8+8], {%r7078, %r7171};
	st.local.v2.u32 	[%rd8+16], {%r7172, %r7081};
	setp.ne.s64 	%p302, %rd43, 3;
	@%p302 bra 	$L__BB6_576;
	mov.b32 	%r7077, 0;
	mov.u32 	%r7078, %r7077;
	mov.u32 	%r7263, %r7077;
	mov.u32 	%r7264, %r7077;
	mov.u32 	%r7081, %r7077;
	mov.u32 	%r7254, %r7077;
$L__BB6_540:
	mul.wide.u32 	%rd202, %r7254, 4;
	add.s64 	%rd203, %rd8, %rd202;
	ld.local.u32 	%r2541, [%rd203+4];
	shl.b32 	%r2542, %r7254, 5;
	mov.b32 	%r7260, 0;
$L__BB6_541:
	.pragma "nounroll";
	shr.u32 	%r4897, %r2541, %r7260;
	and.b32  	%r4898, %r4897, 1;
	setp.eq.b32 	%p303, %r4898, 1;
	not.pred 	%p304, %p303;
	add.s32 	%r4899, %r2542, %r7260;
	mul.lo.s32 	%r4900, %r4899, 5;
	mul.wide.u32 	%rd204, %r4900, 4;
	add.s64 	%rd47, %rd44, %rd204;
	@%p304 bra 	$L__BB6_543;
	ld.global.u32 	%r4901, [%rd47];
	xor.b32  	%r7077, %r7077, %r4901;
	ld.global.u32 	%r4902, [%rd47+4];
	xor.b32  	%r7078, %r7078, %r4902;
	ld.global.u32 	%r4903, [%rd47+8];
	xor.b32  	%r7263, %r7263, %r4903;
	ld.global.u32 	%r4904, [%rd47+12];
	xor.b32  	%r7264, %r7264, %r4904;
	ld.global.u32 	%r4905, [%rd47+16];
	xor.b32  	%r7081, %r7081, %r4905;
$L__BB6_543:
	and.b32  	%r4907, %r4897, 2;
	setp.eq.s32 	%p305, %r4907, 0;
	@%p305 bra 	$L__BB6_545;
	ld.global.u32 	%r4908, [%rd47+20];
	xor.b32  	%r7077, %r7077, %r4908;
	ld.global.u32 	%r4909, [%rd47+24];
	xor.b32  	%r7078, %r7078, %r4909;
	ld.global.u32 	%r4910, [%rd47+28];
	xor.b32  	%r7263, %r7263, %r4910;
	ld.global.u32 	%r4911, [%rd47+32];
	xor.b32  	%r7264, %r7264, %r4911;
	ld.global.u32 	%r4912, [%rd47+36];
	xor.b32  	%r7081, %r7081, %r4912;
$L__BB6_545:
	and.b32  	%r4914, %r4897, 4;
	setp.eq.s32 	%p306, %r4914, 0;
	@%p306 bra 	$L__BB6_547;
	ld.global.u32 	%r4915, [%rd47+40];
	xor.b32  	%r7077, %r7077, %r4915;
	ld.global.u32 	%r4916, [%rd47+44];
	xor.b32  	%r7078, %r7078, %r4916;
	ld.global.u32 	%r4917, [%rd47+48];
	xor.b32  	%r7263, %r7263, %r4917;
	ld.global.u32 	%r4918, [%rd47+52];
	xor.b32  	%r7264, %r7264, %r4918;
	ld.global.u32 	%r4919, [%rd47+56];
	xor.b32  	%r7081, %r7081, %r4919;
$L__BB6_547:
	and.b32  	%r4921, %r4897, 8;
	setp.eq.s32 	%p307, %r4921, 0;
	@%p307 bra 	$L__BB6_549;
	ld.global.u32 	%r4922, [%rd47+60];
	xor.b32  	%r7077, %r7077, %r4922;
	ld.global.u32 	%r4923, [%rd47+64];
	xor.b32  	%r7078, %r7078, %r4923;
	ld.global.u32 	%r4924, [%rd47+68];
	xor.b32  	%r7263, %r7263, %r4924;
	ld.global.u32 	%r4925, [%rd47+72];
	xor.b32  	%r7264, %r7264, %r4925;
	ld.global.u32 	%r4926, [%rd47+76];
	xor.b32  	%r7081, %r7081, %r4926;
$L__BB6_549:
	and.b32  	%r4928, %r4897, 16;
	setp.eq.s32 	%p308, %r4928, 0;
	@%p308 bra 	$L__BB6_551;
	ld.global.u32 	%r4929, [%rd47+80];
	xor.b32  	%r7077, %r7077, %r4929;
	ld.global.u32 	%r4930, [%rd47+84];
	xor.b32  	%r7078, %r7078, %r4930;
	ld.global.u32 	%r4931, [%rd47+88];
	xor.b32  	%r7263, %r7263, %r4931;
	ld.global.u32 	%r4932, [%rd47+92];
	xor.b32  	%r7264, %r7264, %r4932;
	ld.global.u32 	%r4933, [%rd47+96];
	xor.b32  	%r7081, %r7081, %r4933;
$L__BB6_551:
	and.b32  	%r4935, %r4897, 32;
	setp.eq.s32 	%p309, %r4935, 0;
	@%p309 bra 	$L__BB6_553;
	ld.global.u32 	%r4936, [%rd47+100];
	xor.b32  	%r7077, %r7077, %r4936;
	ld.global.u32 	%r4937, [%rd47+104];
	xor.b32  	%r7078, %r7078, %r4937;
	ld.global.u32 	%r4938, [%rd47+108];
	xor.b32  	%r7263, %r7263, %r4938;
	ld.global.u32 	%r4939, [%rd47+112];
	xor.b32  	%r7264, %r7264, %r4939;
	ld.global.u32 	%r4940, [%rd47+116];
	xor.b32  	%r7081, %r7081, %r4940;
$L__BB6_553:
	and.b32  	%r4942, %r4897, 64;
	setp.eq.s32 	%p310, %r4942, 0;
	@%p310 bra 	$L__BB6_555;
	ld.global.u32 	%r4943, [%rd47+120];
	xor.b32  	%r7077, %r7077, %r4943;
	ld.global.u32 	%r4944, [%rd47+124];
	xor.b32  	%r7078, %r7078, %r4944;
	ld.global.u32 	%r4945, [%rd47+128];
	xor.b32  	%r7263, %r7263, %r4945;
	ld.global.u32 	%r4946, [%rd47+132];
	xor.b32  	%r7264, %r7264, %r4946;
	ld.global.u32 	%r4947, [%rd47+136];
	xor.b32  	%r7081, %r7081, %r4947;
$L__BB6_555:
	and.b32  	%r4949, %r4897, 128;
	setp.eq.s32 	%p311, %r4949, 0;
	@%p311 bra 	$L__BB6_557;
	ld.global.u32 	%r4950, [%rd47+140];
	xor.b32  	%r7077, %r7077, %r4950;
	ld.global.u32 	%r4951, [%rd47+144];
	xor.b32  	%r7078, %r7078, %r4951;
	ld.global.u32 	%r4952, [%rd47+148];
	xor.b32  	%r7263, %r7263, %r4952;
	ld.global.u32 	%r4953, [%rd47+152];
	xor.b32  	%r7264, %r7264, %r4953;
	ld.global.u32 	%r4954, [%rd47+156];
	xor.b32  	%r7081, %r7081, %r4954;
$L__BB6_557:
	and.b32  	%r4956, %r4897, 256;
	setp.eq.s32 	%p312, %r4956, 0;
	@%p312 bra 	$L__BB6_559;
	ld.global.u32 	%r4957, [%rd47+160];
	xor.b32  	%r7077, %r7077, %r4957;
	ld.global.u32 	%r4958, [%rd47+164];
	xor.b32  	%r7078, %r7078, %r4958;
	ld.global.u32 	%r4959, [%rd47+168];
	xor.b32  	%r7263, %r7263, %r4959;
	ld.global.u32 	%r4960, [%rd47+172];
	xor.b32  	%r7264, %r7264, %r4960;
	ld.global.u32 	%r4961, [%rd47+176];
	xor.b32  	%r7081, %r7081, %r4961;
$L__BB6_559:
	and.b32  	%r4963, %r4897, 512;
	setp.eq.s32 	%p313, %r4963, 0;
	@%p313 bra 	$L__BB6_561;
	ld.global.u32 	%r4964, [%rd47+180];
	xor.b32  	%r7077, %r7077, %r4964;
	ld.global.u32 	%r4965, [%rd47+184];
	xor.b32  	%r7078, %r7078, %r4965;
	ld.global.u32 	%r4966, [%rd47+188];
	xor.b32  	%r7263, %r7263, %r4966;
	ld.global.u32 	%r4967, [%rd47+192];
	xor.b32  	%r7264, %r7264, %r4967;
	ld.global.u32 	%r4968, [%rd47+196];
	xor.b32  	%r7081, %r7081, %r4968;
$L__BB6_561:
	and.b32  	%r4970, %r4897, 1024;
	setp.eq.s32 	%p314, %r4970, 0;
	@%p314 bra 	$L__BB6_563;
	ld.global.u32 	%r4971, [%rd47+200];
	xor.b32  	%r7077, %r7077, %r4971;
	ld.global.u32 	%r4972, [%rd47+204];
	xor.b32  	%r7078, %r7078, %r4972;
	ld.global.u32 	%r4973, [%rd47+208];
	xor.b32  	%r7263, %r7263, %r4973;
	ld.global.u32 	%r4974, [%rd47+212];
	xor.b32  	%r7264, %r7264, %r4974;
	ld.global.u32 	%r4975, [%rd47+216];
	xor.b32  	%r7081, %r7081, %r4975;
$L__BB6_563:
	and.b32  	%r4977, %r4897, 2048;
	setp.eq.s32 	%p315, %r4977, 0;
	@%p315 bra 	$L__BB6_565;
	ld.global.u32 	%r4978, [%rd47+220];
	xor.b32  	%r7077, %r7077, %r4978;
	ld.global.u32 	%r4979, [%rd47+224];
	xor.b32  	%r7078, %r7078, %r4979;
	ld.global.u32 	%r4980, [%rd47+228];
	xor.b32  	%r7263, %r7263, %r4980;
	ld.global.u32 	%r4981, [%rd47+232];
	xor.b32  	%r7264, %r7264, %r4981;
	ld.global.u32 	%r4982, [%rd47+236];
	xor.b32  	%r7081, %r7081, %r4982;
$L__BB6_565:
	and.b32  	%r4984, %r4897, 4096;
	setp.eq.s32 	%p316, %r4984, 0;
	@%p316 bra 	$L__BB6_567;
	ld.global.u32 	%r4985, [%rd47+240];
	xor.b32  	%r7077, %r7077, %r4985;
	ld.global.u32 	%r4986, [%rd47+244];
	xor.b32  	%r7078, %r7078, %r4986;
	ld.global.u32 	%r4987, [%rd47+248];
	xor.b32  	%r7263, %r7263, %r4987;
	ld.global.u32 	%r4988, [%rd47+252];
	xor.b32  	%r7264, %r7264, %r4988;
	ld.global.u32 	%r4989, [%rd47+256];
	xor.b32  	%r7081, %r7081, %r4989;
$L__BB6_567:
	and.b32  	%r4991, %r4897, 8192;
	setp.eq.s32 	%p317, %r4991, 0;
	@%p317 bra 	$L__BB6_569;
	ld.global.u32 	%r4992, [%rd47+260];
	xor.b32  	%r7077, %r7077, %r4992;
	ld.global.u32 	%r4993, [%rd47+264];
	xor.b32  	%r7078, %r7078, %r4993;
	ld.global.u32 	%r4994, [%rd47+268];
	xor.b32  	%r7263, %r7263, %r4994;
	ld.global.u32 	%r4995, [%rd47+272];
	xor.b32  	%r7264, %r7264, %r4995;
	ld.global.u32 	%r4996, [%rd47+276];
	xor.b32  	%r7081, %r7081, %r4996;
$L__BB6_569:
	and.b32  	%r4998, %r4897, 16384;
	setp.eq.s32 	%p318, %r4998, 0;
	@%p318 bra 	$L__BB6_571;
	ld.global.u32 	%r4999, [%rd47+280];
	xor.b32  	%r7077, %r7077, %r4999;
	ld.global.u32 	%r5000, [%rd47+284];
	xor.b32  	%r7078, %r7078, %r5000;
	ld.global.u32 	%r5001, [%rd47+288];
	xor.b32  	%r7263, %r7263, %r5001;
	ld.global.u32 	%r5002, [%rd47+292];
	xor.b32  	%r7264, %r7264, %r5002;
	ld.global.u32 	%r5003, [%rd47+296];
	xor.b32  	%r7081, %r7081, %r5003;
$L__BB6_571:
	and.b32  	%r5005, %r4897, 32768;
	setp.eq.s32 	%p319, %r5005, 0;
	@%p319 bra 	$L__BB6_573;
	ld.global.u32 	%r5006, [%rd47+300];
	xor.b32  	%r7077, %r7077, %r5006;
	ld.global.u32 	%r5007, [%rd47+304];
	xor.b32  	%r7078, %r7078, %r5007;
	ld.global.u32 	%r5008, [%rd47+308];
	xor.b32  	%r7263, %r7263, %r5008;
	ld.global.u32 	%r5009, [%rd47+312];
	xor.b32  	%r7264, %r7264, %r5009;
	ld.global.u32 	%r5010, [%rd47+316];
	xor.b32  	%r7081, %r7081, %r5010;
$L__BB6_573:
	add.s32 	%r7260, %r7260, 16;
	setp.ne.s32 	%p320, %r7260, 32;
	@%p320 bra 	$L__BB6_541;
	mad.lo.s32 	%r5011, %r7254, -31, %r2542;
	add.s32 	%r7254, %r5011, 1;
	setp.ne.s32 	%p321, %r7254, 5;
	@%p321 bra 	$L__BB6_540;
	st.local.u32 	[%rd8+4], %r7077;
	st.local.v2.u32 	[%rd8+8], {%r7078, %r7263};
	st.local.v2.u32 	[%rd8+16], {%r7264, %r7081};
$L__BB6_576:
	shr.u64 	%rd562, %rd42, 2;
	add.s32 	%r7064, %r7064, 1;
	setp.gt.u64 	%p322, %rd42, 3;
	@%p322 bra 	$L__BB6_464;
$L__BB6_577:
	shr.u32 	%r5012, %r7077, 2;
	xor.b32  	%r5013, %r5012, %r7077;
	shl.b32 	%r5014, %r7081, 4;
	shl.b32 	%r5015, %r5013, 1;
	xor.b32  	%r5016, %r5015, %r5014;
	xor.b32  	%r5017, %r5016, %r5013;
	xor.b32  	%r5018, %r5017, %r7081;
	add.s32 	%r5019, %r2175, %r5018;
	add.s32 	%r5020, %r5019, -637770787;
	shr.u32 	%r5021, %r7078, 2;
	xor.b32  	%r5022, %r5021, %r7078;
	shl.b32 	%r5023, %r5018, 4;
	shl.b32 	%r5024, %r5022, 1;
	xor.b32  	%r5025, %r5024, %r5023;
	xor.b32  	%r5026, %r5025, %r5022;
	xor.b32  	%r5027, %r5026, %r5018;
	add.s32 	%r5028, %r2175, %r5027;
	add.s32 	%r5029, %r5028, -637408350;
	cvt.u64.u32 	%rd205, %r5020;
	mul.wide.u32 	%rd206, %r5029, 2097152;
	xor.b64  	%rd207, %rd206, %rd205;
	cvt.rn.f64.u64 	%fd512, %rd207;
	fma.rn.f64 	%fd513, %fd512, 0d3CA0000000000000, 0d3C90000000000000;
	fma.rn.f64 	%fd1946, %fd1, %fd513, %fd501;
$L__BB6_578:
	mul.f64 	%fd17, %fd1950, 0d401921FB54442D18;
	abs.f64 	%fd18, %fd17;
	setp.neu.f64 	%p323, %fd18, 0d7FF0000000000000;
	@%p323 bra 	$L__BB6_580;
	mov.f64 	%fd519, 0d0000000000000000;
	mul.rn.f64 	%fd1828, %fd17, %fd519;
	mov.b32 	%r7348, 1;
	bra.uni 	$L__BB6_583;
$L__BB6_580:
	mul.f64 	%fd514, %fd17, 0d3FE45F306DC9C883;
	cvt.rni.s32.f64 	%r7347, %fd514;
	cvt.rn.f64.s32 	%fd515, %r7347;
	fma.rn.f64 	%fd516, %fd515, 0dBFF921FB54442D18, %fd17;
	fma.rn.f64 	%fd517, %fd515, 0dBC91A62633145C00, %fd516;
	fma.rn.f64 	%fd1828, %fd515, 0dB97B839A252049C0, %fd517;
	setp.ltu.f64 	%p324, %fd18, 0d41E0000000000000;
	@%p324 bra 	$L__BB6_582;
	{ // callseq 6, 0
	.param .b64 param0;
	st.param.f64 	[param0], %fd17;
	.param .align 16 .b8 retval0[16];
	call.uni (retval0), 
	__internal_trig_reduction_slowpathd, 
	(
	param0
	);
	ld.param.f64 	%fd1828, [retval0];
	ld.param.b32 	%r7347, [retval0+8];
	} // callseq 6
$L__BB6_582:
	add.s32 	%r7348, %r7347, 1;
$L__BB6_583:
	shl.b32 	%r5032, %r7348, 6;
	cvt.u64.u32 	%rd208, %r5032;
	and.b64  	%rd209, %rd208, 64;
	mov.u64 	%rd210, __cudart_sin_cos_coeffs;
	add.s64 	%rd211, %rd210, %rd209;
	mul.rn.f64 	%fd520, %fd1828, %fd1828;
	and.b32  	%r5033, %r7348, 1;
	setp.eq.b32 	%p325, %r5033, 1;
	selp.f64 	%fd521, 0dBDA8FF8320FD8164, 0d3DE5DB65F9785EBA, %p325;
	ld.global.nc.v2.f64 	{%fd522, %fd523}, [%rd211];
	fma.rn.f64 	%fd524, %fd521, %fd520, %fd522;
	fma.rn.f64 	%fd525, %fd524, %fd520, %fd523;
	ld.global.nc.v2.f64 	{%fd526, %fd527}, [%rd211+16];
	fma.rn.f64 	%fd528, %fd525, %fd520, %fd526;
	fma.rn.f64 	%fd529, %fd528, %fd520, %fd527;
	ld.global.nc.v2.f64 	{%fd530, %fd531}, [%rd211+32];
	fma.rn.f64 	%fd532, %fd529, %fd520, %fd530;
	fma.rn.f64 	%fd533, %fd532, %fd520, %fd531;
	fma.rn.f64 	%fd534, %fd533, %fd1828, %fd1828;
	fma.rn.f64 	%fd535, %fd533, %fd520, 0d3FF0000000000000;
	selp.f64 	%fd536, %fd535, %fd534, %p325;
	and.b32  	%r5034, %r7348, 2;
	setp.eq.s32 	%p326, %r5034, 0;
	neg.f64 	%fd537, %fd536;
	selp.f64 	%fd24, %fd536, %fd537, %p326;
	mul.f64 	%fd538, %fd1949, %fd1949;
	fma.rn.f64 	%fd25, %fd1950, %fd1950, %fd538;
	mul.f64 	%fd26, %fd1949, 0d401921FB54442D18;
	abs.f64 	%fd27, %fd26;
	setp.eq.f64 	%p327, %fd27, 0d7FF0000000000000;
	@%p327 bra 	$L__BB6_587;
	mul.f64 	%fd539, %fd26, 0d3FE45F306DC9C883;
	cvt.rni.s32.f64 	%r7349, %fd539;
	cvt.rn.f64.s32 	%fd540, %r7349;
	fma.rn.f64 	%fd541, %fd540, 0dBFF921FB54442D18, %fd26;
	fma.rn.f64 	%fd542, %fd540, 0dBC91A62633145C00, %fd541;
	fma.rn.f64 	%fd1830, %fd540, 0dB97B839A252049C0, %fd542;
	setp.ltu.f64 	%p328, %fd27, 0d41E0000000000000;
	@%p328 bra 	$L__BB6_586;
	{ // callseq 7, 0
	.param .b64 param0;
	st.param.f64 	[param0], %fd26;
	.param .align 16 .b8 retval0[16];
	call.uni (retval0), 
	__internal_trig_reduction_slowpathd, 
	(
	param0
	);
	ld.param.f64 	%fd1830, [retval0];
	ld.param.b32 	%r7349, [retval0+8];
	} // callseq 7
$L__BB6_586:
	add.s32 	%r7350, %r7349, 1;
	bra.uni 	$L__BB6_588;
$L__BB6_587:
	mov.f64 	%fd544, 0d0000000000000000;
	mul.rn.f64 	%fd1830, %fd26, %fd544;
	mov.b32 	%r7350, 1;
$L__BB6_588:
	shl.b32 	%r5037, %r7350, 6;
	cvt.u64.u32 	%rd212, %r5037;
	and.b64  	%rd213, %rd212, 64;
	add.s64 	%rd215, %rd210, %rd213;
	mul.rn.f64 	%fd545, %fd1830, %fd1830;
	and.b32  	%r5038, %r7350, 1;
	setp.eq.b32 	%p329, %r5038, 1;
	selp.f64 	%fd546, 0dBDA8FF8320FD8164, 0d3DE5DB65F9785EBA, %p329;
	ld.global.nc.v2.f64 	{%fd547, %fd548}, [%rd215];
	fma.rn.f64 	%fd549, %fd546, %fd545, %fd547;
	fma.rn.f64 	%fd550, %fd549, %fd545, %fd548;
	ld.global.nc.v2.f64 	{%fd551, %fd552}, [%rd215+16];
	fma.rn.f64 	%fd553, %fd550, %fd545, %fd551;
	fma.rn.f64 	%fd554, %fd553, %fd545, %fd552;
	ld.global.nc.v2.f64 	{%fd555, %fd556}, [%rd215+32];
	fma.rn.f64 	%fd557, %fd554, %fd545, %fd555;
	fma.rn.f64 	%fd558, %fd557, %fd545, %fd556;
	fma.rn.f64 	%fd559, %fd558, %fd1830, %fd1830;
	fma.rn.f64 	%fd560, %fd558, %fd545, 0d3FF0000000000000;
	selp.f64 	%fd561, %fd560, %fd559, %p329;
	and.b32  	%r5039, %r7350, 2;
	setp.eq.s32 	%p330, %r5039, 0;
	mov.f64 	%fd562, 0d0000000000000000;
	sub.f64 	%fd563, %fd562, %fd561;
	selp.f64 	%fd564, %fd561, %fd563, %p330;
	add.f64 	%fd565, %fd24, 0d0000000000000000;
	add.f64 	%fd33, %fd565, %fd564;
	fma.rn.f64 	%fd34, %fd1948, %fd1948, %fd25;
	mul.f64 	%fd35, %fd1948, 0d401921FB54442D18;
	abs.f64 	%fd36, %fd35;
	setp.eq.f64 	%p331, %fd36, 0d7FF0000000000000;
	@%p331 bra 	$L__BB6_592;
	mul.f64 	%fd566, %fd35, 0d3FE45F306DC9C883;
	cvt.rni.s32.f64 	%r7351, %fd566;
	cvt.rn.f64.s32 	%fd567, %r7351;
	fma.rn.f64 	%fd568, %fd567, 0dBFF921FB54442D18, %fd35;
	fma.rn.f64 	%fd569, %fd567, 0dBC91A62633145C00, %fd568;
	fma.rn.f64 	%fd1832, %fd567, 0dB97B839A252049C0, %fd569;
	setp.ltu.f64 	%p332, %fd36, 0d41E0000000000000;
	@%p332 bra 	$L__BB6_591;
	{ // callseq 8, 0
	.param .b64 param0;
	st.param.f64 	[param0], %fd35;
	.param .align 16 .b8 retval0[16];
	call.uni (retval0), 
	__internal_trig_reduction_slowpathd, 
	(
	param0
	);
	ld.param.f64 	%fd1832, [retval0];
	ld.param.b32 	%r7351, [retval0+8];
	} // callseq 8
$L__BB6_591:
	add.s32 	%r7352, %r7351, 1;
	bra.uni 	$L__BB6_593;
$L__BB6_592:
	mov.f64 	%fd571, 0d0000000000000000;
	mul.rn.f64 	%fd1832, %fd35, %fd571;
	mov.b32 	%r7352, 1;
$L__BB6_593:
	shl.b32 	%r5042, %r7352, 6;
	cvt.u64.u32 	%rd216, %r5042;
	and.b64  	%rd217, %rd216, 64;
	add.s64 	%rd219, %rd210, %rd217;
	mul.rn.f64 	%fd572, %fd1832, %fd1832;
	and.b32  	%r5043, %r7352, 1;
	setp.eq.b32 	%p333, %r5043, 1;
	selp.f64 	%fd573, 0dBDA8FF8320FD8164, 0d3DE5DB65F9785EBA, %p333;
	ld.global.nc.v2.f64 	{%fd574, %fd575}, [%rd219];
	fma.rn.f64 	%fd576, %fd573, %fd572, %fd574;
	fma.rn.f64 	%fd577, %fd576, %fd572, %fd575;
	ld.global.nc.v2.f64 	{%fd578, %fd579}, [%rd219+16];
	fma.rn.f64 	%fd580, %fd577, %fd572, %fd578;
	fma.rn.f64 	%fd581, %fd580, %fd572, %fd579;
	ld.global.nc.v2.f64 	{%fd582, %fd583}, [%rd219+32];
	fma.rn.f64 	%fd584, %fd581, %fd572, %fd582;
	fma.rn.f64 	%fd585, %fd584, %fd572, %fd583;
	fma.rn.f64 	%fd586, %fd585, %fd1832, %fd1832;
	fma.rn.f64 	%fd587, %fd585, %fd572, 0d3FF0000000000000;
	selp.f64 	%fd588, %fd587, %fd586, %p333;
	and.b32  	%r5044, %r7352, 2;
	setp.eq.s32 	%p334, %r5044, 0;
	mov.f64 	%fd589, 0d0000000000000000;
	sub.f64 	%fd590, %fd589, %fd588;
	selp.f64 	%fd591, %fd588, %fd590, %p334;
	add.f64 	%fd42, %fd33, %fd591;
	fma.rn.f64 	%fd43, %fd1947, %fd1947, %fd34;
	mul.f64 	%fd44, %fd1947, 0d401921FB54442D18;
	abs.f64 	%fd45, %fd44;
	setp.eq.f64 	%p335, %fd45, 0d7FF0000000000000;
	@%p335 bra 	$L__BB6_597;
	mul.f64 	%fd592, %fd44, 0d3FE45F306DC9C883;
	cvt.rni.s32.f64 	%r7353, %fd592;
	cvt.rn.f64.s32 	%fd593, %r7353;
	fma.rn.f64 	%fd594, %fd593, 0dBFF921FB54442D18, %fd44;
	fma.rn.f64 	%fd595, %fd593, 0dBC91A62633145C00, %fd594;
	fma.rn.f64 	%fd1834, %fd593, 0dB97B839A252049C0, %fd595;
	setp.ltu.f64 	%p336, %fd45, 0d41E0000000000000;
	@%p336 bra 	$L__BB6_596;
	{ // callseq 9, 0
	.param .b64 param0;
	st.param.f64 	[param0], %fd44;
	.param .align 16 .b8 retval0[16];
	call.uni (retval0), 
	__internal_trig_reduction_slowpathd, 
	(
	param0
	);
	ld.param.f64 	%fd1834, [retval0];
	ld.param.b32 	%r7353, [retval0+8];
	} // callseq 9
$L__BB6_596:
	add.s32 	%r7354, %r7353, 1;
	bra.uni 	$L__BB6_598;
$L__BB6_597:
	mov.f64 	%fd597, 0d0000000000000000;
	mul.rn.f64 	%fd1834, %fd44, %fd597;
	mov.b32 	%r7354, 1;
$L__BB6_598:
	shl.b32 	%r5047, %r7354, 6;
	cvt.u64.u32 	%rd220, %r5047;
	and.b64  	%rd221, %rd220, 64;
	add.s64 	%rd223, %rd210, %rd221;
	mul.rn.f64 	%fd598, %fd1834, %fd1834;
	and.b32  	%r5048, %r7354, 1;
	setp.eq.b32 	%p337, %r5048, 1;
	selp.f64 	%fd599, 0dBDA8FF8320FD8164, 0d3DE5DB65F9785EBA, %p337;
	ld.global.nc.v2.f64 	{%fd600, %fd601}, [%rd223];
	fma.rn.f64 	%fd602, %fd599, %fd598, %fd600;
	fma.rn.f64 	%fd603, %fd602, %fd598, %fd601;
	ld.global.nc.v2.f64 	{%fd604, %fd605}, [%rd223+16];
	fma.rn.f64 	%fd606, %fd603, %fd598, %fd604;
	fma.rn.f64 	%fd607, %fd606, %fd598, %fd605;
	ld.global.nc.v2.f64 	{%fd608, %fd609}, [%rd223+32];
	fma.rn.f64 	%fd610, %fd607, %fd598, %fd608;
	fma.rn.f64 	%fd611, %fd610, %fd598, %fd609;
	fma.rn.f64 	%fd612, %fd611, %fd1834, %fd1834;
	fma.rn.f64 	%fd613, %fd611, %fd598, 0d3FF0000000000000;
	selp.f64 	%fd614, %fd613, %fd612, %p337;
	and.b32  	%r5049, %r7354, 2;
	setp.eq.s32 	%p338, %r5049, 0;
	mov.f64 	%fd615, 0d0000000000000000;
	sub.f64 	%fd616, %fd615, %fd614;
	selp.f64 	%fd617, %fd614, %fd616, %p338;
	add.f64 	%fd51, %fd42, %fd617;
	fma.rn.f64 	%fd52, %fd1946, %fd1946, %fd43;
	mul.f64 	%fd53, %fd1946, 0d401921FB54442D18;
	abs.f64 	%fd54, %fd53;
	setp.eq.f64 	%p339, %fd54, 0d7FF0000000000000;
	@%p339 bra 	$L__BB6_602;
	mul.f64 	%fd618, %fd53, 0d3FE45F306DC9C883;
	cvt.rni.s32.f64 	%r7355, %fd618;
	cvt.rn.f64.s32 	%fd619, %r7355;
	fma.rn.f64 	%fd620, %fd619, 0dBFF921FB54442D18, %fd53;
	fma.rn.f64 	%fd621, %fd619, 0dBC91A62633145C00, %fd620;
	fma.rn.f64 	%fd1836, %fd619, 0dB97B839A252049C0, %fd621;
	setp.ltu.f64 	%p340, %fd54, 0d41E0000000000000;
	@%p340 bra 	$L__BB6_601;
	{ // callseq 10, 0
	.param .b64 param0;
	st.param.f64 	[param0], %fd53;
	.param .align 16 .b8 retval0[16];
	call.uni (retval0), 
	__internal_trig_reduction_slowpathd, 
	(
	param0
	);
	ld.param.f64 	%fd1836, [retval0];
	ld.param.b32 	%r7355, [retval0+8];
	} // callseq 10
$L__BB6_601:
	add.s32 	%r7356, %r7355, 1;
	bra.uni 	$L__BB6_603;
$L__BB6_602:
	mov.f64 	%fd623, 0d0000000000000000;
	mul.rn.f64 	%fd1836, %fd53, %fd623;
	mov.b32 	%r7356, 1;
$L__BB6_603:
	shl.b32 	%r5052, %r7356, 6;
	cvt.u64.u32 	%rd224, %r5052;
	and.b64  	%rd225, %rd224, 64;
	add.s64 	%rd227, %rd210, %rd225;
	mul.rn.f64 	%fd624, %fd1836, %fd1836;
	and.b32  	%r5053, %r7356, 1;
	setp.eq.b32 	%p341, %r5053, 1;
	selp.f64 	%fd625, 0dBDA8FF8320FD8164, 0d3DE5DB65F9785EBA, %p341;
	ld.global.nc.v2.f64 	{%fd626, %fd627}, [%rd227];
	fma.rn.f64 	%fd628, %fd625, %fd624, %fd626;
	fma.rn.f64 	%fd629, %fd628, %fd624, %fd627;
	ld.global.nc.v2.f64 	{%fd630, %fd631}, [%rd227+16];
	fma.rn.f64 	%fd632, %fd629, %fd624, %fd630;
	fma.rn.f64 	%fd633, %fd632, %fd624, %fd631;
	ld.global.nc.v2.f64 	{%fd634, %fd635}, [%rd227+32];
	fma.rn.f64 	%fd636, %fd633, %fd624, %fd634;
	fma.rn.f64 	%fd637, %fd636, %fd624, %fd635;
	fma.rn.f64 	%fd638, %fd637, %fd1836, %fd1836;
	fma.rn.f64 	%fd639, %fd637, %fd624, 0d3FF0000000000000;
	selp.f64 	%fd640, %fd639, %fd638, %p341;
	and.b32  	%r5054, %r7356, 2;
	setp.eq.s32 	%p342, %r5054, 0;
	mov.f64 	%fd641, 0d0000000000000000;
	sub.f64 	%fd642, %fd641, %fd640;
	selp.f64 	%fd643, %fd640, %fd642, %p342;
	add.f64 	%fd60, %fd51, %fd643;
	div.rn.f64 	%fd644, %fd52, 0d4014000000000000;
	sqrt.rn.f64 	%fd645, %fd644;
	mul.f64 	%fd61, %fd645, 0dBFC999999999999A;
	fma.rn.f64 	%fd646, %fd61, 0d3FF71547652B82FE, 0d4338000000000000;
	{
	.reg .b32 %temp; 
	mov.b64 	{%r2743, %temp}, %fd646;
	}
	mov.f64 	%fd647, 0dC338000000000000;
	add.rn.f64 	%fd648, %fd646, %fd647;
	fma.rn.f64 	%fd649, %fd648, 0dBFE62E42FEFA39EF, %fd61;
	fma.rn.f64 	%fd650, %fd648, 0dBC7ABC9E3B39803F, %fd649;
	fma.rn.f64 	%fd651, %fd650, 0d3E5ADE1569CE2BDF, 0d3E928AF3FCA213EA;
	fma.rn.f64 	%fd652, %fd651, %fd650, 0d3EC71DEE62401315;
	fma.rn.f64 	%fd653, %fd652, %fd650, 0d3EFA01997C89EB71;
	fma.rn.f64 	%fd654, %fd653, %fd650, 0d3F2A01A014761F65;
	fma.rn.f64 	%fd655, %fd654, %fd650, 0d3F56C16C1852B7AF;
	fma.rn.f64 	%fd656, %fd655, %fd650, 0d3F81111111122322;
	fma.rn.f64 	%fd657, %fd656, %fd650, 0d3FA55555555502A1;
	fma.rn.f64 	%fd658, %fd657, %fd650, 0d3FC5555555555511;
	fma.rn.f64 	%fd659, %fd658, %fd650, 0d3FE000000000000B;
	fma.rn.f64 	%fd660, %fd659, %fd650, 0d3FF0000000000000;
	fma.rn.f64 	%fd661, %fd660, %fd650, 0d3FF0000000000000;
	{
	.reg .b32 %temp; 
	mov.b64 	{%r2744, %temp}, %fd661;
	}
	{
	.reg .b32 %temp; 
	mov.b64 	{%temp, %r2745}, %fd661;
	}
	shl.b32 	%r5055, %r2743, 20;
	add.s32 	%r5056, %r5055, %r2745;
	mov.b64 	%fd1837, {%r2744, %r5056};
	{
	.reg .b32 %temp; 
	mov.b64 	{%temp, %r5057}, %fd61;
	}
	mov.b32 	%f188, %r5057;
	abs.f32 	%f1, %f188;
	setp.lt.f32 	%p343, %f1, 0f4086232B;
	@%p343 bra 	$L__BB6_606;
	setp.lt.f64 	%p344, %fd61, 0d0000000000000000;
	add.f64 	%fd662, %fd61, 0d7FF0000000000000;
	selp.f64 	%fd1837, 0d0000000000000000, %fd662, %p344;
	setp.geu.f32 	%p345, %f1, 0f40874800;
	@%p345 bra 	$L__BB6_606;
	shr.u32 	%r5058, %r2743, 31;
	add.s32 	%r5059, %r2743, %r5058;
	shr.s32 	%r5060, %r5059, 1;
	shl.b32 	%r5061, %r5060, 20;
	add.s32 	%r5062, %r2745, %r5061;
	mov.b64 	%fd663, {%r2744, %r5062};
	sub.s32 	%r5063, %r2743, %r5060;
	shl.b32 	%r5064, %r5063, 20;
	add.s32 	%r5065, %r5064, 1072693248;
	mov.b32 	%r5066, 0;
	mov.b64 	%fd664, {%r5066, %r5065};
	mul.f64 	%fd1837, %fd664, %fd663;
$L__BB6_606:
	div.rn.f64 	%fd66, %fd60, 0d4014000000000000;
	fma.rn.f64 	%fd665, %fd66, 0d3FF71547652B82FE, 0d4338000000000000;
	{
	.reg .b32 %temp; 
	mov.b64 	{%r2746, %temp}, %fd665;
	}
	mov.f64 	%fd666, 0dC338000000000000;
	add.rn.f64 	%fd667, %fd665, %fd666;
	fma.rn.f64 	%fd668, %fd667, 0dBFE62E42FEFA39EF, %fd66;
	fma.rn.f64 	%fd669, %fd667, 0dBC7ABC9E3B39803F, %fd668;
	fma.rn.f64 	%fd670, %fd669, 0d3E5ADE1569CE2BDF, 0d3E928AF3FCA213EA;
	fma.rn.f64 	%fd671, %fd670, %fd669, 0d3EC71DEE62401315;
	fma.rn.f64 	%fd672, %fd671, %fd669, 0d3EFA01997C89EB71;
	fma.rn.f64 	%fd673, %fd672, %fd669, 0d3F2A01A014761F65;
	fma.rn.f64 	%fd674, %fd673, %fd669, 0d3F56C16C1852B7AF;
	fma.rn.f64 	%fd675, %fd674, %fd669, 0d3F81111111122322;
	fma.rn.f64 	%fd676, %fd675, %fd669, 0d3FA55555555502A1;
	fma.rn.f64 	%fd677, %fd676, %fd669, 0d3FC5555555555511;
	fma.rn.f64 	%fd678, %fd677, %fd669, 0d3FE000000000000B;
	fma.rn.f64 	%fd679, %fd678, %fd669, 0d3FF0000000000000;
	fma.rn.f64 	%fd680, %fd679, %fd669, 0d3FF0000000000000;
	{
	.reg .b32 %temp; 
	mov.b64 	{%r2747, %temp}, %fd680;
	}
	{
	.reg .b32 %temp; 
	mov.b64 	{%temp, %r2748}, %fd680;
	}
	shl.b32 	%r5067, %r2746, 20;
	add.s32 	%r5068, %r5067, %r2748;
	mov.b64 	%fd1838, {%r2747, %r5068};
	{
	.reg .b32 %temp; 
	mov.b64 	{%temp, %r5069}, %fd66;
	}
	mov.b32 	%f189, %r5069;
	abs.f32 	%f2, %f189;
	setp.lt.f32 	%p346, %f2, 0f4086232B;
	@%p346 bra 	$L__BB6_609;
	setp.lt.f64 	%p347, %fd66, 0d0000000000000000;
	add.f64 	%fd681, %fd66, 0d7FF0000000000000;
	selp.f64 	%fd1838, 0d0000000000000000, %fd681, %p347;
	setp.geu.f32 	%p348, %f2, 0f40874800;
	@%p348 bra 	$L__BB6_609;
	shr.u32 	%r5070, %r2746, 31;
	add.s32 	%r5071, %r2746, %r5070;
	shr.s32 	%r5072, %r5071, 1;
	shl.b32 	%r5073, %r5072, 20;
	add.s32 	%r5074, %r2748, %r5073;
	mov.b64 	%fd682, {%r2747, %r5074};
	sub.s32 	%r5075, %r2746, %r5072;
	shl.b32 	%r5076, %r5075, 20;
	add.s32 	%r5077, %r5076, 1072693248;
	mov.b32 	%r5078, 0;
	mov.b64 	%fd683, {%r5078, %r5077};
	mul.f64 	%fd1838, %fd683, %fd682;
$L__BB6_609:
	mul.f64 	%fd684, %fd1837, 0dC034000000000000;
	sub.f64 	%fd71, %fd684, %fd1838;
	mov.f64 	%fd685, 0d4338000000000001;
	{
	.reg .b32 %temp; 
	mov.b64 	{%r2749, %temp}, %fd685;
	}
	mov.f64 	%fd686, 0dC338000000000000;
	add.rn.f64 	%fd687, %fd685, %fd686;
	fma.rn.f64 	%fd688, %fd687, 0dBFE62E42FEFA39EF, 0d3FF0000000000000;
	fma.rn.f64 	%fd689, %fd687, 0dBC7ABC9E3B39803F, %fd688;
	fma.rn.f64 	%fd690, %fd689, 0d3E5ADE1569CE2BDF, 0d3E928AF3FCA213EA;
	fma.rn.f64 	%fd691, %fd690, %fd689, 0d3EC71DEE62401315;
	fma.rn.f64 	%fd692, %fd691, %fd689, 0d3EFA01997C89EB71;
	fma.rn.f64 	%fd693, %fd692, %fd689, 0d3F2A01A014761F65;
	fma.rn.f64 	%fd694, %fd693, %fd689, 0d3F56C16C1852B7AF;
	fma.rn.f64 	%fd695, %fd694, %fd689, 0d3F81111111122322;
	fma.rn.f64 	%fd696, %fd695, %fd689, 0d3FA55555555502A1;
	fma.rn.f64 	%fd697, %fd696, %fd689, 0d3FC5555555555511;
	fma.rn.f64 	%fd698, %fd697, %fd689, 0d3FE000000000000B;
	fma.rn.f64 	%fd699, %fd698, %fd689, 0d3FF0000000000000;
	fma.rn.f64 	%fd700, %fd699, %fd689, 0d3FF0000000000000;
	{
	.reg .b32 %temp; 
	mov.b64 	{%r2750, %temp}, %fd700;
	}
	{
	.reg .b32 %temp; 
	mov.b64 	{%temp, %r2751}, %fd700;
	}
	shl.b32 	%r5079, %r2749, 20;
	add.s32 	%r5080, %r5079, %r2751;
	mov.b64 	%fd1839, {%r2750, %r5080};
	mov.f64 	%fd701, 0d3FF0000000000000;
	{
	.reg .b32 %temp; 
	mov.b64 	{%temp, %r5081}, %fd701;
	}
	mov.b32 	%f190, %r5081;
	abs.f32 	%f3, %f190;
	setp.lt.f32 	%p349, %f3, 0f4086232B;
	@%p349 bra 	$L__BB6_612;
	setp.geu.f32 	%p350, %f3, 0f40874800;
	mov.f64 	%fd1839, 0d7FF0000000000000;
	@%p350 bra 	$L__BB6_612;
	shr.u32 	%r5082, %r2749, 31;
	add.s32 	%r5083, %r2749, %r5082;
	shr.s32 	%r5084, %r5083, 1;
	shl.b32 	%r5085, %r5084, 20;
	add.s32 	%r5086, %r2751, %r5085;
	mov.b64 	%fd703, {%r2750, %r5086};
	sub.s32 	%r5087, %r2749, %r5084;
	shl.b32 	%r5088, %r5087, 20;
	add.s32 	%r5089, %r5088, 1072693248;
	mov.b32 	%r5090, 0;
	mov.b64 	%fd704, {%r5090, %r5089};
	mul.f64 	%fd1839, %fd704, %fd703;
$L__BB6_612:
	add.f64 	%fd705, %fd71, 0d4034000000000000;
	add.f64 	%fd1933, %fd705, %fd1839;
	cvta.to.global.u64 	%rd228, %rd119;
	mul.wide.s32 	%rd229, %r1, 8;
	add.s64 	%rd49, %rd228, %rd229;
	st.global.f64 	[%rd49], %fd1933;
	setp.ne.s32 	%p351, %r1, 0;
	@%p351 bra 	$L__BB6_614;
	st.local.f64 	[%rd12], %fd1933;
	mov.u64 	%rd230, $str;
	cvta.global.u64 	%rd231, %rd230;
	{ // callseq 11, 0
	.param .b64 param0;
	st.param.b64 	[param0], %rd231;
	.param .b64 param1;
	st.param.b64 	[param1], %rd134;
	.param .b32 retval0;
	call.uni (retval0), 
	vprintf, 
	(
	param0, 
	param1
	);
	ld.param.b32 	%r5091, [retval0];
	} // callseq 11
$L__BB6_614:
	mov.f64 	%fd706, 0d0000000000000000;
	st.local.v2.f64 	[%rd7], {%fd1950, %fd706};
	st.local.v2.f64 	[%rd7+16], {%fd1949, %fd706};
	st.local.v2.f64 	[%rd7+32], {%fd1948, %fd706};
	st.local.v2.f64 	[%rd7+48], {%fd1947, %fd706};
	st.local.v2.f64 	[%rd7+64], {%fd1946, %fd706};
	mov.f32 	%f191, 0f3F017731;
	cvt.sat.f32.f32 	%f192, %f191;
	mov.f32 	%f193, 0f4B400001;
	mov.f32 	%f194, 0f437C0000;
	fma.rm.f32 	%f195, %f192, %f194, %f193;
	add.f32 	%f196, %f195, 0fCB40007F;
	mov.f32 	%f197, 0f3FB8AA3B;
	sub.f32 	%f198, %f197, %f196;
	add.f32 	%f199, %f198, 0f32A57060;
	mov.b32 	%r5094, %f195;
	shl.b32 	%r5095, %r5094, 23;
	mov.b32 	%f200, %r5095;
	ex2.approx.ftz.f32 	%f201, %f199;
	mul.f32 	%f202, %f201, %f200;
	cvt.f64.f32 	%fd707, %f202;
	mul.f64 	%fd76, %fd707, 0d0000000000000000;
	cvt.rn.f32.f64 	%f4, %fd1950;
	abs.f32 	%f5, %f4;
	setp.lt.f32 	%p352, %f5, 0f00800000;
	mul.f32 	%f203, %f5, 0f4B800000;
	selp.f32 	%f204, %f203, %f5, %p352;
	selp.f32 	%f205, 0fC1C00000, 0f00000000, %p352;
	mov.b32 	%r5096, %f204;
	add.s32 	%r5097, %r5096, -1060439283;
	and.b32  	%r5098, %r5097, -8388608;
	sub.s32 	%r5099, %r5096, %r5098;
	mov.b32 	%f206, %r5099;
	cvt.rn.f32.s32 	%f207, %r5098;
	fma.rn.f32 	%f208, %f207, 0f34000000, %f205;
	add.f32 	%f209, %f206, 0fBF800000;
	add.f32 	%f210, %f206, 0f3F800000;
	rcp.approx.ftz.f32 	%f211, %f210;
	add.f32 	%f212, %f209, %f209;
	mul.f32 	%f213, %f212, %f211;
	mul.f32 	%f214, %f213, %f213;
	sub.f32 	%f215, %f209, %f213;
	add.f32 	%f216, %f215, %f215;
	neg.f32 	%f217, %f213;
	fma.rn.f32 	%f218, %f217, %f209, %f216;
	mul.rn.f32 	%f219, %f211, %f218;
	fma.rn.f32 	%f220, %f214, 0f3A2C32E4, 0f3B52E7DB;
	fma.rn.f32 	%f221, %f220, %f214, 0f3C93BB73;
	fma.rn.f32 	%f222, %f221, %f214, 0f3DF6384F;
	mul.rn.f32 	%f223, %f222, %f214;
	fma.rn.f32 	%f224, %f213, 0f3FB8AA3B, %f208;
	sub.f32 	%f225, %f208, %f224;
	fma.rn.f32 	%f226, %f213, 0f3FB8AA3B, %f225;
	fma.rn.f32 	%f227, %f219, 0f3FB8AA3B, %f226;
	fma.rn.f32 	%f228, %f213, 0f32A55E34, %f227;
	mul.f32 	%f229, %f223, 0f40400000;
	fma.rn.f32 	%f230, %f229, %f219, %f228;
	fma.rn.f32 	%f231, %f223, %f213, %f230;
	add.rn.f32 	%f232, %f224, %f231;
	neg.f32 	%f233, %f224;
	add.rn.f32 	%f234, %f232, %f233;
	neg.f32 	%f235, %f234;
	add.rn.f32 	%f236, %f231, %f235;
	mov.f32 	%f237, 0f40000000;
	mul.rn.f32 	%f238, %f232, %f237;
	neg.f32 	%f239, %f238;
	fma.rn.f32 	%f240, %f232, 0f40000000, %f239;
	fma.rn.f32 	%f241, %f236, 0f40000000, %f240;
	cvt.rni.f32.f32 	%f242, %f238;
	sub.f32 	%f243, %f238, %f242;
	add.f32 	%f244, %f243, %f241;
	fma.rn.f32 	%f245, %f244, 0f391FCB8E, 0f3AAF85ED;
	fma.rn.f32 	%f246, %f245, %f244, 0f3C1D9856;
	fma.rn.f32 	%f247, %f246, %f244, 0f3D6357BB;
	fma.rn.f32 	%f248, %f247, %f244, 0f3E75FDEC;
	fma.rn.f32 	%f249, %f248, %f244, 0f3F317218;
	fma.rn.f32 	%f250, %f249, %f244, 0f3F800000;
	cvt.rzi.s32.f32 	%r5100, %f242;
	setp.gt.f32 	%p353, %f242, 0f00000000;
	selp.b32 	%r5101, 0, -2097152000, %p353;
	add.s32 	%r5102, %r5101, 2130706432;
	mov.b32 	%f251, %r5102;
	mul.f32 	%f252, %f250, %f251;
	shl.b32 	%r5103, %r5100, 23;
	sub.s32 	%r5104, %r5103, %r5101;
	mov.b32 	%f253, %r5104;
	mul.f32 	%f254, %f252, %f253;
	abs.f32 	%f255, %f238;
	setp.gt.f32 	%p354, %f255, 0f43180000;
	setp.lt.f32 	%p355, %f238, 0f00000000;
	selp.f32 	%f256, 0f00000000, 0f7F800000, %p355;
	selp.f32 	%f6, %f256, %f254, %p354;
	add.f32 	%f7, %f4, %f4;
	mov.b32 	%r5105, %f7;
	and.b32  	%r5106, %r5105, 2147483647;
	mov.b32 	%f8, %r5106;
	add.rn.f32 	%f9, %f4, %f237;
	mov.f32 	%f257, 0f3F800000;
	mul.rn.f32 	%f258, %f232, %f257;
	sub.f32 	%f259, %f232, %f258;
	add.f32 	%f260, %f236, %f259;
	cvt.rni.f32.f32 	%f261, %f258;
	sub.f32 	%f262, %f258, %f261;
	add.f32 	%f263, %f262, %f260;
	fma.rn.f32 	%f264, %f263, 0f391FCB8E, 0f3AAF85ED;
	fma.rn.f32 	%f265, %f264, %f263, 0f3C1D9856;
	fma.rn.f32 	%f266, %f265, %f263, 0f3D6357BB;
	fma.rn.f32 	%f267, %f266, %f263, 0f3E75FDEC;
	fma.rn.f32 	%f268, %f267, %f263, 0f3F317218;
	fma.rn.f32 	%f269, %f268, %f263, 0f3F800000;
	cvt.rzi.s32.f32 	%r5107, %f261;
	setp.gt.f32 	%p356, %f261, 0f00000000;
	selp.b32 	%r5108, 0, -2097152000, %p356;
	add.s32 	%r5109, %r5108, 2130706432;
	mov.b32 	%f270, %r5109;
	mul.f32 	%f271, %f269, %f270;
	shl.b32 	%r5110, %r5107, 23;
	sub.s32 	%r5111, %r5110, %r5108;
	mov.b32 	%f272, %r5111;
	mul.f32 	%f273, %f271, %f272;
	abs.f32 	%f274, %f258;
	setp.gt.f32 	%p357, %f274, 0f43180000;
	setp.lt.f32 	%p358, %f258, 0f00000000;
	selp.f32 	%f275, 0f00000000, 0f7F800000, %p358;
	selp.f32 	%f10, %f275, %f273, %p357;
	neg.f32 	%f11, %f10;
	add.rn.f32 	%f12, %f4, %f257;
	cvt.rn.f32.f64 	%f276, %fd17;
	mul.f32 	%f277, %f276, 0f3F22F983;
	cvt.rni.s32.f32 	%r2752, %f277;
	cvt.rn.f32.s32 	%f278, %r2752;
	fma.rn.f32 	%f279, %f278, 0fBFC90FDA, %f276;
	fma.rn.f32 	%f280, %f278, 0fB3A22168, %f279;
	fma.rn.f32 	%f13, %f278, 0fA7C234C5, %f280;
	abs.f32 	%f14, %f276;
	mov.b32 	%r2753, %f276;
	shr.u32 	%r5112, %r2753, 23;
	and.b32  	%r5113, %r5112, 224;
	add.s32 	%r5114, %r5113, -128;
	shl.b32 	%r5115, %r2753, 8;
	or.b32  	%r2754, %r5115, -2147483648;
	shr.u32 	%r5116, %r5114, 5;
	and.b32  	%r2755, %r5112, 31;
	mul.wide.u32 	%rd233, %r5116, 4;
	sub.s64 	%rd50, %rd6, %rd233;
	sub.s32 	%r2756, 32, %r2755;
	mov.f32 	%f281, 0f00000000;
	mul.rn.f32 	%f15, %f276, %f281;
	sub.s64 	%rd51, %rd5, %rd233;
	cvt.rn.f32.f64 	%f16, %fd1949;
	abs.f32 	%f17, %f16;
	setp.lt.f32 	%p359, %f17, 0f00800000;
	mul.f32 	%f282, %f17, 0f4B800000;
	selp.f32 	%f283, %f282, %f17, %p359;
	selp.f32 	%f284, 0fC1C00000, 0f00000000, %p359;
	mov.b32 	%r5117, %f283;
	add.s32 	%r5118, %r5117, -1060439283;
	and.b32  	%r5119, %r5118, -8388608;
	sub.s32 	%r5120, %r5117, %r5119;
	mov.b32 	%f285, %r5120;
	cvt.rn.f32.s32 	%f286, %r5119;
	fma.rn.f32 	%f287, %f286, 0f34000000, %f284;
	add.f32 	%f288, %f285, 0fBF800000;
	add.f32 	%f289, %f285, 0f3F800000;
	rcp.approx.ftz.f32 	%f290, %f289;
	add.f32 	%f291, %f288, %f288;
	mul.f32 	%f292, %f291, %f290;
	mul.f32 	%f293, %f292, %f292;
	sub.f32 	%f294, %f288, %f292;
	add.f32 	%f295, %f294, %f294;
	neg.f32 	%f296, %f292;
	fma.rn.f32 	%f297, %f296, %f288, %f295;
	mul.rn.f32 	%f298, %f290, %f297;
	fma.rn.f32 	%f299, %f293, 0f3A2C32E4, 0f3B52E7DB;
	fma.rn.f32 	%f300, %f299, %f293, 0f3C93BB73;
	fma.rn.f32 	%f301, %f300, %f293, 0f3DF6384F;
	mul.rn.f32 	%f302, %f301, %f293;
	fma.rn.f32 	%f303, %f292, 0f3FB8AA3B, %f287;
	sub.f32 	%f304, %f287, %f303;
	fma.rn.f32 	%f305, %f292, 0f3FB8AA3B, %f304;
	fma.rn.f32 	%f306, %f298, 0f3FB8AA3B, %f305;
	fma.rn.f32 	%f307, %f292, 0f32A55E34, %f306;
	mul.f32 	%f308, %f302, 0f40400000;
	fma.rn.f32 	%f309, %f308, %f298, %f307;
	fma.rn.f32 	%f310, %f302, %f292, %f309;
	add.rn.f32 	%f311, %f303, %f310;
	neg.f32 	%f312, %f303;
	add.rn.f32 	%f313, %f311, %f312;
	neg.f32 	%f314, %f313;
	add.rn.f32 	%f315, %f310, %f314;
	mul.rn.f32 	%f316, %f311, %f237;
	neg.f32 	%f317, %f316;
	fma.rn.f32 	%f318, %f311, 0f40000000, %f317;
	fma.rn.f32 	%f319, %f315, 0f40000000, %f318;
	cvt.rni.f32.f32 	%f320, %f316;
	sub.f32 	%f321, %f316, %f320;
	add.f32 	%f322, %f321, %f319;
	fma.rn.f32 	%f323, %f322, 0f391FCB8E, 0f3AAF85ED;
	fma.rn.f32 	%f324, %f323, %f322, 0f3C1D9856;
	fma.rn.f32 	%f325, %f324, %f322, 0f3D6357BB;
	fma.rn.f32 	%f326, %f325, %f322, 0f3E75FDEC;
	fma.rn.f32 	%f327, %f326, %f322, 0f3F317218;
	fma.rn.f32 	%f328, %f327, %f322, 0f3F800000;
	cvt.rzi.s32.f32 	%r5121, %f320;
	setp.gt.f32 	%p360, %f320, 0f00000000;
	selp.b32 	%r5122, 0, -2097152000, %p360;
	add.s32 	%r5123, %r5122, 2130706432;
	mov.b32 	%f329, %r5123;
	mul.f32 	%f330, %f328, %f329;
	shl.b32 	%r5124, %r5121, 23;
	sub.s32 	%r5125, %r5124, %r5122;
	mov.b32 	%f331, %r5125;
	mul.f32 	%f332, %f330, %f331;
	abs.f32 	%f333, %f316;
	setp.gt.f32 	%p361, %f333, 0f43180000;
	setp.lt.f32 	%p362, %f316, 0f00000000;
	selp.f32 	%f334, 0f00000000, 0f7F800000, %p362;
	selp.f32 	%f18, %f334, %f332, %p361;
	add.f32 	%f19, %f16, %f16;
	mov.b32 	%r5126, %f19;
	and.b32  	%r5127, %r5126, 2147483647;
	mov.b32 	%f20, %r5127;
	add.rn.f32 	%f21, %f16, %f237;
	mul.rn.f32 	%f335, %f311, %f257;
	sub.f32 	%f336, %f311, %f335;
	add.f32 	%f337, %f315, %f336;
	cvt.rni.f32.f32 	%f338, %f335;
	sub.f32 	%f339, %f335, %f338;
	add.f32 	%f340, %f339, %f337;
	fma.rn.f32 	%f341, %f340, 0f391FCB8E, 0f3AAF85ED;
	fma.rn.f32 	%f342, %f341, %f340, 0f3C1D9856;
	fma.rn.f32 	%f343, %f342, %f340, 0f3D6357BB;
	fma.rn.f32 	%f344, %f343, %f340, 0f3E75FDEC;
	fma.rn.f32 	%f345, %f344, %f340, 0f3F317218;
	fma.rn.f32 	%f346, %f345, %f340, 0f3F800000;
	cvt.rzi.s32.f32 	%r5128, %f338;
	setp.gt.f32 	%p363, %f338, 0f00000000;
	selp.b32 	%r5129, 0, -2097152000, %p363;
	add.s32 	%r5130, %r5129, 2130706432;
	mov.b32 	%f347, %r5130;
	mul.f32 	%f348, %f346, %f347;
	shl.b32 	%r5131, %r5128, 23;
	sub.s32 	%r5132, %r5131, %r5129;
	mov.b32 	%f349, %r5132;
	mul.f32 	%f350, %f348, %f349;
	abs.f32 	%f351, %f335;
	setp.gt.f32 	%p364, %f351, 0f43180000;
	setp.lt.f32 	%p365, %f335, 0f00000000;
	selp.f32 	%f352, 0f00000000, 0f7F800000, %p365;
	selp.f32 	%f22, %f352, %f350, %p364;
	neg.f32 	%f23, %f22;
	add.rn.f32 	%f24, %f16, %f257;
	cvt.rn.f32.f64 	%f353, %fd26;
	mul.f32 	%f354, %f353, 0f3F22F983;
	cvt.rni.s32.f32 	%r2757, %f354;
	cvt.rn.f32.s32 	%f355, %r2757;
	fma.rn.f32 	%f356, %f355, 0fBFC90FDA, %f353;
	fma.rn.f32 	%f357, %f355, 0fB3A22168, %f356;
	fma.rn.f32 	%f25, %f355, 0fA7C234C5, %f357;
	abs.f32 	%f26, %f353;
	mov.b32 	%r2758, %f353;
	shr.u32 	%r5133, %r2758, 23;
	and.b32  	%r5134, %r5133, 224;
	add.s32 	%r5135, %r5134, -128;
	shl.b32 	%r5136, %r2758, 8;
	or.b32  	%r2759, %r5136, -2147483648;
	shr.u32 	%r5137, %r5135, 5;
	and.b32  	%r2760, %r5133, 31;
	mul.wide.u32 	%rd234, %r5137, 4;
	sub.s64 	%rd52, %rd6, %rd234;
	sub.s32 	%r2761, 32, %r2760;
	mul.rn.f32 	%f27, %f353, %f281;
	sub.s64 	%rd53, %rd5, %rd234;
	cvt.rn.f32.f64 	%f28, %fd1948;
	abs.f32 	%f29, %f28;
	setp.lt.f32 	%p366, %f29, 0f00800000;
	mul.f32 	%f358, %f29, 0f4B800000;
	selp.f32 	%f359, %f358, %f29, %p366;
	selp.f32 	%f360, 0fC1C00000, 0f00000000, %p366;
	mov.b32 	%r5138, %f359;
	add.s32 	%r5139, %r5138, -1060439283;
	and.b32  	%r5140, %r5139, -8388608;
	sub.s32 	%r5141, %r5138, %r5140;
	mov.b32 	%f361, %r5141;
	cvt.rn.f32.s32 	%f362, %r5140;
	fma.rn.f32 	%f363, %f362, 0f34000000, %f360;
	add.f32 	%f364, %f361, 0fBF800000;
	add.f32 	%f365, %f361, 0f3F800000;
	rcp.approx.ftz.f32 	%f366, %f365;
	add.f32 	%f367, %f364, %f364;
	mul.f32 	%f368, %f367, %f366;
	mul.f32 	%f369, %f368, %f368;
	sub.f32 	%f370, %f364, %f368;
	add.f32 	%f371, %f370, %f370;
	neg.f32 	%f372, %f368;
	fma.rn.f32 	%f373, %f372, %f364, %f371;
	mul.rn.f32 	%f374, %f366, %f373;
	fma.rn.f32 	%f375, %f369, 0f3A2C32E4, 0f3B52E7DB;
	fma.rn.f32 	%f376, %f375, %f369, 0f3C93BB73;
	fma.rn.f32 	%f377, %f376, %f369, 0f3DF6384F;
	mul.rn.f32 	%f378, %f377, %f369;
	fma.rn.f32 	%f379, %f368, 0f3FB8AA3B, %f363;
	sub.f32 	%f380, %f363, %f379;
	fma.rn.f32 	%f381, %f368, 0f3FB8AA3B, %f380;
	fma.rn.f32 	%f382, %f374, 0f3FB8AA3B, %f381;
	fma.rn.f32 	%f383, %f368, 0f32A55E34, %f382;
	mul.f32 	%f384, %f378, 0f40400000;
	fma.rn.f32 	%f385, %f384, %f374, %f383;
	fma.rn.f32 	%f386, %f378, %f368, %f385;
	add.rn.f32 	%f387, %f379, %f386;
	neg.f32 	%f388, %f379;
	add.rn.f32 	%f389, %f387, %f388;
	neg.f32 	%f390, %f389;
	add.rn.f32 	%f391, %f386, %f390;
	mul.rn.f32 	%f392, %f387, %f237;
	neg.f32 	%f393, %f392;
	fma.rn.f32 	%f394, %f387, 0f40000000, %f393;
	fma.rn.f32 	%f395, %f391, 0f40000000, %f394;
	cvt.rni.f32.f32 	%f396, %f392;
	sub.f32 	%f397, %f392, %f396;
	add.f32 	%f398, %f397, %f395;
	fma.rn.f32 	%f399, %f398, 0f391FCB8E, 0f3AAF85ED;
	fma.rn.f32 	%f400, %f399, %f398, 0f3C1D9856;
	fma.rn.f32 	%f401, %f400, %f398, 0f3D6357BB;
	fma.rn.f32 	%f402, %f401, %f398, 0f3E75FDEC;
	fma.rn.f32 	%f403, %f402, %f398, 0f3F317218;
	fma.rn.f32 	%f404, %f403, %f398, 0f3F800000;
	cvt.rzi.s32.f32 	%r5142, %f396;
	setp.gt.f32 	%p367, %f396, 0f00000000;
	selp.b32 	%r5143, 0, -2097152000, %p367;
	add.s32 	%r5144, %r5143, 2130706432;
	mov.b32 	%f405, %r5144;
	mul.f32 	%f406, %f404, %f405;
	shl.b32 	%r5145, %r5142, 23;
	sub.s32 	%r5146, %r5145, %r5143;
	mov.b32 	%f407, %r5146;
	mul.f32 	%f408, %f406, %f407;
	abs.f32 	%f409, %f392;
	setp.gt.f32 	%p368, %f409, 0f43180000;
	setp.lt.f32 	%p369, %f392, 0f00000000;
	selp.f32 	%f410, 0f00000000, 0f7F800000, %p369;
	selp.f32 	%f30, %f410, %f408, %p368;
	add.f32 	%f31, %f28, %f28;
	mov.b32 	%r5147, %f31;
	and.b32  	%r5148, %r5147, 2147483647;
	mov.b32 	%f32, %r5148;
	add.rn.f32 	%f33, %f28, %f237;
	mul.rn.f32 	%f411, %f387, %f257;
	sub.f32 	%f412, %f387, %f411;
	add.f32 	%f413, %f391, %f412;
	cvt.rni.f32.f32 	%f414, %f411;
	sub.f32 	%f415, %f411, %f414;
	add.f32 	%f416, %f415, %f413;
	fma.rn.f32 	%f417, %f416, 0f391FCB8E, 0f3AAF85ED;
	fma.rn.f32 	%f418, %f417, %f416, 0f3C1D9856;
	fma.rn.f32 	%f419, %f418, %f416, 0f3D6357BB;
	fma.rn.f32 	%f420, %f419, %f416, 0f3E75FDEC;
	fma.rn.f32 	%f421, %f420, %f416, 0f3F317218;
	fma.rn.f32 	%f422, %f421, %f416, 0f3F800000;
	cvt.rzi.s32.f32 	%r5149, %f414;
	setp.gt.f32 	%p370, %f414, 0f00000000;
	selp.b32 	%r5150, 0, -2097152000, %p370;
	add.s32 	%r5151, %r5150, 2130706432;
	mov.b32 	%f423, %r5151;
	mul.f32 	%f424, %f422, %f423;
	shl.b32 	%r5152, %r5149, 23;
	sub.s32 	%r5153, %r5152, %r5150;
	mov.b32 	%f425, %r5153;
	mul.f32 	%f426, %f424, %f425;
	abs.f32 	%f427, %f411;
	setp.gt.f32 	%p371, %f427, 0f43180000;
	setp.lt.f32 	%p372, %f411, 0f00000000;
	selp.f32 	%f428, 0f00000000, 0f7F800000, %p372;
	selp.f32 	%f34, %f428, %f426, %p371;
	neg.f32 	%f35, %f34;
	add.rn.f32 	%f36, %f28, %f257;
	cvt.rn.f32.f64 	%f429, %fd35;
	mul.f32 	%f430, %f429, 0f3F22F983;
	cvt.rni.s32.f32 	%r2762, %f430;
	cvt.rn.f32.s32 	%f431, %r2762;
	fma.rn.f32 	%f432, %f431, 0fBFC90FDA, %f429;
	fma.rn.f32 	%f433, %f431, 0fB3A22168, %f432;
	fma.rn.f32 	%f37, %f431, 0fA7C234C5, %f433;
	abs.f32 	%f38, %f429;
	mov.b32 	%r2763, %f429;
	shr.u32 	%r5154, %r2763, 23;
	and.b32  	%r5155, %r5154, 224;
	add.s32 	%r5156, %r5155, -128;
	shl.b32 	%r5157, %r2763, 8;
	or.b32  	%r2764, %r5157, -2147483648;
	shr.u32 	%r5158, %r5156, 5;
	and.b32  	%r2765, %r5154, 31;
	mul.wide.u32 	%rd235, %r5158, 4;
	sub.s64 	%rd54, %rd6, %rd235;
	sub.s32 	%r2766, 32, %r2765;
	mul.rn.f32 	%f39, %f429, %f281;
	sub.s64 	%rd55, %rd5, %rd235;
	cvt.rn.f32.f64 	%f40, %fd1947;
	abs.f32 	%f41, %f40;
	setp.lt.f32 	%p373, %f41, 0f00800000;
	mul.f32 	%f434, %f41, 0f4B800000;
	selp.f32 	%f435, %f434, %f41, %p373;
	selp.f32 	%f436, 0fC1C00000, 0f00000000, %p373;
	mov.b32 	%r5159, %f435;
	add.s32 	%r5160, %r5159, -1060439283;
	and.b32  	%r5161, %r5160, -8388608;
	sub.s32 	%r5162, %r5159, %r5161;
	mov.b32 	%f437, %r5162;
	cvt.rn.f32.s32 	%f438, %r5161;
	fma.rn.f32 	%f439, %f438, 0f34000000, %f436;
	add.f32 	%f440, %f437, 0fBF800000;
	add.f32 	%f441, %f437, 0f3F800000;
	rcp.approx.ftz.f32 	%f442, %f441;
	add.f32 	%f443, %f440, %f440;
	mul.f32 	%f444, %f443, %f442;
	mul.f32 	%f445, %f444, %f444;
	sub.f32 	%f446, %f440, %f444;
	add.f32 	%f447, %f446, %f446;
	neg.f32 	%f448, %f444;
	fma.rn.f32 	%f449, %f448, %f440, %f447;
	mul.rn.f32 	%f450, %f442, %f449;
	fma.rn.f32 	%f451, %f445, 0f3A2C32E4, 0f3B52E7DB;
	fma.rn.f32 	%f452, %f451, %f445, 0f3C93BB73;
	fma.rn.f32 	%f453, %f452, %f445, 0f3DF6384F;
	mul.rn.f32 	%f454, %f453, %f445;
	fma.rn.f32 	%f455, %f444, 0f3FB8AA3B, %f439;
	sub.f32 	%f456, %f439, %f455;
	fma.rn.f32 	%f457, %f444, 0f3FB8AA3B, %f456;
	fma.rn.f32 	%f458, %f450, 0f3FB8AA3B, %f457;
	fma.rn.f32 	%f459, %f444, 0f32A55E34, %f458;
	mul.f32 	%f460, %f454, 0f40400000;
	fma.rn.f32 	%f461, %f460, %f450, %f459;
	fma.rn.f32 	%f462, %f454, %f444, %f461;
	add.rn.f32 	%f463, %f455, %f462;
	neg.f32 	%f464, %f455;
	add.rn.f32 	%f465, %f463, %f464;
	neg.f32 	%f466, %f465;
	add.rn.f32 	%f467, %f462, %f466;
	mul.rn.f32 	%f468, %f463, %f237;
	neg.f32 	%f469, %f468;
	fma.rn.f32 	%f470, %f463, 0f40000000, %f469;
	fma.rn.f32 	%f471, %f467, 0f40000000, %f470;
	cvt.rni.f32.f32 	%f472, %f468;
	sub.f32 	%f473, %f468, %f472;
	add.f32 	%f474, %f473, %f471;
	fma.rn.f32 	%f475, %f474, 0f391FCB8E, 0f3AAF85ED;
	fma.rn.f32 	%f476, %f475, %f474, 0f3C1D9856;
	fma.rn.f32 	%f477, %f476, %f474, 0f3D6357BB;
	fma.rn.f32 	%f478, %f477, %f474, 0f3E75FDEC;
	fma.rn.f32 	%f479, %f478, %f474, 0f3F317218;
	fma.rn.f32 	%f480, %f479, %f474, 0f3F800000;
	cvt.rzi.s32.f32 	%r5163, %f472;
	setp.gt.f32 	%p374, %f472, 0f00000000;
	selp.b32 	%r5164, 0, -2097152000, %p374;
	add.s32 	%r5165, %r5164, 2130706432;
	mov.b32 	%f481, %r5165;
	mul.f32 	%f482, %f480, %f481;
	shl.b32 	%r5166, %r5163, 23;
	sub.s32 	%r5167, %r5166, %r5164;
	mov.b32 	%f483, %r5167;
	mul.f32 	%f484, %f482, %f483;
	abs.f32 	%f485, %f468;
	setp.gt.f32 	%p375, %f485, 0f43180000;
	setp.lt.f32 	%p376, %f468, 0f00000000;
	selp.f32 	%f486, 0f00000000, 0f7F800000, %p376;
	selp.f32 	%f42, %f486, %f484, %p375;
	add.f32 	%f43, %f40, %f40;
	mov.b32 	%r5168, %f43;
	and.b32  	%r5169, %r5168, 2147483647;
	mov.b32 	%f44, %r5169;
	add.rn.f32 	%f45, %f40, %f237;
	mul.rn.f32 	%f487, %f463, %f257;
	sub.f32 	%f488, %f463, %f487;
	add.f32 	%f489, %f467, %f488;
	cvt.rni.f32.f32 	%f490, %f487;
	sub.f32 	%f491, %f487, %f490;
	add.f32 	%f492, %f491, %f489;
	fma.rn.f32 	%f493, %f492, 0f391FCB8E, 0f3AAF85ED;
	fma.rn.f32 	%f494, %f493, %f492, 0f3C1D9856;
	fma.rn.f32 	%f495, %f494, %f492, 0f3D6357BB;
	fma.rn.f32 	%f496, %f495, %f492, 0f3E75FDEC;
	fma.rn.f32 	%f497, %f496, %f492, 0f3F317218;
	fma.rn.f32 	%f498, %f497, %f492, 0f3F800000;
	cvt.rzi.s32.f32 	%r5170, %f490;
	setp.gt.f32 	%p377, %f490, 0f00000000;
	selp.b32 	%r5171, 0, -2097152000, %p377;
	add.s32 	%r5172, %r5171, 2130706432;
	mov.b32 	%f499, %r5172;
	mul.f32 	%f500, %f498, %f499;
	shl.b32 	%r5173, %r5170, 23;
	sub.s32 	%r5174, %r5173, %r5171;
	mov.b32 	%f501, %r5174;
	mul.f32 	%f502, %f500, %f501;
	abs.f32 	%f503, %f487;
	setp.gt.f32 	%p378, %f503, 0f43180000;
	setp.lt.f32 	%p379, %f487, 0f00000000;
	selp.f32 	%f504, 0f00000000, 0f7F800000, %p379;
	selp.f32 	%f46, %f504, %f502, %p378;
	neg.f32 	%f47, %f46;
	add.rn.f32 	%f48, %f40, %f257;
	cvt.rn.f32.f64 	%f505, %fd44;
	mul.f32 	%f506, %f505, 0f3F22F983;
	cvt.rni.s32.f32 	%r2767, %f506;
	cvt.rn.f32.s32 	%f507, %r2767;
	fma.rn.f32 	%f508, %f507, 0fBFC90FDA, %f505;
	fma.rn.f32 	%f509, %f507, 0fB3A22168, %f508;
	fma.rn.f32 	%f49, %f507, 0fA7C234C5, %f509;
	abs.f32 	%f50, %f505;
	mov.b32 	%r2768, %f505;
	shr.u32 	%r5175, %r2768, 23;
	and.b32  	%r5176, %r5175, 224;
	add.s32 	%r5177, %r5176, -128;
	shl.b32 	%r5178, %r2768, 8;
	or.b32  	%r2769, %r5178, -2147483648;
	shr.u32 	%r5179, %r5177, 5;
	and.b32  	%r2770, %r5175, 31;
	mul.wide.u32 	%rd236, %r5179, 4;
	sub.s64 	%rd56, %rd6, %rd236;
	sub.s32 	%r2771, 32, %r2770;
	mul.rn.f32 	%f51, %f505, %f281;
	sub.s64 	%rd57, %rd5, %rd236;
	cvt.rn.f32.f64 	%f52, %fd1946;
	abs.f32 	%f53, %f52;
	setp.lt.f32 	%p380, %f53, 0f00800000;
	mul.f32 	%f510, %f53, 0f4B800000;
	selp.f32 	%f511, %f510, %f53, %p380;
	selp.f32 	%f512, 0fC1C00000, 0f00000000, %p380;
	mov.b32 	%r5180, %f511;
	add.s32 	%r5181, %r5180, -1060439283;
	and.b32  	%r5182, %r5181, -8388608;
	sub.s32 	%r5183, %r5180, %r5182;
	mov.b32 	%f513, %r5183;
	cvt.rn.f32.s32 	%f514, %r5182;
	fma.rn.f32 	%f515, %f514, 0f34000000, %f512;
	add.f32 	%f516, %f513, 0fBF800000;
	add.f32 	%f517, %f513, 0f3F800000;
	rcp.approx.ftz.f32 	%f518, %f517;
	add.f32 	%f519, %f516, %f516;
	mul.f32 	%f520, %f519, %f518;
	mul.f32 	%f521, %f520, %f520;
	sub.f32 	%f522, %f516, %f520;
	add.f32 	%f523, %f522, %f522;
	neg.f32 	%f524, %f520;
	fma.rn.f32 	%f525, %f524, %f516, %f523;
	mul.rn.f32 	%f526, %f518, %f525;
	fma.rn.f32 	%f527, %f521, 0f3A2C32E4, 0f3B52E7DB;
	fma.rn.f32 	%f528, %f527, %f521, 0f3C93BB73;
	fma.rn.f32 	%f529, %f528, %f521, 0f3DF6384F;
	mul.rn.f32 	%f530, %f529, %f521;
	fma.rn.f32 	%f531, %f520, 0f3FB8AA3B, %f515;
	sub.f32 	%f532, %f515, %f531;
	fma.rn.f32 	%f533, %f520, 0f3FB8AA3B, %f532;
	fma.rn.f32 	%f534, %f526, 0f3FB8AA3B, %f533;
	fma.rn.f32 	%f535, %f520, 0f32A55E34, %f534;
	mul.f32 	%f536, %f530, 0f40400000;
	fma.rn.f32 	%f537, %f536, %f526, %f535;
	fma.rn.f32 	%f538, %f530, %f520, %f537;
	add.rn.f32 	%f539, %f531, %f538;
	neg.f32 	%f540, %f531;
	add.rn.f32 	%f541, %f539, %f540;
	neg.f32 	%f542, %f541;
	add.rn.f32 	%f543, %f538, %f542;
	mul.rn.f32 	%f544, %f539, %f237;
	neg.f32 	%f545, %f544;
	fma.rn.f32 	%f546, %f539, 0f40000000, %f545;
	fma.rn.f32 	%f547, %f543, 0f40000000, %f546;
	cvt.rni.f32.f32 	%f548, %f544;
	sub.f32 	%f549, %f544, %f548;
	add.f32 	%f550, %f549, %f547;
	fma.rn.f32 	%f551, %f550, 0f391FCB8E, 0f3AAF85ED;
	fma.rn.f32 	%f552, %f551, %f550, 0f3C1D9856;
	fma.rn.f32 	%f553, %f552, %f550, 0f3D6357BB;
	fma.rn.f32 	%f554, %f553, %f550, 0f3E75FDEC;
	fma.rn.f32 	%f555, %f554, %f550, 0f3F317218;
	fma.rn.f32 	%f556, %f555, %f550, 0f3F800000;
	cvt.rzi.s32.f32 	%r5184, %f548;
	setp.gt.f32 	%p381, %f548, 0f00000000;
	selp.b32 	%r5185, 0, -2097152000, %p381;
	add.s32 	%r5186, %r5185, 2130706432;
	mov.b32 	%f557, %r5186;
	mul.f32 	%f558, %f556, %f557;
	shl.b32 	%r5187, %r5184, 23;
	sub.s32 	%r5188, %r5187, %r5185;
	mov.b32 	%f559, %r5188;
	mul.f32 	%f560, %f558, %f559;
	abs.f32 	%f561, %f544;
	setp.gt.f32 	%p382, %f561, 0f43180000;
	setp.lt.f32 	%p383, %f544, 0f00000000;
	selp.f32 	%f562, 0f00000000, 0f7F800000, %p383;
	selp.f32 	%f54, %f562, %f560, %p382;
	add.f32 	%f55, %f52, %f52;
	mov.b32 	%r5189, %f55;
	and.b32  	%r5190, %r5189, 2147483647;
	mov.b32 	%f56, %r5190;
	add.rn.f32 	%f57, %f52, %f237;
	mul.rn.f32 	%f563, %f539, %f257;
	sub.f32 	%f564, %f539, %f563;
	add.f32 	%f565, %f543, %f564;
	cvt.rni.f32.f32 	%f566, %f563;
	sub.f32 	%f567, %f563, %f566;
	add.f32 	%f568, %f567, %f565;
	fma.rn.f32 	%f569, %f568, 0f391FCB8E, 0f3AAF85ED;
	fma.rn.f32 	%f570, %f569, %f568, 0f3C1D9856;
	fma.rn.f32 	%f571, %f570, %f568, 0f3D6357BB;
	fma.rn.f32 	%f572, %f571, %f568, 0f3E75FDEC;
	fma.rn.f32 	%f573, %f572, %f568, 0f3F317218;
	fma.rn.f32 	%f574, %f573, %f568, 0f3F800000;
	cvt.rzi.s32.f32 	%r5191, %f566;
	setp.gt.f32 	%p384, %f566, 0f00000000;
	selp.b32 	%r5192, 0, -2097152000, %p384;
	add.s32 	%r5193, %r5192, 2130706432;
	mov.b32 	%f575, %r5193;
	mul.f32 	%f576, %f574, %f575;
	shl.b32 	%r5194, %r5191, 23;
	sub.s32 	%r5195, %r5194, %r5192;
	mov.b32 	%f577, %r5195;
	mul.f32 	%f578, %f576, %f577;
	abs.f32 	%f579, %f563;
	setp.gt.f32 	%p385, %f579, 0f43180000;
	setp.lt.f32 	%p386, %f563, 0f00000000;
	selp.f32 	%f580, 0f00000000, 0f7F800000, %p386;
	selp.f32 	%f58, %f580, %f578, %p385;
	neg.f32 	%f59, %f58;
	add.rn.f32 	%f60, %f52, %f257;
	cvt.rn.f32.f64 	%f581, %fd53;
	mul.f32 	%f582, %f581, 0f3F22F983;
	cvt.rni.s32.f32 	%r2772, %f582;
	cvt.rn.f32.s32 	%f583, %r2772;
	fma.rn.f32 	%f584, %f583, 0fBFC90FDA, %f581;
	fma.rn.f32 	%f585, %f583, 0fB3A22168, %f584;
	fma.rn.f32 	%f61, %f583, 0fA7C234C5, %f585;
	abs.f32 	%f62, %f581;
	mov.b32 	%r2773, %f581;
	shr.u32 	%r5196, %r2773, 23;
	and.b32  	%r5197, %r5196, 224;
	add.s32 	%r5198, %r5197, -128;
	shl.b32 	%r5199, %r2773, 8;
	or.b32  	%r2774, %r5199, -2147483648;
	shr.u32 	%r5200, %r5198, 5;
	and.b32  	%r2775, %r5196, 31;
	mul.wide.u32 	%rd237, %r5200, 4;
	sub.s64 	%rd58, %rd6, %rd237;
	sub.s32 	%r2776, 32, %r2775;
	mul.rn.f32 	%f63, %f581, %f281;
	sub.s64 	%rd59, %rd5, %rd237;
	mov.b32 	%r7357, 0;
$L__BB6_615:
	setp.eq.f32 	%p387, %f14, 0f7F800000;
	setp.ltu.f32 	%p388, %f14, 0f47CE4780;
	setp.geu.f32 	%p389, %f4, 0f00000000;
	setp.nan.f32 	%p390, %f5, %f5;
	setp.eq.f32 	%p391, %f4, 0f3F800000;
	mul.wide.u32 	%rd238, %r7357, 16;
	add.s64 	%rd239, %rd7, 8;
	add.s64 	%rd60, %rd239, %rd238;
	mov.b64 	%rd240, 4607182418800017408;
	st.local.u64 	[%rd60], %rd240;
	setp.eq.f32 	%p392, %f4, 0f00000000;
	setp.eq.f32 	%p393, %f5, 0f7F800000;
	or.pred  	%p394, %p392, %p393;
	selp.f32 	%f586, %f8, %f6, %p394;
	selp.f32 	%f587, %f9, %f586, %p390;
	selp.f32 	%f588, 0f3F800000, %f587, %p391;
	cvt.f64.f32 	%fd77, %f588;
	selp.f32 	%f589, %f10, %f11, %p389;
	selp.f32 	%f590, %f7, %f589, %p394;
	selp.f32 	%f591, %f12, %f590, %p390;
	selp.f32 	%f592, 0f3F800000, %f591, %p391;
	cvt.f64.f32 	%fd708, %f592;
	add.f64 	%fd709, %fd708, %fd708;
	ld.local.f64 	%fd78, [%rd7+8];
	fma.rn.f64 	%fd79, %fd78, %fd709, 0d0000000000000000;
	or.pred  	%p1, %p388, %p387;
	selp.b32 	%r7365, %r2752, 0, %p388;
	selp.f32 	%f1429, %f13, %f15, %p388;
	mov.u32 	%r7361, %r7365;
	mov.f32 	%f1428, %f1429;
	@%p1 bra 	$L__BB6_621;
	mov.b64 	%rd563, 0;
	mov.b32 	%r7358, 0;
$L__BB6_617:
	.pragma "nounroll";
	mul.wide.u32 	%rd242, %r7358, 4;
	mov.u64 	%rd243, __cudart_i2opi_f;
	add.s64 	%rd244, %rd243, %rd242;
	ld.global.nc.u32 	%r5202, [%rd244];
	mad.wide.u32 	%rd245, %r5202, %r2754, %rd563;
	shr.u64 	%rd563, %rd245, 32;
	add.s64 	%rd246, %rd6, %rd242;
	st.local.u32 	[%rd246], %rd245;
	add.s32 	%r7358, %r7358, 1;
	setp.ne.s32 	%p395, %r7358, 6;
	@%p395 bra 	$L__BB6_617;
	setp.eq.s32 	%p396, %r2755, 0;
	st.local.u32 	[%rd6+24], %rd563;
	ld.local.u32 	%r7359, [%rd50+24];
	ld.local.u32 	%r7360, [%rd50+20];
	@%p396 bra 	$L__BB6_620;
	shl.b32 	%r5203, %r7359, %r2755;
	shr.u32 	%r5204, %r7360, %r2756;
	add.s32 	%r7359, %r5204, %r5203;
	shl.b32 	%r5205, %r7360, %r2755;
	ld.local.u32 	%r5206, [%rd50+16];
	shr.u32 	%r5207, %r5206, %r2756;
	add.s32 	%r7360, %r5207, %r5205;
$L__BB6_620:
	setp.lt.s32 	%p397, %r2753, 0;
	shr.u32 	%r5208, %r7359, 30;
	shf.l.wrap.b32 	%r5209, %r7360, %r7359, 2;
	shl.b32 	%r5210, %r7360, 2;
	shr.u32 	%r5211, %r5209, 31;
	add.s32 	%r5212, %r5211, %r5208;
	neg.s32 	%r5213, %r5212;
	selp.b32 	%r7361, %r5213, %r5212, %p397;
	xor.b32  	%r5214, %r5209, %r2753;
	shr.s32 	%r5215, %r5209, 31;
	xor.b32  	%r5216, %r5215, %r5209;
	xor.b32  	%r5217, %r5215, %r5210;
	cvt.u64.u32 	%rd247, %r5216;
	shl.b64 	%rd248, %rd247, 32;
	cvt.u64.u32 	%rd249, %r5217;
	or.b64  	%rd250, %rd248, %rd249;
	cvt.rn.f64.s64 	%fd710, %rd250;
	mul.f64 	%fd711, %fd710, 0d3BF921FB54442D19;
	cvt.rn.f32.f64 	%f593, %fd711;
	neg.f32 	%f594, %f593;
	setp.lt.s32 	%p398, %r5214, 0;
	selp.f32 	%f1428, %f594, %f593, %p398;
$L__BB6_621:
	add.s32 	%r5218, %r7361, 1;
	mul.rn.f32 	%f595, %f1428, %f1428;
	and.b32  	%r5219, %r7361, 1;
	setp.eq.b32 	%p399, %r5219, 1;
	selp.f32 	%f596, %f1428, 0f3F800000, %p399;
	fma.rn.f32 	%f597, %f595, %f596, 0f00000000;
	fma.rn.f32 	%f598, %f595, 0f37CBAC00, 0fBAB607ED;
	selp.f32 	%f599, 0fB94D4153, %f598, %p399;
	selp.f32 	%f600, 0f3C0885E4, 0f3D2AAABB, %p399;
	fma.rn.f32 	%f601, %f599, %f595, %f600;
	selp.f32 	%f602, 0fBE2AAAA8, 0fBEFFFFFF, %p399;
	fma.rn.f32 	%f603, %f601, %f595, %f602;
	fma.rn.f32 	%f604, %f603, %f597, %f596;
	and.b32  	%r5220, %r5218, 2;
	setp.eq.s32 	%p400, %r5220, 0;
	mov.f32 	%f605, 0f00000000;
	sub.f32 	%f606, %f605, %f604;
	selp.f32 	%f67, %f604, %f606, %p400;
	@%p1 bra 	$L__BB6_627;
	mov.b64 	%rd564, 0;
	mov.b32 	%r7362, 0;
$L__BB6_623:
	.pragma "nounroll";
	mul.wide.u32 	%rd252, %r7362, 4;
	mov.u64 	%rd253, __cudart_i2opi_f;
	add.s64 	%rd254, %rd253, %rd252;
	ld.global.nc.u32 	%r5222, [%rd254];
	mad.wide.u32 	%rd255, %r5222, %r2754, %rd564;
	shr.u64 	%rd564, %rd255, 32;
	add.s64 	%rd256, %rd5, %rd252;
	st.local.u32 	[%rd256], %rd255;
	add.s32 	%r7362, %r7362, 1;
	setp.ne.s32 	%p401, %r7362, 6;
	@%p401 bra 	$L__BB6_623;
	setp.eq.s32 	%p402, %r2755, 0;
	st.local.u32 	[%rd5+24], %rd564;
	ld.local.u32 	%r7363, [%rd51+24];
	ld.local.u32 	%r7364, [%rd51+20];
	@%p402 bra 	$L__BB6_626;
	shl.b32 	%r5223, %r7363, %r2755;
	shr.u32 	%r5224, %r7364, %r2756;
	add.s32 	%r7363, %r5224, %r5223;
	shl.b32 	%r5225, %r7364, %r2755;
	ld.local.u32 	%r5226, [%rd51+16];
	shr.u32 	%r5227, %r5226, %r2756;
	add.s32 	%r7364, %r5227, %r5225;
$L__BB6_626:
	setp.lt.s32 	%p403, %r2753, 0;
	shr.u32 	%r5228, %r7363, 30;
	shf.l.wrap.b32 	%r5229, %r7364, %r7363, 2;
	shl.b32 	%r5230, %r7364, 2;
	shr.u32 	%r5231, %r5229, 31;
	add.s32 	%r5232, %r5231, %r5228;
	neg.s32 	%r5233, %r5232;
	selp.b32 	%r7365, %r5233, %r5232, %p403;
	xor.b32  	%r5234, %r5229, %r2753;
	shr.s32 	%r5235, %r5229, 31;
	xor.b32  	%r5236, %r5235, %r5229;
	xor.b32  	%r5237, %r5235, %r5230;
	cvt.u64.u32 	%rd257, %r5236;
	shl.b64 	%rd258, %rd257, 32;
	cvt.u64.u32 	%rd259, %r5237;
	or.b64  	%rd260, %rd258, %rd259;
	cvt.rn.f64.s64 	%fd712, %rd260;
	mul.f64 	%fd713, %fd712, 0d3BF921FB54442D19;
	cvt.rn.f32.f64 	%f607, %fd713;
	neg.f32 	%f608, %f607;
	setp.lt.s32 	%p404, %r5234, 0;
	selp.f32 	%f1429, %f608, %f607, %p404;
$L__BB6_627:
	setp.eq.f32 	%p405, %f26, 0f7F800000;
	setp.ltu.f32 	%p406, %f26, 0f47CE4780;
	setp.geu.f32 	%p407, %f16, 0f00000000;
	setp.eq.f32 	%p408, %f17, 0f7F800000;
	setp.eq.f32 	%p409, %f16, 0f00000000;
	setp.nan.f32 	%p410, %f17, %f17;
	setp.eq.f32 	%p411, %f16, 0f3F800000;
	mul.rn.f32 	%f609, %f1429, %f1429;
	and.b32  	%r5238, %r7365, 1;
	setp.eq.b32 	%p412, %r5238, 1;
	selp.f32 	%f610, 0f3F800000, %f1429, %p412;
	fma.rn.f32 	%f611, %f609, %f610, 0f00000000;
	fma.rn.f32 	%f612, %f609, 0f37CBAC00, 0fBAB607ED;
	selp.f32 	%f613, %f612, 0fB94D4153, %p412;
	selp.f32 	%f614, 0f3D2AAABB, 0f3C0885E4, %p412;
	fma.rn.f32 	%f615, %f613, %f609, %f614;
	selp.f32 	%f616, 0fBEFFFFFF, 0fBE2AAAA8, %p412;
	fma.rn.f32 	%f617, %f615, %f609, %f616;
	fma.rn.f32 	%f618, %f617, %f611, %f610;
	and.b32  	%r5239, %r7365, 2;
	setp.eq.s32 	%p413, %r5239, 0;
	mov.f32 	%f619, 0f00000000;
	sub.f32 	%f620, %f619, %f618;
	selp.f32 	%f621, %f618, %f620, %p413;
	cvt.f64.f32 	%fd714, %f621;
	mul.f64 	%fd715, %fd78, 0dC01921FB54442D18;
	cvt.f64.f32 	%fd716, %f67;
	add.f64 	%fd80, %fd716, 0d0000000000000000;
	fma.rn.f64 	%fd81, %fd715, %fd714, 0d0000000000000000;
	selp.f32 	%f622, %f20, %f18, %p408;
	selp.f32 	%f623, %f20, %f622, %p409;
	selp.f32 	%f624, %f21, %f623, %p410;
	selp.f32 	%f625, 0f3F800000, %f624, %p411;
	cvt.f64.f32 	%fd717, %f625;
	selp.f32 	%f626, %f24, %f19, %p410;
	selp.f32 	%f627, 0f3F800000, %f626, %p411;
	selp.f32 	%f628, %f22, %f23, %p407;
	selp.f32 	%f629, %f627, %f628, %p408;
	selp.f32 	%f630, %f627, %f629, %p410;
	selp.f32 	%f631, %f627, %f630, %p411;
	selp.f32 	%f632, %f627, %f631, %p409;
	cvt.f64.f32 	%fd718, %f632;
	add.f64 	%fd719, %fd718, %fd718;
	ld.local.f64 	%fd82, [%rd7+24];
	add.f64 	%fd720, %fd77, 0d0000000000000000;
	add.f64 	%fd83, %fd720, %fd717;
	fma.rn.f64 	%fd84, %fd82, %fd719, %fd79;
	or.pred  	%p2, %p406, %p405;
	selp.b32 	%r7373, %r2757, 0, %p406;
	selp.f32 	%f1431, %f25, %f27, %p406;
	mov.u32 	%r7369, %r7373;
	mov.f32 	%f1430, %f1431;
	@%p2 bra 	$L__BB6_633;
	mov.b64 	%rd565, 0;
	mov.b32 	%r7366, 0;
$L__BB6_629:
	.pragma "nounroll";
	mul.wide.u32 	%rd262, %r7366, 4;
	mov.u64 	%rd263, __cudart_i2opi_f;
	add.s64 	%rd264, %rd263, %rd262;
	ld.global.nc.u32 	%r5241, [%rd264];
	mad.wide.u32 	%rd265, %r5241, %r2759, %rd565;
	shr.u64 	%rd565, %rd265, 32;
	add.s64 	%rd266, %rd6, %rd262;
	st.local.u32 	[%rd266], %rd265;
	add.s32 	%r7366, %r7366, 1;
	setp.ne.s32 	%p414, %r7366, 6;
	@%p414 bra 	$L__BB6_629;
	setp.eq.s32 	%p415, %r2760, 0;
	st.local.u32 	[%rd6+24], %rd565;
	ld.local.u32 	%r7367, [%rd52+24];
	ld.local.u32 	%r7368, [%rd52+20];
	@%p415 bra 	$L__BB6_632;
	shl.b32 	%r5242, %r7367, %r2760;
	shr.u32 	%r5243, %r7368, %r2761;
	add.s32 	%r7367, %r5243, %r5242;
	shl.b32 	%r5244, %r7368, %r2760;
	ld.local.u32 	%r5245, [%rd52+16];
	shr.u32 	%r5246, %r5245, %r2761;
	add.s32 	%r7368, %r5246, %r5244;
$L__BB6_632:
	setp.lt.s32 	%p416, %r2758, 0;
	shr.u32 	%r5247, %r7367, 30;
	shf.l.wrap.b32 	%r5248, %r7368, %r7367, 2;
	shl.b32 	%r5249, %r7368, 2;
	shr.u32 	%r5250, %r5248, 31;
	add.s32 	%r5251, %r5250, %r5247;
	neg.s32 	%r5252, %r5251;
	selp.b32 	%r7369, %r5252, %r5251, %p416;
	xor.b32  	%r5253, %r5248, %r2758;
	shr.s32 	%r5254, %r5248, 31;
	xor.b32  	%r5255, %r5254, %r5248;
	xor.b32  	%r5256, %r5254, %r5249;
	cvt.u64.u32 	%rd267, %r5255;
	shl.b64 	%rd268, %rd267, 32;
	cvt.u64.u32 	%rd269, %r5256;
	or.b64  	%rd270, %rd268, %rd269;
	cvt.rn.f64.s64 	%fd721, %rd270;
	mul.f64 	%fd722, %fd721, 0d3BF921FB54442D19;
	cvt.rn.f32.f64 	%f633, %fd722;
	neg.f32 	%f634, %f633;
	setp.lt.s32 	%p417, %r5253, 0;
	selp.f32 	%f1430, %f634, %f633, %p417;
$L__BB6_633:
	add.s32 	%r5257, %r7369, 1;
	mul.rn.f32 	%f635, %f1430, %f1430;
	and.b32  	%r5258, %r7369, 1;
	setp.eq.b32 	%p418, %r5258, 1;
	selp.f32 	%f636, %f1430, 0f3F800000, %p418;
	fma.rn.f32 	%f637, %f635, %f636, 0f00000000;
	fma.rn.f32 	%f638, %f635, 0f37CBAC00, 0fBAB607ED;
	selp.f32 	%f639, 0fB94D4153, %f638, %p418;
	selp.f32 	%f640, 0f3C0885E4, 0f3D2AAABB, %p418;
	fma.rn.f32 	%f641, %f639, %f635, %f640;
	selp.f32 	%f642, 0fBE2AAAA8, 0fBEFFFFFF, %p418;
	fma.rn.f32 	%f643, %f641, %f635, %f642;
	fma.rn.f32 	%f644, %f643, %f637, %f636;
	and.b32  	%r5259, %r5257, 2;
	setp.eq.s32 	%p419, %r5259, 0;
	mov.f32 	%f645, 0f00000000;
	sub.f32 	%f646, %f645, %f644;
	selp.f32 	%f73, %f644, %f646, %p419;
	@%p2 bra 	$L__BB6_639;
	mov.b64 	%rd566, 0;
	mov.b32 	%r7370, 0;
$L__BB6_635:
	.pragma "nounroll";
	mul.wide.u32 	%rd272, %r7370, 4;
	mov.u64 	%rd273, __cudart_i2opi_f;
	add.s64 	%rd274, %rd273, %rd272;
	ld.global.nc.u32 	%r5261, [%rd274];
	mad.wide.u32 	%rd275, %r5261, %r2759, %rd566;
	shr.u64 	%rd566, %rd275, 32;
	add.s64 	%rd276, %rd5, %rd272;
	st.local.u32 	[%rd276], %rd275;
	add.s32 	%r7370, %r7370, 1;
	setp.ne.s32 	%p420, %r7370, 6;
	@%p420 bra 	$L__BB6_635;
	setp.eq.s32 	%p421, %r2760, 0;
	st.local.u32 	[%rd5+24], %rd566;
	ld.local.u32 	%r7371, [%rd53+24];
	ld.local.u32 	%r7372, [%rd53+20];
	@%p421 bra 	$L__BB6_638;
	shl.b32 	%r5262, %r7371, %r2760;
	shr.u32 	%r5263, %r7372, %r2761;
	add.s32 	%r7371, %r5263, %r5262;
	shl.b32 	%r5264, %r7372, %r2760;
	ld.local.u32 	%r5265, [%rd53+16];
	shr.u32 	%r5266, %r5265, %r2761;
	add.s32 	%r7372, %r5266, %r5264;
$L__BB6_638:
	setp.lt.s32 	%p422, %r2758, 0;
	shr.u32 	%r5267, %r7371, 30;
	shf.l.wrap.b32 	%r5268, %r7372, %r7371, 2;
	shl.b32 	%r5269, %r7372, 2;
	shr.u32 	%r5270, %r5268, 31;
	add.s32 	%r5271, %r5270, %r5267;
	neg.s32 	%r5272, %r5271;
	selp.b32 	%r7373, %r5272, %r5271, %p422;
	xor.b32  	%r5273, %r5268, %r2758;
	shr.s32 	%r5274, %r5268, 31;
	xor.b32  	%r5275, %r5274, %r5268;
	xor.b32  	%r5276, %r5274, %r5269;
	cvt.u64.u32 	%rd277, %r5275;
	shl.b64 	%rd278, %rd277, 32;
	cvt.u64.u32 	%rd279, %r5276;
	or.b64  	%rd280, %rd278, %rd279;
	cvt.rn.f64.s64 	%fd723, %rd280;
	mul.f64 	%fd724, %fd723, 0d3BF921FB54442D19;
	cvt.rn.f32.f64 	%f647, %fd724;
	neg.f32 	%f648, %f647;
	setp.lt.s32 	%p423, %r5273, 0;
	selp.f32 	%f1431, %f648, %f647, %p423;
$L__BB6_639:
	setp.eq.f32 	%p424, %f38, 0f7F800000;
	setp.ltu.f32 	%p425, %f38, 0f47CE4780;
	setp.geu.f32 	%p426, %f28, 0f00000000;
	setp.eq.f32 	%p427, %f29, 0f7F800000;
	setp.eq.f32 	%p428, %f28, 0f00000000;
	setp.nan.f32 	%p429, %f29, %f29;
	setp.eq.f32 	%p430, %f28, 0f3F800000;
	mul.rn.f32 	%f649, %f1431, %f1431;
	and.b32  	%r5277, %r7373, 1;
	setp.eq.b32 	%p431, %r5277, 1;
	selp.f32 	%f650, 0f3F800000, %f1431, %p431;
	fma.rn.f32 	%f651, %f649, %f650, 0f00000000;
	fma.rn.f32 	%f652, %f649, 0f37CBAC00, 0fBAB607ED;
	selp.f32 	%f653, %f652, 0fB94D4153, %p431;
	selp.f32 	%f654, 0f3D2AAABB, 0f3C0885E4, %p431;
	fma.rn.f32 	%f655, %f653, %f649, %f654;
	selp.f32 	%f656, 0fBEFFFFFF, 0fBE2AAAA8, %p431;
	fma.rn.f32 	%f657, %f655, %f649, %f656;
	fma.rn.f32 	%f658, %f657, %f651, %f650;
	and.b32  	%r5278, %r7373, 2;
	setp.eq.s32 	%p432, %r5278, 0;
	mov.f32 	%f659, 0f00000000;
	sub.f32 	%f660, %f659, %f658;
	selp.f32 	%f661, %f658, %f660, %p432;
	cvt.f64.f32 	%fd725, %f661;
	mul.f64 	%fd726, %fd82, 0dC01921FB54442D18;
	cvt.f64.f32 	%fd727, %f73;
	add.f64 	%fd85, %fd80, %fd727;
	fma.rn.f64 	%fd86, %fd726, %fd725, %fd81;
	selp.f32 	%f662, %f32, %f30, %p427;
	selp.f32 	%f663, %f32, %f662, %p428;
	selp.f32 	%f664, %f33, %f663, %p429;
	selp.f32 	%f665, 0f3F800000, %f664, %p430;
	cvt.f64.f32 	%fd728, %f665;
	selp.f32 	%f666, %f36, %f31, %p429;
	selp.f32 	%f667, 0f3F800000, %f666, %p430;
	selp.f32 	%f668, %f34, %f35, %p426;
	selp.f32 	%f669, %f667, %f668, %p427;
	selp.f32 	%f670, %f667, %f669, %p429;
	selp.f32 	%f671, %f667, %f670, %p430;
	selp.f32 	%f672, %f667, %f671, %p428;
	cvt.f64.f32 	%fd729, %f672;
	add.f64 	%fd730, %fd729, %fd729;
	ld.local.f64 	%fd87, [%rd7+40];
	add.f64 	%fd88, %fd83, %fd728;
	fma.rn.f64 	%fd89, %fd87, %fd730, %fd84;
	or.pred  	%p3, %p425, %p424;
	selp.b32 	%r7381, %r2762, 0, %p425;
	selp.f32 	%f1433, %f37, %f39, %p425;
	mov.u32 	%r7377, %r7381;
	mov.f32 	%f1432, %f1433;
	@%p3 bra 	$L__BB6_645;
	mov.b64 	%rd567, 0;
	mov.b32 	%r7374, 0;
$L__BB6_641:
	.pragma "nounroll";
	mul.wide.u32 	%rd282, %r7374, 4;
	mov.u64 	%rd283, __cudart_i2opi_f;
	add.s64 	%rd284, %rd283, %rd282;
	ld.global.nc.u32 	%r5280, [%rd284];
	mad.wide.u32 	%rd285, %r5280, %r2764, %rd567;
	shr.u64 	%rd567, %rd285, 32;
	add.s64 	%rd286, %rd6, %rd282;
	st.local.u32 	[%rd286], %rd285;
	add.s32 	%r7374, %r7374, 1;
	setp.ne.s32 	%p433, %r7374, 6;
	@%p433 bra 	$L__BB6_641;
	setp.eq.s32 	%p434, %r2765, 0;
	st.local.u32 	[%rd6+24], %rd567;
	ld.local.u32 	%r7375, [%rd54+24];
	ld.local.u32 	%r7376, [%rd54+20];
	@%p434 bra 	$L__BB6_644;
	shl.b32 	%r5281, %r7375, %r2765;
	shr.u32 	%r5282, %r7376, %r2766;
	add.s32 	%r7375, %r5282, %r5281;
	shl.b32 	%r5283, %r7376, %r2765;
	ld.local.u32 	%r5284, [%rd54+16];
	shr.u32 	%r5285, %r5284, %r2766;
	add.s32 	%r7376, %r5285, %r5283;
$L__BB6_644:
	setp.lt.s32 	%p435, %r2763, 0;
	shr.u32 	%r5286, %r7375, 30;
	shf.l.wrap.b32 	%r5287, %r7376, %r7375, 2;
	shl.b32 	%r5288, %r7376, 2;
	shr.u32 	%r5289, %r5287, 31;
	add.s32 	%r5290, %r5289, %r5286;
	neg.s32 	%r5291, %r5290;
	selp.b32 	%r7377, %r5291, %r5290, %p435;
	xor.b32  	%r5292, %r5287, %r2763;
	shr.s32 	%r5293, %r5287, 31;
	xor.b32  	%r5294, %r5293, %r5287;
	xor.b32  	%r5295, %r5293, %r5288;
	cvt.u64.u32 	%rd287, %r5294;
	shl.b64 	%rd288, %rd287, 32;
	cvt.u64.u32 	%rd289, %r5295;
	or.b64  	%rd290, %rd288, %rd289;
	cvt.rn.f64.s64 	%fd731, %rd290;
	mul.f64 	%fd732, %fd731, 0d3BF921FB54442D19;
	cvt.rn.f32.f64 	%f673, %fd732;
	neg.f32 	%f674, %f673;
	setp.lt.s32 	%p436, %r5292, 0;
	selp.f32 	%f1432, %f674, %f673, %p436;
$L__BB6_645:
	add.s32 	%r5296, %r7377, 1;
	mul.rn.f32 	%f675, %f1432, %f1432;
	and.b32  	%r5297, %r7377, 1;
	setp.eq.b32 	%p437, %r5297, 1;
	selp.f32 	%f676, %f1432, 0f3F800000, %p437;
	fma.rn.f32 	%f677, %f675, %f676, 0f00000000;
	fma.rn.f32 	%f678, %f675, 0f37CBAC00, 0fBAB607ED;
	selp.f32 	%f679, 0fB94D4153, %f678, %p437;
	selp.f32 	%f680, 0f3C0885E4, 0f3D2AAABB, %p437;
	fma.rn.f32 	%f681, %f679, %f675, %f680;
	selp.f32 	%f682, 0fBE2AAAA8, 0fBEFFFFFF, %p437;
	fma.rn.f32 	%f683, %f681, %f675, %f682;
	fma.rn.f32 	%f684, %f683, %f677, %f676;
	and.b32  	%r5298, %r5296, 2;
	setp.eq.s32 	%p438, %r5298, 0;
	mov.f32 	%f685, 0f00000000;
	sub.f32 	%f686, %f685, %f684;
	selp.f32 	%f79, %f684, %f686, %p438;
	@%p3 bra 	$L__BB6_651;
	mov.b64 	%rd568, 0;
	mov.b32 	%r7378, 0;
$L__BB6_647:
	.pragma "nounroll";
	mul.wide.u32 	%rd292, %r7378, 4;
	mov.u64 	%rd293, __cudart_i2opi_f;
	add.s64 	%rd294, %rd293, %rd292;
	ld.global.nc.u32 	%r5300, [%rd294];
	mad.wide.u32 	%rd295, %r5300, %r2764, %rd568;
	shr.u64 	%rd568, %rd295, 32;
	add.s64 	%rd296, %rd5, %rd292;
	st.local.u32 	[%rd296], %rd295;
	add.s32 	%r7378, %r7378, 1;
	setp.ne.s32 	%p439, %r7378, 6;
	@%p439 bra 	$L__BB6_647;
	setp.eq.s32 	%p440, %r2765, 0;
	st.local.u32 	[%rd5+24], %rd568;
	ld.local.u32 	%r7379, [%rd55+24];
	ld.local.u32 	%r7380, [%rd55+20];
	@%p440 bra 	$L__BB6_650;
	shl.b32 	%r5301, %r7379, %r2765;
	shr.u32 	%r5302, %r7380, %r2766;
	add.s32 	%r7379, %r5302, %r5301;
	shl.b32 	%r5303, %r7380, %r2765;
	ld.local.u32 	%r5304, [%rd55+16];
	shr.u32 	%r5305, %r5304, %r2766;
	add.s32 	%r7380, %r5305, %r5303;
$L__BB6_650:
	setp.lt.s32 	%p441, %r2763, 0;
	shr.u32 	%r5306, %r7379, 30;
	shf.l.wrap.b32 	%r5307, %r7380, %r7379, 2;
	shl.b32 	%r5308, %r7380, 2;
	shr.u32 	%r5309, %r5307, 31;
	add.s32 	%r5310, %r5309, %r5306;
	neg.s32 	%r5311, %r5310;
	selp.b32 	%r7381, %r5311, %r5310, %p441;
	xor.b32  	%r5312, %r5307, %r2763;
	shr.s32 	%r5313, %r5307, 31;
	xor.b32  	%r5314, %r5313, %r5307;
	xor.b32  	%r5315, %r5313, %r5308;
	cvt.u64.u32 	%rd297, %r5314;
	shl.b64 	%rd298, %rd297, 32;
	cvt.u64.u32 	%rd299, %r5315;
	or.b64  	%rd300, %rd298, %rd299;
	cvt.rn.f64.s64 	%fd733, %rd300;
	mul.f64 	%fd734, %fd733, 0d3BF921FB54442D19;
	cvt.rn.f32.f64 	%f687, %fd734;
	neg.f32 	%f688, %f687;
	setp.lt.s32 	%p442, %r5312, 0;
	selp.f32 	%f1433, %f688, %f687, %p442;
$L__BB6_651:
	setp.eq.f32 	%p443, %f50, 0f7F800000;
	setp.ltu.f32 	%p444, %f50, 0f47CE4780;
	setp.geu.f32 	%p445, %f40, 0f00000000;
	setp.eq.f32 	%p446, %f41, 0f7F800000;
	setp.eq.f32 	%p447, %f40, 0f00000000;
	setp.nan.f32 	%p448, %f41, %f41;
	setp.eq.f32 	%p449, %f40, 0f3F800000;
	mul.rn.f32 	%f689, %f1433, %f1433;
	and.b32  	%r5316, %r7381, 1;
	setp.eq.b32 	%p450, %r5316, 1;
	selp.f32 	%f690, 0f3F800000, %f1433, %p450;
	fma.rn.f32 	%f691, %f689, %f690, 0f00000000;
	fma.rn.f32 	%f692, %f689, 0f37CBAC00, 0fBAB607ED;
	selp.f32 	%f693, %f692, 0fB94D4153, %p450;
	selp.f32 	%f694, 0f3D2AAABB, 0f3C0885E4, %p450;
	fma.rn.f32 	%f695, %f693, %f689, %f694;
	selp.f32 	%f696, 0fBEFFFFFF, 0fBE2AAAA8, %p450;
	fma.rn.f32 	%f697, %f695, %f689, %f696;
	fma.rn.f32 	%f698, %f697, %f691, %f690;
	and.b32  	%r5317, %r7381, 2;
	setp.eq.s32 	%p451, %r5317, 0;
	mov.f32 	%f699, 0f00000000;
	sub.f32 	%f700, %f699, %f698;
	selp.f32 	%f701, %f698, %f700, %p451;
	cvt.f64.f32 	%fd735, %f701;
	mul.f64 	%fd736, %fd87, 0dC01921FB54442D18;
	cvt.f64.f32 	%fd737, %f79;
	add.f64 	%fd90, %fd85, %fd737;
	fma.rn.f64 	%fd91, %fd736, %fd735, %fd86;
	selp.f32 	%f702, %f44, %f42, %p446;
	selp.f32 	%f703, %f44, %f702, %p447;
	selp.f32 	%f704, %f45, %f703, %p448;
	selp.f32 	%f705, 0f3F800000, %f704, %p449;
	cvt.f64.f32 	%fd738, %f705;
	selp.f32 	%f706, %f48, %f43, %p448;
	selp.f32 	%f707, 0f3F800000, %f706, %p449;
	selp.f32 	%f708, %f46, %f47, %p445;
	selp.f32 	%f709, %f707, %f708, %p446;
	selp.f32 	%f710, %f707, %f709, %p448;
	selp.f32 	%f711, %f707, %f710, %p449;
	selp.f32 	%f712, %f707, %f711, %p447;
	cvt.f64.f32 	%fd739, %f712;
	add.f64 	%fd740, %fd739, %fd739;
	ld.local.f64 	%fd92, [%rd7+56];
	add.f64 	%fd93, %fd88, %fd738;
	fma.rn.f64 	%fd94, %fd92, %fd740, %fd89;
	or.pred  	%p4, %p444, %p443;
	selp.b32 	%r7389, %r2767, 0, %p444;
	selp.f32 	%f1435, %f49, %f51, %p444;
	mov.u32 	%r7385, %r7389;
	mov.f32 	%f1434, %f1435;
	@%p4 bra 	$L__BB6_657;
	mov.b64 	%rd569, 0;
	mov.b32 	%r7382, 0;
$L__BB6_653:
	.pragma "nounroll";
	mul.wide.u32 	%rd302, %r7382, 4;
	mov.u64 	%rd303, __cudart_i2opi_f;
	add.s64 	%rd304, %rd303, %rd302;
	ld.global.nc.u32 	%r5319, [%rd304];
	mad.wide.u32 	%rd305, %r5319, %r2769, %rd569;
	shr.u64 	%rd569, %rd305, 32;
	add.s64 	%rd306, %rd6, %rd302;
	st.local.u32 	[%rd306], %rd305;
	add.s32 	%r7382, %r7382, 1;
	setp.ne.s32 	%p452, %r7382, 6;
	@%p452 bra 	$L__BB6_653;
	setp.eq.s32 	%p453, %r2770, 0;
	st.local.u32 	[%rd6+24], %rd569;
	ld.local.u32 	%r7383, [%rd56+24];
	ld.local.u32 	%r7384, [%rd56+20];
	@%p453 bra 	$L__BB6_656;
	shl.b32 	%r5320, %r7383, %r2770;
	shr.u32 	%r5321, %r7384, %r2771;
	add.s32 	%r7383, %r5321, %r5320;
	shl.b32 	%r5322, %r7384, %r2770;
	ld.local.u32 	%r5323, [%rd56+16];
	shr.u32 	%r5324, %r5323, %r2771;
	add.s32 	%r7384, %r5324, %r5322;
$L__BB6_656:
	setp.lt.s32 	%p454, %r2768, 0;
	shr.u32 	%r5325, %r7383, 30;
	shf.l.wrap.b32 	%r5326, %r7384, %r7383, 2;
	shl.b32 	%r5327, %r7384, 2;
	shr.u32 	%r5328, %r5326, 31;
	add.s32 	%r5329, %r5328, %r5325;
	neg.s32 	%r5330, %r5329;
	selp.b32 	%r7385, %r5330, %r5329, %p454;
	xor.b32  	%r5331, %r5326, %r2768;
	shr.s32 	%r5332, %r5326, 31;
	xor.b32  	%r5333, %r5332, %r5326;
	xor.b32  	%r5334, %r5332, %r5327;
	cvt.u64.u32 	%rd307, %r5333;
	shl.b64 	%rd308, %rd307, 32;
	cvt.u64.u32 	%rd309, %r5334;
	or.b64  	%rd310, %rd308, %rd309;
	cvt.rn.f64.s64 	%fd741, %rd310;
	mul.f64 	%fd742, %fd741, 0d3BF921FB54442D19;
	cvt.rn.f32.f64 	%f713, %fd742;
	neg.f32 	%f714, %f713;
	setp.lt.s32 	%p455, %r5331, 0;
	selp.f32 	%f1434, %f714, %f713, %p455;
$L__BB6_657:
	add.s32 	%r5335, %r7385, 1;
	mul.rn.f32 	%f715, %f1434, %f1434;
	and.b32  	%r5336, %r7385, 1;
	setp.eq.b32 	%p456, %r5336, 1;
	selp.f32 	%f716, %f1434, 0f3F800000, %p456;
	fma.rn.f32 	%f717, %f715, %f716, 0f00000000;
	fma.rn.f32 	%f718, %f715, 0f37CBAC00, 0fBAB607ED;
	selp.f32 	%f719, 0fB94D4153, %f718, %p456;
	selp.f32 	%f720, 0f3C0885E4, 0f3D2AAABB, %p456;
	fma.rn.f32 	%f721, %f719, %f715, %f720;
	selp.f32 	%f722, 0fBE2AAAA8, 0fBEFFFFFF, %p456;
	fma.rn.f32 	%f723, %f721, %f715, %f722;
	fma.rn.f32 	%f724, %f723, %f717, %f716;
	and.b32  	%r5337, %r5335, 2;
	setp.eq.s32 	%p457, %r5337, 0;
	mov.f32 	%f725, 0f00000000;
	sub.f32 	%f726, %f725, %f724;
	selp.f32 	%f85, %f724, %f726, %p457;
	@%p4 bra 	$L__BB6_663;
	mov.b64 	%rd570, 0;
	mov.b32 	%r7386, 0;
$L__BB6_659:
	.pragma "nounroll";
	mul.wide.u32 	%rd312, %r7386, 4;
	mov.u64 	%rd313, __cudart_i2opi_f;
	add.s64 	%rd314, %rd313, %rd312;
	ld.global.nc.u32 	%r5339, [%rd314];
	mad.wide.u32 	%rd315, %r5339, %r2769, %rd570;
	shr.u64 	%rd570, %rd315, 32;
	add.s64 	%rd316, %rd5, %rd312;
	st.local.u32 	[%rd316], %rd315;
	add.s32 	%r7386, %r7386, 1;
	setp.ne.s32 	%p458, %r7386, 6;
	@%p458 bra 	$L__BB6_659;
	setp.eq.s32 	%p459, %r2770, 0;
	st.local.u32 	[%rd5+24], %rd570;
	ld.local.u32 	%r7387, [%rd57+24];
	ld.local.u32 	%r7388, [%rd57+20];
	@%p459 bra 	$L__BB6_662;
	shl.b32 	%r5340, %r7387, %r2770;
	shr.u32 	%r5341, %r7388, %r2771;
	add.s32 	%r7387, %r5341, %r5340;
	shl.b32 	%r5342, %r7388, %r2770;
	ld.local.u32 	%r5343, [%rd57+16];
	shr.u32 	%r5344, %r5343, %r2771;
	add.s32 	%r7388, %r5344, %r5342;
$L__BB6_662:
	setp.lt.s32 	%p460, %r2768, 0;
	shr.u32 	%r5345, %r7387, 30;
	shf.l.wrap.b32 	%r5346, %r7388, %r7387, 2;
	shl.b32 	%r5347, %r7388, 2;
	shr.u32 	%r5348, %r5346, 31;
	add.s32 	%r5349, %r5348, %r5345;
	neg.s32 	%r5350, %r5349;
	selp.b32 	%r7389, %r5350, %r5349, %p460;
	xor.b32  	%r5351, %r5346, %r2768;
	shr.s32 	%r5352, %r5346, 31;
	xor.b32  	%r5353, %r5352, %r5346;
	xor.b32  	%r5354, %r5352, %r5347;
	cvt.u64.u32 	%rd317, %r5353;
	shl.b64 	%rd318, %rd317, 32;
	cvt.u64.u32 	%rd319, %r5354;
	or.b64  	%rd320, %rd318, %rd319;
	cvt.rn.f64.s64 	%fd743, %rd320;
	mul.f64 	%fd744, %fd743, 0d3BF921FB54442D19;
	cvt.rn.f32.f64 	%f727, %fd744;
	neg.f32 	%f728, %f727;
	setp.lt.s32 	%p461, %r5351, 0;
	selp.f32 	%f1435, %f728, %f727, %p461;
$L__BB6_663:
	setp.eq.f32 	%p462, %f62, 0f7F800000;
	setp.ltu.f32 	%p463, %f62, 0f47CE4780;
	setp.geu.f32 	%p464, %f52, 0f00000000;
	setp.eq.f32 	%p465, %f53, 0f7F800000;
	setp.eq.f32 	%p466, %f52, 0f00000000;
	setp.nan.f32 	%p467, %f53, %f53;
	setp.eq.f32 	%p468, %f52, 0f3F800000;
	mul.rn.f32 	%f729, %f1435, %f1435;
	and.b32  	%r5355, %r7389, 1;
	setp.eq.b32 	%p469, %r5355, 1;
	selp.f32 	%f730, 0f3F800000, %f1435, %p469;
	fma.rn.f32 	%f731, %f729, %f730, 0f00000000;
	fma.rn.f32 	%f732, %f729, 0f37CBAC00, 0fBAB607ED;
	selp.f32 	%f733, %f732, 0fB94D4153, %p469;
	selp.f32 	%f734, 0f3D2AAABB, 0f3C0885E4, %p469;
	fma.rn.f32 	%f735, %f733, %f729, %f734;
	selp.f32 	%f736, 0fBEFFFFFF, 0fBE2AAAA8, %p469;
	fma.rn.f32 	%f737, %f735, %f729, %f736;
	fma.rn.f32 	%f738, %f737, %f731, %f730;
	and.b32  	%r5356, %r7389, 2;
	setp.eq.s32 	%p470, %r5356, 0;
	mov.f32 	%f739, 0f00000000;
	sub.f32 	%f740, %f739, %f738;
	selp.f32 	%f741, %f738, %f740, %p470;
	cvt.f64.f32 	%fd745, %f741;
	mul.f64 	%fd746, %fd92, 0dC01921FB54442D18;
	cvt.f64.f32 	%fd747, %f85;
	add.f64 	%fd95, %fd90, %fd747;
	fma.rn.f64 	%fd96, %fd746, %fd745, %fd91;
	selp.f32 	%f742, %f56, %f54, %p465;
	selp.f32 	%f743, %f56, %f742, %p466;
	selp.f32 	%f744, %f57, %f743, %p467;
	selp.f32 	%f745, 0f3F800000, %f744, %p468;
	cvt.f64.f32 	%fd748, %f745;
	selp.f32 	%f746, %f60, %f55, %p467;
	selp.f32 	%f747, 0f3F800000, %f746, %p468;
	selp.f32 	%f748, %f58, %f59, %p464;
	selp.f32 	%f749, %f747, %f748, %p465;
	selp.f32 	%f750, %f747, %f749, %p467;
	selp.f32 	%f751, %f747, %f750, %p468;
	selp.f32 	%f752, %f747, %f751, %p466;
	cvt.f64.f32 	%fd749, %f752;
	add.f64 	%fd750, %fd749, %fd749;
	ld.local.f64 	%fd97, [%rd7+72];
	add.f64 	%fd98, %fd93, %fd748;
	fma.rn.f64 	%fd99, %fd97, %fd750, %fd94;
	or.pred  	%p5, %p463, %p462;
	selp.b32 	%r7397, %r2772, 0, %p463;
	selp.f32 	%f1437, %f61, %f63, %p463;
	mov.u32 	%r7393, %r7397;
	mov.f32 	%f1436, %f1437;
	@%p5 bra 	$L__BB6_669;
	mov.b64 	%rd571, 0;
	mov.b32 	%r7390, 0;
$L__BB6_665:
	.pragma "nounroll";
	mul.wide.u32 	%rd322, %r7390, 4;
	mov.u64 	%rd323, __cudart_i2opi_f;
	add.s64 	%rd324, %rd323, %rd322;
	ld.global.nc.u32 	%r5358, [%rd324];
	mad.wide.u32 	%rd325, %r5358, %r2774, %rd571;
	shr.u64 	%rd571, %rd325, 32;
	add.s64 	%rd326, %rd6, %rd322;
	st.local.u32 	[%rd326], %rd325;
	add.s32 	%r7390, %r7390, 1;
	setp.ne.s32 	%p471, %r7390, 6;
	@%p471 bra 	$L__BB6_665;
	setp.eq.s32 	%p472, %r2775, 0;
	st.local.u32 	[%rd6+24], %rd571;
	ld.local.u32 	%r7391, [%rd58+24];
	ld.local.u32 	%r7392, [%rd58+20];
	@%p472 bra 	$L__BB6_668;
	shl.b32 	%r5359, %r7391, %r2775;
	shr.u32 	%r5360, %r7392, %r2776;
	add.s32 	%r7391, %r5360, %r5359;
	shl.b32 	%r5361, %r7392, %r2775;
	ld.local.u32 	%r5362, [%rd58+16];
	shr.u32 	%r5363, %r5362, %r2776;
	add.s32 	%r7392, %r5363, %r5361;
$L__BB6_668:
	setp.lt.s32 	%p473, %r2773, 0;
	shr.u32 	%r5364, %r7391, 30;
	shf.l.wrap.b32 	%r5365, %r7392, %r7391, 2;
	shl.b32 	%r5366, %r7392, 2;
	shr.u32 	%r5367, %r5365, 31;
	add.s32 	%r5368, %r5367, %r5364;
	neg.s32 	%r5369, %r5368;
	selp.b32 	%r7393, %r5369, %r5368, %p473;
	xor.b32  	%r5370, %r5365, %r2773;
	shr.s32 	%r5371, %r5365, 31;
	xor.b32  	%r5372, %r5371, %r5365;
	xor.b32  	%r5373, %r5371, %r5366;
	cvt.u64.u32 	%rd327, %r5372;
	shl.b64 	%rd328, %rd327, 32;
	cvt.u64.u32 	%rd329, %r5373;
	or.b64  	%rd330, %rd328, %rd329;
	cvt.rn.f64.s64 	%fd751, %rd330;
	mul.f64 	%fd752, %fd751, 0d3BF921FB54442D19;
	cvt.rn.f32.f64 	%f753, %fd752;
	neg.f32 	%f754, %f753;
	setp.lt.s32 	%p474, %r5370, 0;
	selp.f32 	%f1436, %f754, %f753, %p474;
$L__BB6_669:
	add.s32 	%r5374, %r7393, 1;
	mul.rn.f32 	%f755, %f1436, %f1436;
	and.b32  	%r5375, %r7393, 1;
	setp.eq.b32 	%p475, %r5375, 1;
	selp.f32 	%f756, %f1436, 0f3F800000, %p475;
	fma.rn.f32 	%f757, %f755, %f756, 0f00000000;
	fma.rn.f32 	%f758, %f755, 0f37CBAC00, 0fBAB607ED;
	selp.f32 	%f759, 0fB94D4153, %f758, %p475;
	selp.f32 	%f760, 0f3C0885E4, 0f3D2AAABB, %p475;
	fma.rn.f32 	%f761, %f759, %f755, %f760;
	selp.f32 	%f762, 0fBE2AAAA8, 0fBEFFFFFF, %p475;
	fma.rn.f32 	%f763, %f761, %f755, %f762;
	fma.rn.f32 	%f764, %f763, %f757, %f756;
	and.b32  	%r5376, %r5374, 2;
	setp.eq.s32 	%p476, %r5376, 0;
	mov.f32 	%f765, 0f00000000;
	sub.f32 	%f766, %f765, %f764;
	selp.f32 	%f91, %f764, %f766, %p476;
	@%p5 bra 	$L__BB6_675;
	mov.b64 	%rd572, 0;
	mov.b32 	%r7394, 0;
$L__BB6_671:
	.pragma "nounroll";
	mul.wide.u32 	%rd332, %r7394, 4;
	mov.u64 	%rd333, __cudart_i2opi_f;
	add.s64 	%rd334, %rd333, %rd332;
	ld.global.nc.u32 	%r5378, [%rd334];
	mad.wide.u32 	%rd335, %r5378, %r2774, %rd572;
	shr.u64 	%rd572, %rd335, 32;
	add.s64 	%rd336, %rd5, %rd332;
	st.local.u32 	[%rd336], %rd335;
	add.s32 	%r7394, %r7394, 1;
	setp.ne.s32 	%p477, %r7394, 6;
	@%p477 bra 	$L__BB6_671;
	setp.eq.s32 	%p478, %r2775, 0;
	st.local.u32 	[%rd5+24], %rd572;
	ld.local.u32 	%r7395, [%rd59+24];
	ld.local.u32 	%r7396, [%rd59+20];
	@%p478 bra 	$L__BB6_674;
	shl.b32 	%r5379, %r7395, %r2775;
	shr.u32 	%r5380, %r7396, %r2776;
	add.s32 	%r7395, %r5380, %r5379;
	shl.b32 	%r5381, %r7396, %r2775;
	ld.local.u32 	%r5382, [%rd59+16];
	shr.u32 	%r5383, %r5382, %r2776;
	add.s32 	%r7396, %r5383, %r5381;
$L__BB6_674:
	setp.lt.s32 	%p479, %r2773, 0;
	shr.u32 	%r5384, %r7395, 30;
	shf.l.wrap.b32 	%r5385, %r7396, %r7395, 2;
	shl.b32 	%r5386, %r7396, 2;
	shr.u32 	%r5387, %r5385, 31;
	add.s32 	%r5388, %r5387, %r5384;
	neg.s32 	%r5389, %r5388;
	selp.b32 	%r7397, %r5389, %r5388, %p479;
	xor.b32  	%r5390, %r5385, %r2773;
	shr.s32 	%r5391, %r5385, 31;
	xor.b32  	%r5392, %r5391, %r5385;
	xor.b32  	%r5393, %r5391, %r5386;
	cvt.u64.u32 	%rd337, %r5392;
	shl.b64 	%rd338, %rd337, 32;
	cvt.u64.u32 	%rd339, %r5393;
	or.b64  	%rd340, %rd338, %rd339;
	cvt.rn.f64.s64 	%fd753, %rd340;
	mul.f64 	%fd754, %fd753, 0d3BF921FB54442D19;
	cvt.rn.f32.f64 	%f767, %fd754;
	neg.f32 	%f768, %f767;
	setp.lt.s32 	%p480, %r5390, 0;
	selp.f32 	%f1437, %f768, %f767, %p480;
$L__BB6_675:
	mul.rn.f32 	%f769, %f1437, %f1437;
	and.b32  	%r5394, %r7397, 1;
	setp.eq.b32 	%p481, %r5394, 1;
	selp.f32 	%f770, 0f3F800000, %f1437, %p481;
	fma.rn.f32 	%f771, %f769, %f770, 0f00000000;
	fma.rn.f32 	%f772, %f769, 0f37CBAC00, 0fBAB607ED;
	selp.f32 	%f773, %f772, 0fB94D4153, %p481;
	selp.f32 	%f774, 0f3D2AAABB, 0f3C0885E4, %p481;
	fma.rn.f32 	%f775, %f773, %f769, %f774;
	selp.f32 	%f776, 0fBEFFFFFF, 0fBE2AAAA8, %p481;
	fma.rn.f32 	%f777, %f775, %f769, %f776;
	fma.rn.f32 	%f778, %f777, %f771, %f770;
	and.b32  	%r5395, %r7397, 2;
	setp.eq.s32 	%p482, %r5395, 0;
	mov.f32 	%f779, 0f00000000;
	sub.f32 	%f780, %f779, %f778;
	selp.f32 	%f781, %f778, %f780, %p482;
	cvt.f64.f32 	%fd755, %f781;
	mul.f64 	%fd756, %fd97, 0dC01921FB54442D18;
	cvt.f64.f32 	%fd757, %f91;
	add.f64 	%fd758, %fd95, %fd757;
	fma.rn.f64 	%fd759, %fd756, %fd755, %fd96;
	div.rn.f64 	%fd760, %fd98, 0d4014000000000000;
	mul.f64 	%fd761, %fd99, 0d4014000000000000;
	mul.f64 	%fd762, %fd98, 0d0000000000000000;
	sub.f64 	%fd763, %fd761, %fd762;
	div.rn.f64 	%fd764, %fd763, 0d4039000000000000;
	cvt.rn.f32.f64 	%f782, %fd760;
	sqrt.rn.f32 	%f783, %f782;
	cvt.f64.f32 	%fd765, %f783;
	add.f64 	%fd766, %fd765, %fd765;
	div.rn.f64 	%fd767, %fd764, %fd766;
	mul.f64 	%fd768, %fd765, 0dBFC999999999999A;
	mul.f64 	%fd769, %fd767, 0d3FC999999999999A;
	cvt.rn.f32.f64 	%f784, %fd768;
	fma.rn.f32 	%f785, %f784, 0f3BBB989D, 0f3F000000;
	cvt.sat.f32.f32 	%f786, %f785;
	mov.f32 	%f787, 0f4B400001;
	mov.f32 	%f788, 0f437C0000;
	fma.rm.f32 	%f789, %f786, %f788, %f787;
	add.f32 	%f790, %f789, 0fCB40007F;
	neg.f32 	%f791, %f790;
	fma.rn.f32 	%f792, %f784, 0f3FB8AA3B, %f791;
	fma.rn.f32 	%f793, %f784, 0f32A57060, %f792;
	mov.b32 	%r5396, %f789;
	shl.b32 	%r5397, %r5396, 23;
	mov.b32 	%f794, %r5397;
	ex2.approx.ftz.f32 	%f795, %f793;
	mul.f32 	%f796, %f795, %f794;
	cvt.f64.f32 	%fd770, %f796;
	mul.f64 	%fd771, %fd769, %fd770;
	mul.f64 	%fd772, %fd771, 0d4034000000000000;
	fma.rn.f64 	%fd773, %fd770, 0d0000000000000000, %fd772;
	div.rn.f64 	%fd774, %fd758, 0d4014000000000000;
	mul.f64 	%fd775, %fd759, 0d4014000000000000;
	mul.f64 	%fd776, %fd758, 0d0000000000000000;
	sub.f64 	%fd777, %fd775, %fd776;
	div.rn.f64 	%fd778, %fd777, 0d4039000000000000;
	cvt.rn.f32.f64 	%f797, %fd774;
	fma.rn.f32 	%f798, %f797, 0f3BBB989D, 0f3F000000;
	cvt.sat.f32.f32 	%f799, %f798;
	fma.rm.f32 	%f800, %f799, %f788, %f787;
	add.f32 	%f801, %f800, 0fCB40007F;
	neg.f32 	%f802, %f801;
	fma.rn.f32 	%f803, %f797, 0f3FB8AA3B, %f802;
	fma.rn.f32 	%f804, %f797, 0f32A57060, %f803;
	mov.b32 	%r5398, %f800;
	shl.b32 	%r5399, %r5398, 23;
	mov.b32 	%f805, %r5399;
	ex2.approx.ftz.f32 	%f806, %f804;
	mul.f32 	%f807, %f806, %f805;
	cvt.f64.f32 	%fd779, %f807;
	mul.f64 	%fd780, %fd778, %fd779;
	mov.f64 	%fd781, 0d0000000000000000;
	sub.f64 	%fd782, %fd781, %fd780;
	add.f64 	%fd783, %fd782, %fd773;
	add.f64 	%fd784, %fd76, %fd783;
	mul.wide.u32 	%rd341, %r7357, 8;
	add.s64 	%rd342, %rd9, %rd341;
	st.local.f64 	[%rd342], %fd784;
	mov.b64 	%rd343, 0;
	st.local.u64 	[%rd60], %rd343;
	add.s32 	%r7357, %r7357, 1;
	setp.ne.s32 	%p483, %r7357, 5;
	@%p483 bra 	$L__BB6_615;
	setp.lt.s32 	%p484, %r3148, 1;
	@%p484 bra 	$L__BB6_857;
	mul.lo.s32 	%r2884, %r3148, %r1;
	cvta.to.global.u64 	%rd81, %rd122;
	mov.b32 	%r7398, 0;
	mov.f64 	%fd1900, 0d3FF0000000000000;
	mov.f64 	%fd1898, 0d0000000000000000;
	mov.u64 	%rd346, __cudart_sin_cos_coeffs;
	mov.f64 	%fd1899, %fd1898;
	mov.f64 	%fd1901, %fd1898;
	mov.f64 	%fd1902, %fd1898;
	mov.f64 	%fd1903, %fd1898;
	mov.f64 	%fd1904, %fd1898;
	mov.f64 	%fd1905, %fd1898;
	mov.f64 	%fd1906, %fd1900;
	mov.f64 	%fd1907, %fd1898;
	mov.f64 	%fd1908, %fd1898;
	mov.f64 	%fd1909, %fd1898;
	mov.f64 	%fd1910, %fd1898;
	mov.f64 	%fd1911, %fd1898;
	mov.f64 	%fd1912, %fd1900;
	mov.f64 	%fd1913, %fd1898;
	mov.f64 	%fd1914, %fd1898;
	mov.f64 	%fd1915, %fd1898;
	mov.f64 	%fd1916, %fd1900;
	mov.f64 	%fd1917, %fd1898;
	mov.f64 	%fd1918, %fd1898;
	mov.f64 	%fd1919, %fd1898;
	mov.f64 	%fd1920, %fd1898;
	mov.f64 	%fd1921, %fd1898;
	mov.f64 	%fd1922, %fd1900;
$L__BB6_678:
	atom.global.or.b32 	%r5401, [d_stopFlag], 0;
	setp.ne.s32 	%p485, %r5401, 0;
	@%p485 bra 	$L__BB6_857;
	ld.local.f64 	%fd1927, [%rd9];
	fma.rn.f64 	%fd788, %fd1912, %fd1927, 0d0000000000000000;
	ld.local.f64 	%fd1926, [%rd9+8];
	fma.rn.f64 	%fd789, %fd1911, %fd1926, %fd788;
	ld.local.f64 	%fd1925, [%rd9+16];
	fma.rn.f64 	%fd790, %fd1910, %fd1925, %fd789;
	ld.local.f64 	%fd1924, [%rd9+24];
	fma.rn.f64 	%fd791, %fd1909, %fd1924, %fd790;
	ld.local.f64 	%fd1923, [%rd9+32];
	fma.rn.f64 	%fd136, %fd1908, %fd1923, %fd791;
	fma.rn.f64 	%fd792, %fd1907, %fd1927, 0d0000000000000000;
	fma.rn.f64 	%fd793, %fd1906, %fd1926, %fd792;
	fma.rn.f64 	%fd794, %fd1905, %fd1925, %fd793;
	fma.rn.f64 	%fd795, %fd1904, %fd1924, %fd794;
	fma.rn.f64 	%fd137, %fd1903, %fd1923, %fd795;
	fma.rn.f64 	%fd796, %fd1902, %fd1927, 0d0000000000000000;
	fma.rn.f64 	%fd797, %fd1901, %fd1926, %fd796;
	fma.rn.f64 	%fd798, %fd1900, %fd1925, %fd797;
	fma.rn.f64 	%fd799, %fd1899, %fd1924, %fd798;
	fma.rn.f64 	%fd138, %fd1898, %fd1923, %fd799;
	fma.rn.f64 	%fd800, %fd1913, %fd1927, 0d0000000000000000;
	fma.rn.f64 	%fd801, %fd1914, %fd1926, %fd800;
	fma.rn.f64 	%fd802, %fd1915, %fd1925, %fd801;
	fma.rn.f64 	%fd803, %fd1916, %fd1924, %fd802;
	fma.rn.f64 	%fd139, %fd1917, %fd1923, %fd803;
	fma.rn.f64 	%fd804, %fd1918, %fd1927, 0d0000000000000000;
	fma.rn.f64 	%fd805, %fd1919, %fd1926, %fd804;
	fma.rn.f64 	%fd806, %fd1920, %fd1925, %fd805;
	fma.rn.f64 	%fd807, %fd1921, %fd1924, %fd806;
	fma.rn.f64 	%fd140, %fd1922, %fd1923, %fd807;
	mul.f64 	%fd808, %fd136, %fd1927;
	mov.f64 	%fd809, 0d0000000000000000;
	sub.f64 	%fd810, %fd809, %fd808;
	mul.f64 	%fd811, %fd137, %fd1926;
	sub.f64 	%fd812, %fd810, %fd811;
	mul.f64 	%fd813, %fd138, %fd1925;
	sub.f64 	%fd814, %fd812, %fd813;
	mul.f64 	%fd815, %fd139, %fd1924;
	sub.f64 	%fd816, %fd814, %fd815;
	mul.f64 	%fd817, %fd140, %fd1923;
	sub.f64 	%fd141, %fd816, %fd817;
	mov.f64 	%fd1884, 0d3FF0000000000000;
	mov.b32 	%r7399, 0;
$L__BB6_680:
	mul.f64 	%fd818, %fd136, %fd1884;
	sub.f64 	%fd143, %fd1950, %fd818;
	mul.f64 	%fd144, %fd143, 0d401921FB54442D18;
	abs.f64 	%fd145, %fd144;
	setp.neu.f64 	%p486, %fd145, 0d7FF0000000000000;
	@%p486 bra 	$L__BB6_682;
	mov.f64 	%fd824, 0d0000000000000000;
	mul.rn.f64 	%fd1873, %fd144, %fd824;
	mov.b32 	%r7401, 1;
	bra.uni 	$L__BB6_685;
$L__BB6_682:
	mul.f64 	%fd819, %fd144, 0d3FE45F306DC9C883;
	cvt.rni.s32.f64 	%r7400, %fd819;
	cvt.rn.f64.s32 	%fd820, %r7400;
	fma.rn.f64 	%fd821, %fd820, 0dBFF921FB54442D18, %fd144;
	fma.rn.f64 	%fd822, %fd820, 0dBC91A62633145C00, %fd821;
	fma.rn.f64 	%fd1873, %fd820, 0dB97B839A252049C0, %fd822;
	setp.ltu.f64 	%p487, %fd145, 0d41E0000000000000;
	@%p487 bra 	$L__BB6_684;
	{ // callseq 12, 0
	.param .b64 param0;
	st.param.f64 	[param0], %fd144;
	.param .align 16 .b8 retval0[16];
	call.uni (retval0), 
	__internal_trig_reduction_slowpathd, 
	(
	param0
	);
	ld.param.f64 	%fd1873, [retval0];
	ld.param.b32 	%r7400, [retval0+8];
	} // callseq 12
$L__BB6_684:
	add.s32 	%r7401, %r7400, 1;
$L__BB6_685:
	mul.f64 	%fd825, %fd137, %fd1884;
	sub.f64 	%fd826, %fd1949, %fd825;
	shl.b32 	%r5405, %r7401, 6;
	cvt.u64.u32 	%rd344, %r5405;
	and.b64  	%rd345, %rd344, 64;
	add.s64 	%rd347, %rd346, %rd345;
	mul.rn.f64 	%fd827, %fd1873, %fd1873;
	and.b32  	%r5406, %r7401, 1;
	setp.eq.b32 	%p488, %r5406, 1;
	selp.f64 	%fd828, 0dBDA8FF8320FD8164, 0d3DE5DB65F9785EBA, %p488;
	ld.global.nc.v2.f64 	{%fd829, %fd830}, [%rd347];
	fma.rn.f64 	%fd831, %fd828, %fd827, %fd829;
	fma.rn.f64 	%fd832, %fd831, %fd827, %fd830;
	ld.global.nc.v2.f64 	{%fd833, %fd834}, [%rd347+16];
	fma.rn.f64 	%fd835, %fd832, %fd827, %fd833;
	fma.rn.f64 	%fd836, %fd835, %fd827, %fd834;
	ld.global.nc.v2.f64 	{%fd837, %fd838}, [%rd347+32];
	fma.rn.f64 	%fd839, %fd836, %fd827, %fd837;
	fma.rn.f64 	%fd840, %fd839, %fd827, %fd838;
	fma.rn.f64 	%fd841, %fd840, %fd1873, %fd1873;
	fma.rn.f64 	%fd842, %fd840, %fd827, 0d3FF0000000000000;
	selp.f64 	%fd843, %fd842, %fd841, %p488;
	and.b32  	%r5407, %r7401, 2;
	setp.eq.s32 	%p489, %r5407, 0;
	neg.f64 	%fd844, %fd843;
	selp.f64 	%fd151, %fd843, %fd844, %p489;
	mul.f64 	%fd845, %fd826, %fd826;
	fma.rn.f64 	%fd152, %fd143, %fd143, %fd845;
	mul.f64 	%fd153, %fd826, 0d401921FB54442D18;
	abs.f64 	%fd154, %fd153;
	setp.eq.f64 	%p490, %fd154, 0d7FF0000000000000;
	@%p490 bra 	$L__BB6_689;
	mul.f64 	%fd846, %fd153, 0d3FE45F306DC9C883;
	cvt.rni.s32.f64 	%r7402, %fd846;
	cvt.rn.f64.s32 	%fd847, %r7402;
	fma.rn.f64 	%fd848, %fd847, 0dBFF921FB54442D18, %fd153;
	fma.rn.f64 	%fd849, %fd847, 0dBC91A62633145C00, %fd848;
	fma.rn.f64 	%fd1875, %fd847, 0dB97B839A252049C0, %fd849;
	setp.ltu.f64 	%p491, %fd154, 0d41E0000000000000;
	@%p491 bra 	$L__BB6_688;
	{ // callseq 13, 0
	.param .b64 param0;
	st.param.f64 	[param0], %fd153;
	.param .align 16 .b8 retval0[16];
	call.uni (retval0), 
	__internal_trig_reduction_slowpathd, 
	(
	param0
	);
	ld.param.f64 	%fd1875, [retval0];
	ld.param.b32 	%r7402, [retval0+8];
	} // callseq 13
$L__BB6_688:
	add.s32 	%r7403, %r7402, 1;
	bra.uni 	$L__BB6_690;
$L__BB6_689:
	mov.f64 	%fd851, 0d0000000000000000;
	mul.rn.f64 	%fd1875, %fd153, %fd851;
	mov.b32 	%r7403, 1;
$L__BB6_690:
	mul.f64 	%fd852, %fd138, %fd1884;
	sub.f64 	%fd853, %fd1948, %fd852;
	shl.b32 	%r5410, %r7403, 6;
	cvt.u64.u32 	%rd348, %r5410;
	and.b64  	%rd349, %rd348, 64;
	add.s64 	%rd351, %rd346, %rd349;
	mul.rn.f64 	%fd854, %fd1875, %fd1875;
	and.b32  	%r5411, %r7403, 1;
	setp.eq.b32 	%p492, %r5411, 1;
	selp.f64 	%fd855, 0dBDA8FF8320FD8164, 0d3DE5DB65F9785EBA, %p492;
	ld.global.nc.v2.f64 	{%fd856, %fd857}, [%rd351];
	fma.rn.f64 	%fd858, %fd855, %fd854, %fd856;
	fma.rn.f64 	%fd859, %fd858, %fd854, %fd857;
	ld.global.nc.v2.f64 	{%fd860, %fd861}, [%rd351+16];
	fma.rn.f64 	%fd862, %fd859, %fd854, %fd860;
	fma.rn.f64 	%fd863, %fd862, %fd854, %fd861;
	ld.global.nc.v2.f64 	{%fd864, %fd865}, [%rd351+32];
	fma.rn.f64 	%fd866, %fd863, %fd854, %fd864;
	fma.rn.f64 	%fd867, %fd866, %fd854, %fd865;
	fma.rn.f64 	%fd868, %fd867, %fd1875, %fd1875;
	fma.rn.f64 	%fd869, %fd867, %fd854, 0d3FF0000000000000;
	selp.f64 	%fd870, %fd869, %fd868, %p492;
	and.b32  	%r5412, %r7403, 2;
	setp.eq.s32 	%p493, %r5412, 0;
	mov.f64 	%fd871, 0d0000000000000000;
	sub.f64 	%fd872, %fd871, %fd870;
	selp.f64 	%fd873, %fd870, %fd872, %p493;
	add.f64 	%fd874, %fd151, 0d0000000000000000;
	add.f64 	%fd160, %fd874, %fd873;
	fma.rn.f64 	%fd161, %fd853, %fd853, %fd152;
	mul.f64 	%fd162, %fd853, 0d401921FB54442D18;
	abs.f64 	%fd163, %fd162;
	setp.eq.f64 	%p494, %fd163, 0d7FF0000000000000;
	@%p494 bra 	$L__BB6_694;
	mul.f64 	%fd875, %fd162, 0d3FE45F306DC9C883;
	cvt.rni.s32.f64 	%r7404, %fd875;
	cvt.rn.f64.s32 	%fd876, %r7404;
	fma.rn.f64 	%fd877, %fd876, 0dBFF921FB54442D18, %fd162;
	fma.rn.f64 	%fd878, %fd876, 0dBC91A62633145C00, %fd877;
	fma.rn.f64 	%fd1877, %fd876, 0dB97B839A252049C0, %fd878;
	setp.ltu.f64 	%p495, %fd163, 0d41E0000000000000;
	@%p495 bra 	$L__BB6_693;
	{ // callseq 14, 0
	.param .b64 param0;
	st.param.f64 	[param0], %fd162;
	.param .align 16 .b8 retval0[16];
	call.uni (retval0), 
	__internal_trig_reduction_slowpathd, 
	(
	param0
	);
	ld.param.f64 	%fd1877, [retval0];
	ld.param.b32 	%r7404, [retval0+8];
	} // callseq 14
$L__BB6_693:
	add.s32 	%r7405, %r7404, 1;
	bra.uni 	$L__BB6_695;
$L__BB6_694:
	mov.f64 	%fd880, 0d0000000000000000;
	mul.rn.f64 	%fd1877, %fd162, %fd880;
	mov.b32 	%r7405, 1;
$L__BB6_695:
	mul.f64 	%fd881, %fd139, %fd1884;
	sub.f64 	%fd882, %fd1947, %fd881;
	shl.b32 	%r5415, %r7405, 6;
	cvt.u64.u32 	%rd352, %r5415;
	and.b64  	%rd353, %rd352, 64;
	add.s64 	%rd355, %rd346, %rd353;
	mul.rn.f64 	%fd883, %fd1877, %fd1877;
	and.b32  	%r5416, %r7405, 1;
	setp.eq.b32 	%p496, %r5416, 1;
	selp.f64 	%fd884, 0dBDA8FF8320FD8164, 0d3DE5DB65F9785EBA, %p496;
	ld.global.nc.v2.f64 	{%fd885, %fd886}, [%rd355];
	fma.rn.f64 	%fd887, %fd884, %fd883, %fd885;
	fma.rn.f64 	%fd888, %fd887, %fd883, %fd886;
	ld.global.nc.v2.f64 	{%fd889, %fd890}, [%rd355+16];
	fma.rn.f64 	%fd891, %fd888, %fd883, %fd889;
	fma.rn.f64 	%fd892, %fd891, %fd883, %fd890;
	ld.global.nc.v2.f64 	{%fd893, %fd894}, [%rd355+32];
	fma.rn.f64 	%fd895, %fd892, %fd883, %fd893;
	fma.rn.f64 	%fd896, %fd895, %fd883, %fd894;
	fma.rn.f64 	%fd897, %fd896, %fd1877, %fd1877;
	fma.rn.f64 	%fd898, %fd896, %fd883, 0d3FF0000000000000;
	selp.f64 	%fd899, %fd898, %fd897, %p496;
	and.b32  	%r5417, %r7405, 2;
	setp.eq.s32 	%p497, %r5417, 0;
	mov.f64 	%fd900, 0d0000000000000000;
	sub.f64 	%fd901, %fd900, %fd899;
	selp.f64 	%fd902, %fd899, %fd901, %p497;
	add.f64 	%fd169, %fd160, %fd902;
	fma.rn.f64 	%fd170, %fd882, %fd882, %fd161;
	mul.f64 	%fd171, %fd882, 0d401921FB54442D18;
	abs.f64 	%fd172, %fd171;
	setp.eq.f64 	%p498, %fd172, 0d7FF0000000000000;
	@%p498 bra 	$L__BB6_699;
	mul.f64 	%fd903, %fd171, 0d3FE45F306DC9C883;
	cvt.rni.s32.f64 	%r7406, %fd903;
	cvt.rn.f64.s32 	%fd904, %r7406;
	fma.rn.f64 	%fd905, %fd904, 0dBFF921FB54442D18, %fd171;
	fma.rn.f64 	%fd906, %fd904, 0dBC91A62633145C00, %fd905;
	fma.rn.f64 	%fd1879, %fd904, 0dB97B839A252049C0, %fd906;
	setp.ltu.f64 	%p499, %fd172, 0d41E0000000000000;
	@%p499 bra 	$L__BB6_698;
	{ // callseq 15, 0
	.param .b64 param0;
	st.param.f64 	[param0], %fd171;
	.param .align 16 .b8 retval0[16];
	call.uni (retval0), 
	__internal_trig_reduction_slowpathd, 
	(
	param0
	);
	ld.param.f64 	%fd1879, [retval0];
	ld.param.b32 	%r7406, [retval0+8];
	} // callseq 15
$L__BB6_698:
	add.s32 	%r7407, %r7406, 1;
	bra.uni 	$L__BB6_700;
$L__BB6_699:
	mov.f64 	%fd908, 0d0000000000000000;
	mul.rn.f64 	%fd1879, %fd171, %fd908;
	mov.b32 	%r7407, 1;
$L__BB6_700:
	mul.f64 	%fd909, %fd140, %fd1884;
	sub.f64 	%fd910, %fd1946, %fd909;
	shl.b32 	%r5420, %r7407, 6;
	cvt.u64.u32 	%rd356, %r5420;
	and.b64  	%rd357, %rd356, 64;
	add.s64 	%rd359, %rd346, %rd357;
	mul.rn.f64 	%fd911, %fd1879, %fd1879;
	and.b32  	%r5421, %r7407, 1;
	setp.eq.b32 	%p500, %r5421, 1;
	selp.f64 	%fd912, 0dBDA8FF8320FD8164, 0d3DE5DB65F9785EBA, %p500;
	ld.global.nc.v2.f64 	{%fd913, %fd914}, [%rd359];
	fma.rn.f64 	%fd915, %fd912, %fd911, %fd913;
	fma.rn.f64 	%fd916, %fd915, %fd911, %fd914;
	ld.global.nc.v2.f64 	{%fd917, %fd918}, [%rd359+16];
	fma.rn.f64 	%fd919, %fd916, %fd911, %fd917;
	fma.rn.f64 	%fd920, %fd919, %fd911, %fd918;
	ld.global.nc.v2.f64 	{%fd921, %fd922}, [%rd359+32];
	fma.rn.f64 	%fd923, %fd920, %fd911, %fd921;
	fma.rn.f64 	%fd924, %fd923, %fd911, %fd922;
	fma.rn.f64 	%fd925, %fd924, %fd1879, %fd1879;
	fma.rn.f64 	%fd926, %fd924, %fd911, 0d3FF0000000000000;
	selp.f64 	%fd927, %fd926, %fd925, %p500;
	and.b32  	%r5422, %r7407, 2;
	setp.eq.s32 	%p501, %r5422, 0;
	mov.f64 	%fd928, 0d0000000000000000;
	sub.f64 	%fd929, %fd928, %fd927;
	selp.f64 	%fd930, %fd927, %fd929, %p501;
	add.f64 	%fd178, %fd169, %fd930;
	fma.rn.f64 	%fd179, %fd910, %fd910, %fd170;
	mul.f64 	%fd180, %fd910, 0d401921FB54442D18;
	abs.f64 	%fd181, %fd180;
	setp.eq.f64 	%p502, %fd181, 0d7FF0000000000000;
	@%p502 bra 	$L__BB6_704;
	mul.f64 	%fd931, %fd180, 0d3FE45F306DC9C883;
	cvt.rni.s32.f64 	%r7408, %fd931;
	cvt.rn.f64.s32 	%fd932, %r7408;
	fma.rn.f64 	%fd933, %fd932, 0dBFF921FB54442D18, %fd180;
	fma.rn.f64 	%fd934, %fd932, 0dBC91A62633145C00, %fd933;
	fma.rn.f64 	%fd1881, %fd932, 0dB97B839A252049C0, %fd934;
	setp.ltu.f64 	%p503, %fd181, 0d41E0000000000000;
	@%p503 bra 	$L__BB6_703;
	{ // callseq 16, 0
	.param .b64 param0;
	st.param.f64 	[param0], %fd180;
	.param .align 16 .b8 retval0[16];
	call.uni (retval0), 
	__internal_trig_reduction_slowpathd, 
	(
	param0
	);
	ld.param.f64 	%fd1881, [retval0];
	ld.param.b32 	%r7408, [retval0+8];
	} // callseq 16
$L__BB6_703:
	add.s32 	%r7409, %r7408, 1;
	bra.uni 	$L__BB6_705;
$L__BB6_704:
	mov.f64 	%fd936, 0d0000000000000000;
	mul.rn.f64 	%fd1881, %fd180, %fd936;
	mov.b32 	%r7409, 1;
$L__BB6_705:
	shl.b32 	%r5425, %r7409, 6;
	cvt.u64.u32 	%rd360, %r5425;
	and.b64  	%rd361, %rd360, 64;
	add.s64 	%rd363, %rd346, %rd361;
	mul.rn.f64 	%fd937, %fd1881, %fd1881;
	and.b32  	%r5426, %r7409, 1;
	setp.eq.b32 	%p504, %r5426, 1;
	selp.f64 	%fd938, 0dBDA8FF8320FD8164, 0d3DE5DB65F9785EBA, %p504;
	ld.global.nc.v2.f64 	{%fd939, %fd940}, [%rd363];
	fma.rn.f64 	%fd941, %fd938, %fd937, %fd939;
	fma.rn.f64 	%fd942, %fd941, %fd937, %fd940;
	ld.global.nc.v2.f64 	{%fd943, %fd944}, [%rd363+16];
	fma.rn.f64 	%fd945, %fd942, %fd937, %fd943;
	fma.rn.f64 	%fd946, %fd945, %fd937, %fd944;
	ld.global.nc.v2.f64 	{%fd947, %fd948}, [%rd363+32];
	fma.rn.f64 	%fd949, %fd946, %fd937, %fd947;
	fma.rn.f64 	%fd950, %fd949, %fd937, %fd948;
	fma.rn.f64 	%fd951, %fd950, %fd1881, %fd1881;
	fma.rn.f64 	%fd952, %fd950, %fd937, 0d3FF0000000000000;
	selp.f64 	%fd953, %fd952, %fd951, %p504;
	and.b32  	%r5427, %r7409, 2;
	setp.eq.s32 	%p505, %r5427, 0;
	mov.f64 	%fd954, 0d0000000000000000;
	sub.f64 	%fd955, %fd954, %fd953;
	selp.f64 	%fd956, %fd953, %fd955, %p505;
	add.f64 	%fd187, %fd178, %fd956;
	div.rn.f64 	%fd957, %fd179, 0d4014000000000000;
	sqrt.rn.f64 	%fd958, %fd957;
	mul.f64 	%fd188, %fd958, 0dBFC999999999999A;
	fma.rn.f64 	%fd959, %fd188, 0d3FF71547652B82FE, 0d4338000000000000;
	{
	.reg .b32 %temp; 
	mov.b64 	{%r2912, %temp}, %fd959;
	}
	mov.f64 	%fd960, 0dC338000000000000;
	add.rn.f64 	%fd961, %fd959, %fd960;
	fma.rn.f64 	%fd962, %fd961, 0dBFE62E42FEFA39EF, %fd188;
	fma.rn.f64 	%fd963, %fd961, 0dBC7ABC9E3B39803F, %fd962;
	fma.rn.f64 	%fd964, %fd963, 0d3E5ADE1569CE2BDF, 0d3E928AF3FCA213EA;
	fma.rn.f64 	%fd965, %fd964, %fd963, 0d3EC71DEE62401315;
	fma.rn.f64 	%fd966, %fd965, %fd963, 0d3EFA01997C89EB71;
	fma.rn.f64 	%fd967, %fd966, %fd963, 0d3F2A01A014761F65;
	fma.rn.f64 	%fd968, %fd967, %fd963, 0d3F56C16C1852B7AF;
	fma.rn.f64 	%fd969, %fd968, %fd963, 0d3F81111111122322;
	fma.rn.f64 	%fd970, %fd969, %fd963, 0d3FA55555555502A1;
	fma.rn.f64 	%fd971, %fd970, %fd963, 0d3FC5555555555511;
	fma.rn.f64 	%fd972, %fd971, %fd963, 0d3FE000000000000B;
	fma.rn.f64 	%fd973, %fd972, %fd963, 0d3FF0000000000000;
	fma.rn.f64 	%fd974, %fd973, %fd963, 0d3FF0000000000000;
	{
	.reg .b32 %temp; 
	mov.b64 	{%r2913, %temp}, %fd974;
	}
	{
	.reg .b32 %temp; 
	mov.b64 	{%temp, %r2914}, %fd974;
	}
	shl.b32 	%r5428, %r2912, 20;
	add.s32 	%r5429, %r5428, %r2914;
	mov.b64 	%fd1882, {%r2913, %r5429};
	{
	.reg .b32 %temp; 
	mov.b64 	{%temp, %r5430}, %fd188;
	}
	mov.b32 	%f808, %r5430;
	abs.f32 	%f94, %f808;
	setp.lt.f32 	%p506, %f94, 0f4086232B;
	@%p506 bra 	$L__BB6_708;
	setp.lt.f64 	%p507, %fd188, 0d0000000000000000;
	add.f64 	%fd975, %fd188, 0d7FF0000000000000;
	selp.f64 	%fd1882, 0d0000000000000000, %fd975, %p507;
	setp.geu.f32 	%p508, %f94, 0f40874800;
	@%p508 bra 	$L__BB6_708;
	shr.u32 	%r5431, %r2912, 31;
	add.s32 	%r5432, %r2912, %r5431;
	shr.s32 	%r5433, %r5432, 1;
	shl.b32 	%r5434, %r5433, 20;
	add.s32 	%r5435, %r2914, %r5434;
	mov.b64 	%fd976, {%r2913, %r5435};
	sub.s32 	%r5436, %r2912, %r5433;
	shl.b32 	%r5437, %r5436, 20;
	add.s32 	%r5438, %r5437, 1072693248;
	mov.b32 	%r5439, 0;
	mov.b64 	%fd977, {%r5439, %r5438};
	mul.f64 	%fd1882, %fd977, %fd976;
$L__BB6_708:
	div.rn.f64 	%fd193, %fd187, 0d4014000000000000;
	fma.rn.f64 	%fd978, %fd193, 0d3FF71547652B82FE, 0d4338000000000000;
	{
	.reg .b32 %temp; 
	mov.b64 	{%r2915, %temp}, %fd978;
	}
	mov.f64 	%fd979, 0dC338000000000000;
	add.rn.f64 	%fd980, %fd978, %fd979;
	fma.rn.f64 	%fd981, %fd980, 0dBFE62E42FEFA39EF, %fd193;
	fma.rn.f64 	%fd982, %fd980, 0dBC7ABC9E3B39803F, %fd981;
	fma.rn.f64 	%fd983, %fd982, 0d3E5ADE1569CE2BDF, 0d3E928AF3FCA213EA;
	fma.rn.f64 	%fd984, %fd983, %fd982, 0d3EC71DEE62401315;
	fma.rn.f64 	%fd985, %fd984, %fd982, 0d3EFA01997C89EB71;
	fma.rn.f64 	%fd986, %fd985, %fd982, 0d3F2A01A014761F65;
	fma.rn.f64 	%fd987, %fd986, %fd982, 0d3F56C16C1852B7AF;
	fma.rn.f64 	%fd988, %fd987, %fd982, 0d3F81111111122322;
	fma.rn.f64 	%fd989, %fd988, %fd982, 0d3FA55555555502A1;
	fma.rn.f64 	%fd990, %fd989, %fd982, 0d3FC5555555555511;
	fma.rn.f64 	%fd991, %fd990, %fd982, 0d3FE000000000000B;
	fma.rn.f64 	%fd992, %fd991, %fd982, 0d3FF0000000000000;
	fma.rn.f64 	%fd993, %fd992, %fd982, 0d3FF0000000000000;
	{
	.reg .b32 %temp; 
	mov.b64 	{%r2916, %temp}, %fd993;
	}
	{
	.reg .b32 %temp; 
	mov.b64 	{%temp, %r2917}, %fd993;
	}
	shl.b32 	%r5440, %r2915, 20;
	add.s32 	%r5441, %r5440, %r2917;
	mov.b64 	%fd1883, {%r2916, %r5441};
	{
	.reg .b32 %temp; 
	mov.b64 	{%temp, %r5442}, %fd193;
	}
	mov.b32 	%f809, %r5442;
	abs.f32 	%f95, %f809;
	setp.lt.f32 	%p509, %f95, 0f4086232B;
	@%p509 bra 	$L__BB6_711;
	setp.lt.f64 	%p510, %fd193, 0d0000000000000000;
	add.f64 	%fd994, %fd193, 0d7FF0000000000000;
	selp.f64 	%fd1883, 0d0000000000000000, %fd994, %p510;
	setp.geu.f32 	%p511, %f95, 0f40874800;
	@%p511 bra 	$L__BB6_711;
	shr.u32 	%r5443, %r2915, 31;
	add.s32 	%r5444, %r2915, %r5443;
	shr.s32 	%r5445, %r5444, 1;
	shl.b32 	%r5446, %r5445, 20;
	add.s32 	%r5447, %r2917, %r5446;
	mov.b64 	%fd995, {%r2916, %r5447};
	sub.s32 	%r5448, %r2915, %r5445;
	shl.b32 	%r5449, %r5448, 20;
	add.s32 	%r5450, %r5449, 1072693248;
	mov.b32 	%r5451, 0;
	mov.b64 	%fd996, {%r5451, %r5450};
	mul.f64 	%fd1883, %fd996, %fd995;
$L__BB6_711:
	mul.f64 	%fd997, %fd1882, 0dC034000000000000;
	sub.f64 	%fd998, %fd997, %fd1883;
	add.f64 	%fd999, %fd998, 0d4034000000000000;
	add.f64 	%fd1000, %fd1839, %fd999;
	mul.f64 	%fd1001, %fd1884, 0d3FD3333333333333;
	fma.rn.f64 	%fd1002, %fd141, %fd1001, %fd1933;
	setp.le.f64 	%p512, %fd1000, %fd1002;
	@%p512 bra 	$L__BB6_713;
	mul.f64 	%fd1884, %fd1884, 0d3FE0000000000000;
	add.s32 	%r7399, %r7399, 1;
	setp.ne.s32 	%p513, %r7399, 20;
	@%p513 bra 	$L__BB6_680;
$L__BB6_713:
	setp.neu.f64 	%p514, %fd1884, 0d0000000000000000;
	@%p514 bra 	$L__BB6_715;
	st.local.u32 	[%rd12], %r7398;
	mov.u64 	%rd364, $str$1;
	cvta.global.u64 	%rd365, %rd364;
	add.u64 	%rd366, %SP, 352;
	{ // callseq 17, 0
	.param .b64 param0;
	st.param.b64 	[param0], %rd365;
	.param .b64 param1;
	st.param.b64 	[param1], %rd366;
	.param .b32 retval0;
	call.uni (retval0), 
	vprintf, 
	(
	param0, 
	param1
	);
	ld.param.b32 	%r5452, [retval0];
	} // callseq 17
	mov.f64 	%fd1884, 0d3F50624DD2F1A9FC;
$L__BB6_715:
	mul.f64 	%fd1004, %fd136, %fd1884;
	sub.f64 	%fd201, %fd1950, %fd1004;
	sub.f64 	%fd202, %fd201, %fd1950;
	st.local.f64 	[%rd11], %fd202;
	mul.f64 	%fd1005, %fd137, %fd1884;
	sub.f64 	%fd203, %fd1949, %fd1005;
	sub.f64 	%fd204, %fd203, %fd1949;
	st.local.f64 	[%rd11+8], %fd204;
	mul.f64 	%fd1006, %fd138, %fd1884;
	sub.f64 	%fd205, %fd1948, %fd1006;
	sub.f64 	%fd206, %fd205, %fd1948;
	st.local.f64 	[%rd11+16], %fd206;
	mul.f64 	%fd1007, %fd139, %fd1884;
	sub.f64 	%fd207, %fd1947, %fd1007;
	sub.f64 	%fd208, %fd207, %fd1947;
	st.local.f64 	[%rd11+24], %fd208;
	mul.f64 	%fd1008, %fd140, %fd1884;
	sub.f64 	%fd209, %fd1946, %fd1008;
	sub.f64 	%fd210, %fd209, %fd1946;
	st.local.f64 	[%rd11+32], %fd210;
	mul.f64 	%fd211, %fd201, 0d401921FB54442D18;
	abs.f64 	%fd212, %fd211;
	setp.neu.f64 	%p515, %fd212, 0d7FF0000000000000;
	@%p515 bra 	$L__BB6_717;
	mov.f64 	%fd1014, 0d0000000000000000;
	mul.rn.f64 	%fd1887, %fd211, %fd1014;
	mov.b32 	%r7411, 1;
	bra.uni 	$L__BB6_720;
$L__BB6_717:
	mul.f64 	%fd1009, %fd211, 0d3FE45F306DC9C883;
	cvt.rni.s32.f64 	%r7410, %fd1009;
	cvt.rn.f64.s32 	%fd1010, %r7410;
	fma.rn.f64 	%fd1011, %fd1010, 0dBFF921FB54442D18, %fd211;
	fma.rn.f64 	%fd1012, %fd1010, 0dBC91A62633145C00, %fd1011;
	fma.rn.f64 	%fd1887, %fd1010, 0dB97B839A252049C0, %fd1012;
	setp.ltu.f64 	%p516, %fd212, 0d41E0000000000000;
	@%p516 bra 	$L__BB6_719;
	{ // callseq 18, 0
	.param .b64 param0;
	st.param.f64 	[param0], %fd211;
	.param .align 16 .b8 retval0[16];
	call.uni (retval0), 
	__internal_trig_reduction_slowpathd, 
	(
	param0
	);
	ld.param.f64 	%fd1887, [retval0];
	ld.param.b32 	%r7410, [retval0+8];
	} // callseq 18
$L__BB6_719:
	add.s32 	%r7411, %r7410, 1;
$L__BB6_720:
	shl.b32 	%r5456, %r7411, 6;
	cvt.u64.u32 	%rd367, %r5456;
	and.b64  	%rd368, %rd367, 64;
	mov.u64 	%rd369, __cudart_sin_cos_coeffs;
	add.s64 	%rd370, %rd369, %rd368;
	mul.rn.f64 	%fd1015, %fd1887, %fd1887;
	and.b32  	%r5457, %r7411, 1;
	setp.eq.b32 	%p517, %r5457, 1;
	selp.f64 	%fd1016, 0dBDA8FF8320FD8164, 0d3DE5DB65F9785EBA, %p517;
	ld.global.nc.v2.f64 	{%fd1017, %fd1018}, [%rd370];
	fma.rn.f64 	%fd1019, %fd1016, %fd1015, %fd1017;
	fma.rn.f64 	%fd1020, %fd1019, %fd1015, %fd1018;
	ld.global.nc.v2.f64 	{%fd1021, %fd1022}, [%rd370+16];
	fma.rn.f64 	%fd1023, %fd1020, %fd1015, %fd1021;
	fma.rn.f64 	%fd1024, %fd1023, %fd1015, %fd1022;
	ld.global.nc.v2.f64 	{%fd1025, %fd1026}, [%rd370+32];
	fma.rn.f64 	%fd1027, %fd1024, %fd1015, %fd1025;
	fma.rn.f64 	%fd1028, %fd1027, %fd1015, %fd1026;
	fma.rn.f64 	%fd1029, %fd1028, %fd1887, %fd1887;
	fma.rn.f64 	%fd1030, %fd1028, %fd1015, 0d3FF0000000000000;
	selp.f64 	%fd1031, %fd1030, %fd1029, %p517;
	and.b32  	%r5458, %r7411, 2;
	setp.eq.s32 	%p518, %r5458, 0;
	neg.f64 	%fd1032, %fd1031;
	selp.f64 	%fd218, %fd1031, %fd1032, %p518;
	mul.f64 	%fd1033, %fd203, %fd203;
	fma.rn.f64 	%fd219, %fd201, %fd201, %fd1033;
	mul.f64 	%fd220, %fd203, 0d401921FB54442D18;
	abs.f64 	%fd221, %fd220;
	setp.eq.f64 	%p519, %fd221, 0d7FF0000000000000;
	@%p519 bra 	$L__BB6_724;
	mul.f64 	%fd1034, %fd220, 0d3FE45F306DC9C883;
	cvt.rni.s32.f64 	%r7412, %fd1034;
	cvt.rn.f64.s32 	%fd1035, %r7412;
	fma.rn.f64 	%fd1036, %fd1035, 0dBFF921FB54442D18, %fd220;
	fma.rn.f64 	%fd1037, %fd1035, 0dBC91A62633145C00, %fd1036;
	fma.rn.f64 	%fd1889, %fd1035, 0dB97B839A252049C0, %fd1037;
	setp.ltu.f64 	%p520, %fd221, 0d41E0000000000000;
	@%p520 bra 	$L__BB6_723;
	{ // callseq 19, 0
	.param .b64 param0;
	st.param.f64 	[param0], %fd220;
	.param .align 16 .b8 retval0[16];
	call.uni (retval0), 
	__internal_trig_reduction_slowpathd, 
	(
	param0
	);
	ld.param.f64 	%fd1889, [retval0];
	ld.param.b32 	%r7412, [retval0+8];
	} // callseq 19
$L__BB6_723:
	add.s32 	%r7413, %r7412, 1;
	bra.uni 	$L__BB6_725;
$L__BB6_724:
	mov.f64 	%fd1039, 0d0000000000000000;
	mul.rn.f64 	%fd1889, %fd220, %fd1039;
	mov.b32 	%r7413, 1;
$L__BB6_725:
	shl.b32 	%r5461, %r7413, 6;
	cvt.u64.u32 	%rd371, %r5461;
	and.b64  	%rd372, %rd371, 64;
	mov.u64 	%rd373, __cudart_sin_cos_coeffs;
	add.s64 	%rd374, %rd373, %rd372;
	mul.rn.f64 	%fd1040, %fd1889, %fd1889;
	and.b32  	%r5462, %r7413, 1;
	setp.eq.b32 	%p521, %r5462, 1;
	selp.f64 	%fd1041, 0dBDA8FF8320FD8164, 0d3DE5DB65F9785EBA, %p521;
	ld.global.nc.v2.f64 	{%fd1042, %fd1043}, [%rd374];
	fma.rn.f64 	%fd1044, %fd1041, %fd1040, %fd1042;
	fma.rn.f64 	%fd1045, %fd1044, %fd1040, %fd1043;
	ld.global.nc.v2.f64 	{%fd1046, %fd1047}, [%rd374+16];
	fma.rn.f64 	%fd1048, %fd1045, %fd1040, %fd1046;
	fma.rn.f64 	%fd1049, %fd1048, %fd1040, %fd1047;
	ld.global.nc.v2.f64 	{%fd1050, %fd1051}, [%rd374+32];
	fma.rn.f64 	%fd1052, %fd1049, %fd1040, %fd1050;
	fma.rn.f64 	%fd1053, %fd1052, %fd1040, %fd1051;
	fma.rn.f64 	%fd1054, %fd1053, %fd1889, %fd1889;
	fma.rn.f64 	%fd1055, %fd1053, %fd1040, 0d3FF0000000000000;
	selp.f64 	%fd1056, %fd1055, %fd1054, %p521;
	and.b32  	%r5463, %r7413, 2;
	setp.eq.s32 	%p522, %r5463, 0;
	mov.f64 	%fd1057, 0d0000000000000000;
	sub.f64 	%fd1058, %fd1057, %fd1056;
	selp.f64 	%fd1059, %fd1056, %fd1058, %p522;
	add.f64 	%fd1060, %fd218, 0d0000000000000000;
	add.f64 	%fd227, %fd1060, %fd1059;
	fma.rn.f64 	%fd228, %fd205, %fd205, %fd219;
	mul.f64 	%fd229, %fd205, 0d401921FB54442D18;
	abs.f64 	%fd230, %fd229;
	setp.eq.f64 	%p523, %fd230, 0d7FF0000000000000;
	@%p523 bra 	$L__BB6_729;
	mul.f64 	%fd1061, %fd229, 0d3FE45F306DC9C883;
	cvt.rni.s32.f64 	%r7414, %fd1061;
	cvt.rn.f64.s32 	%fd1062, %r7414;
	fma.rn.f64 	%fd1063, %fd1062, 0dBFF921FB54442D18, %fd229;
	fma.rn.f64 	%fd1064, %fd1062, 0dBC91A62633145C00, %fd1063;
	fma.rn.f64 	%fd1891, %fd1062, 0dB97B839A252049C0, %fd1064;
	setp.ltu.f64 	%p524, %fd230, 0d41E0000000000000;
	@%p524 bra 	$L__BB6_728;
	{ // callseq 20, 0
	.param .b64 param0;
	st.param.f64 	[param0], %fd229;
	.param .align 16 .b8 retval0[16];
	call.uni (retval0), 
	__internal_trig_reduction_slowpathd, 
	(
	param0
	);
	ld.param.f64 	%fd1891, [retval0];
	ld.param.b32 	%r7414, [retval0+8];
	} // callseq 20
$L__BB6_728:
	add.s32 	%r7415, %r7414, 1;
	bra.uni 	$L__BB6_730;
$L__BB6_729:
	mov.f64 	%fd1066, 0d0000000000000000;
	mul.rn.f64 	%fd1891, %fd229, %fd1066;
	mov.b32 	%r7415, 1;
$L__BB6_730:
	shl.b32 	%r5466, %r7415, 6;
	cvt.u64.u32 	%rd375, %r5466;
	and.b64  	%rd376, %rd375, 64;
	mov.u64 	%rd377, __cudart_sin_cos_coeffs;
	add.s64 	%rd378, %rd377, %rd376;
	mul.rn.f64 	%fd1067, %fd1891, %fd1891;
	and.b32  	%r5467, %r7415, 1;
	setp.eq.b32 	%p525, %r5467, 1;
	selp.f64 	%fd1068, 0dBDA8FF8320FD8164, 0d3DE5DB65F9785EBA, %p525;
	ld.global.nc.v2.f64 	{%fd1069, %fd1070}, [%rd378];
	fma.rn.f64 	%fd1071, %fd1068, %fd1067, %fd1069;
	fma.rn.f64 	%fd1072, %fd1071, %fd1067, %fd1070;
	ld.global.nc.v2.f64 	{%fd1073, %fd1074}, [%rd378+16];
	fma.rn.f64 	%fd1075, %fd1072, %fd1067, %fd1073;
	fma.rn.f64 	%fd1076, %fd1075, %fd1067, %fd1074;
	ld.global.nc.v2.f64 	{%fd1077, %fd1078}, [%rd378+32];
	fma.rn.f64 	%fd1079, %fd1076, %fd1067, %fd1077;
	fma.rn.f64 	%fd1080, %fd1079, %fd1067, %fd1078;
	fma.rn.f64 	%fd1081, %fd1080, %fd1891, %fd1891;
	fma.rn.f64 	%fd1082, %fd1080, %fd1067, 0d3FF0000000000000;
	selp.f64 	%fd1083, %fd1082, %fd1081, %p525;
	and.b32  	%r5468, %r7415, 2;
	setp.eq.s32 	%p526, %r5468, 0;
	mov.f64 	%fd1084, 0d0000000000000000;
	sub.f64 	%fd1085, %fd1084, %fd1083;
	selp.f64 	%fd1086, %fd1083, %fd1085, %p526;
	add.f64 	%fd236, %fd227, %fd1086;
	fma.rn.f64 	%fd237, %fd207, %fd207, %fd228;
	mul.f64 	%fd238, %fd207, 0d401921FB54442D18;
	abs.f64 	%fd239, %fd238;
	setp.eq.f64 	%p527, %fd239, 0d7FF0000000000000;
	@%p527 bra 	$L__BB6_734;
	mul.f64 	%fd1087, %fd238, 0d3FE45F306DC9C883;
	cvt.rni.s32.f64 	%r7416, %fd1087;
	cvt.rn.f64.s32 	%fd1088, %r7416;
	fma.rn.f64 	%fd1089, %fd1088, 0dBFF921FB54442D18, %fd238;
	fma.rn.f64 	%fd1090, %fd1088, 0dBC91A62633145C00, %fd1089;
	fma.rn.f64 	%fd1893, %fd1088, 0dB97B839A252049C0, %fd1090;
	setp.ltu.f64 	%p528, %fd239, 0d41E0000000000000;
	@%p528 bra 	$L__BB6_733;
	{ // callseq 21, 0
	.param .b64 param0;
	st.param.f64 	[param0], %fd238;
	.param .align 16 .b8 retval0[16];
	call.uni (retval0), 
	__internal_trig_reduction_slowpathd, 
	(
	param0
	);
	ld.param.f64 	%fd1893, [retval0];
	ld.param.b32 	%r7416, [retval0+8];
	} // callseq 21
$L__BB6_733:
	add.s32 	%r7417, %r7416, 1;
	bra.uni 	$L__BB6_735;
$L__BB6_734:
	mov.f64 	%fd1092, 0d0000000000000000;
	mul.rn.f64 	%fd1893, %fd238, %fd1092;
	mov.b32 	%r7417, 1;
$L__BB6_735:
	shl.b32 	%r5471, %r7417, 6;
	cvt.u64.u32 	%rd379, %r5471;
	and.b64  	%rd380, %rd379, 64;
	mov.u64 	%rd381, __cudart_sin_cos_coeffs;
	add.s64 	%rd382, %rd381, %rd380;
	mul.rn.f64 	%fd1093, %fd1893, %fd1893;
	and.b32  	%r5472, %r7417, 1;
	setp.eq.b32 	%p529, %r5472, 1;
	selp.f64 	%fd1094, 0dBDA8FF8320FD8164, 0d3DE5DB65F9785EBA, %p529;
	ld.global.nc.v2.f64 	{%fd1095, %fd1096}, [%rd382];
	fma.rn.f64 	%fd1097, %fd1094, %fd1093, %fd1095;
	fma.rn.f64 	%fd1098, %fd1097, %fd1093, %fd1096;
	ld.global.nc.v2.f64 	{%fd1099, %fd1100}, [%rd382+16];
	fma.rn.f64 	%fd1101, %fd1098, %fd1093, %fd1099;
	fma.rn.f64 	%fd1102, %fd1101, %fd1093, %fd1100;
	ld.global.nc.v2.f64 	{%fd1103, %fd1104}, [%rd382+32];
	fma.rn.f64 	%fd1105, %fd1102, %fd1093, %fd1103;
	fma.rn.f64 	%fd1106, %fd1105, %fd1093, %fd1104;
	fma.rn.f64 	%fd1107, %fd1106, %fd1893, %fd1893;
	fma.rn.f64 	%fd1108, %fd1106, %fd1093, 0d3FF0000000000000;
	selp.f64 	%fd1109, %fd1108, %fd1107, %p529;
	and.b32  	%r5473, %r7417, 2;
	setp.eq.s32 	%p530, %r5473, 0;
	mov.f64 	%fd1110, 0d0000000000000000;
	sub.f64 	%fd1111, %fd1110, %fd1109;
	selp.f64 	%fd1112, %fd1109, %fd1111, %p530;
	add.f64 	%fd245, %fd236, %fd1112;
	fma.rn.f64 	%fd246, %fd209, %fd209, %fd237;
	mul.f64 	%fd247, %fd209, 0d401921FB54442D18;
	abs.f64 	%fd248, %fd247;
	setp.eq.f64 	%p531, %fd248, 0d7FF0000000000000;
	@%p531 bra 	$L__BB6_739;
	mul.f64 	%fd1113, %fd247, 0d3FE45F306DC9C883;
	cvt.rni.s32.f64 	%r7418, %fd1113;
	cvt.rn.f64.s32 	%fd1114, %r7418;
	fma.rn.f64 	%fd1115, %fd1114, 0dBFF921FB54442D18, %fd247;
	fma.rn.f64 	%fd1116, %fd1114, 0dBC91A62633145C00, %fd1115;
	fma.rn.f64 	%fd1895, %fd1114, 0dB97B839A252049C0, %fd1116;
	setp.ltu.f64 	%p532, %fd248, 0d41E0000000000000;
	@%p532 bra 	$L__BB6_738;
	{ // callseq 22, 0
	.param .b64 param0;
	st.param.f64 	[param0], %fd247;
	.param .align 16 .b8 retval0[16];
	call.uni (retval0), 
	__internal_trig_reduction_slowpathd, 
	(
	param0
	);
	ld.param.f64 	%fd1895, [retval0];
	ld.param.b32 	%r7418, [retval0+8];
	} // callseq 22
$L__BB6_738:
	add.s32 	%r7419, %r7418, 1;
	bra.uni 	$L__BB6_740;
$L__BB6_739:
	mov.f64 	%fd1118, 0d0000000000000000;
	mul.rn.f64 	%fd1895, %fd247, %fd1118;
	mov.b32 	%r7419, 1;
$L__BB6_740:
	shl.b32 	%r5476, %r7419, 6;
	cvt.u64.u32 	%rd383, %r5476;
	and.b64  	%rd384, %rd383, 64;
	mov.u64 	%rd385, __cudart_sin_cos_coeffs;
	add.s64 	%rd386, %rd385, %rd384;
	mul.rn.f64 	%fd1119, %fd1895, %fd1895;
	and.b32  	%r5477, %r7419, 1;
	setp.eq.b32 	%p533, %r5477, 1;
	selp.f64 	%fd1120, 0dBDA8FF8320FD8164, 0d3DE5DB65F9785EBA, %p533;
	ld.global.nc.v2.f64 	{%fd1121, %fd1122}, [%rd386];
	fma.rn.f64 	%fd1123, %fd1120, %fd1119, %fd1121;
	fma.rn.f64 	%fd1124, %fd1123, %fd1119, %fd1122;
	ld.global.nc.v2.f64 	{%fd1125, %fd1126}, [%rd386+16];
	fma.rn.f64 	%fd1127, %fd1124, %fd1119, %fd1125;
	fma.rn.f64 	%fd1128, %fd1127, %fd1119, %fd1126;
	ld.global.nc.v2.f64 	{%fd1129, %fd1130}, [%rd386+32];
	fma.rn.f64 	%fd1131, %fd1128, %fd1119, %fd1129;
	fma.rn.f64 	%fd1132, %fd1131, %fd1119, %fd1130;
	fma.rn.f64 	%fd1133, %fd1132, %fd1895, %fd1895;
	fma.rn.f64 	%fd1134, %fd1132, %fd1119, 0d3FF0000000000000;
	selp.f64 	%fd1135, %fd1134, %fd1133, %p533;
	and.b32  	%r5478, %r7419, 2;
	setp.eq.s32 	%p534, %r5478, 0;
	mov.f64 	%fd1136, 0d0000000000000000;
	sub.f64 	%fd1137, %fd1136, %fd1135;
	selp.f64 	%fd1138, %fd1135, %fd1137, %p534;
	add.f64 	%fd254, %fd245, %fd1138;
	div.rn.f64 	%fd1139, %fd246, 0d4014000000000000;
	sqrt.rn.f64 	%fd1140, %fd1139;
	mul.f64 	%fd255, %fd1140, 0dBFC999999999999A;
	fma.rn.f64 	%fd1141, %fd255, 0d3FF71547652B82FE, 0d4338000000000000;
	{
	.reg .b32 %temp; 
	mov.b64 	{%r2944, %temp}, %fd1141;
	}
	mov.f64 	%fd1142, 0dC338000000000000;
	add.rn.f64 	%fd1143, %fd1141, %fd1142;
	fma.rn.f64 	%fd1144, %fd1143, 0dBFE62E42FEFA39EF, %fd255;
	fma.rn.f64 	%fd1145, %fd1143, 0dBC7ABC9E3B39803F, %fd1144;
	fma.rn.f64 	%fd1146, %fd1145, 0d3E5ADE1569CE2BDF, 0d3E928AF3FCA213EA;
	fma.rn.f64 	%fd1147, %fd1146, %fd1145, 0d3EC71DEE62401315;
	fma.rn.f64 	%fd1148, %fd1147, %fd1145, 0d3EFA01997C89EB71;
	fma.rn.f64 	%fd1149, %fd1148, %fd1145, 0d3F2A01A014761F65;
	fma.rn.f64 	%fd1150, %fd1149, %fd1145, 0d3F56C16C1852B7AF;
	fma.rn.f64 	%fd1151, %fd1150, %fd1145, 0d3F81111111122322;
	fma.rn.f64 	%fd1152, %fd1151, %fd1145, 0d3FA55555555502A1;
	fma.rn.f64 	%fd1153, %fd1152, %fd1145, 0d3FC5555555555511;
	fma.rn.f64 	%fd1154, %fd1153, %fd1145, 0d3FE000000000000B;
	fma.rn.f64 	%fd1155, %fd1154, %fd1145, 0d3FF0000000000000;
	fma.rn.f64 	%fd1156, %fd1155, %fd1145, 0d3FF0000000000000;
	{
	.reg .b32 %temp; 
	mov.b64 	{%r2945, %temp}, %fd1156;
	}
	{
	.reg .b32 %temp; 
	mov.b64 	{%temp, %r2946}, %fd1156;
	}
	shl.b32 	%r5479, %r2944, 20;
	add.s32 	%r5480, %r5479, %r2946;
	mov.b64 	%fd1896, {%r2945, %r5480};
	{
	.reg .b32 %temp; 
	mov.b64 	{%temp, %r5481}, %fd255;
	}
	mov.b32 	%f810, %r5481;
	abs.f32 	%f96, %f810;
	setp.lt.f32 	%p535, %f96, 0f4086232B;
	@%p535 bra 	$L__BB6_743;
	setp.lt.f64 	%p536, %fd255, 0d0000000000000000;
	add.f64 	%fd1157, %fd255, 0d7FF0000000000000;
	selp.f64 	%fd1896, 0d0000000000000000, %fd1157, %p536;
	setp.geu.f32 	%p537, %f96, 0f40874800;
	@%p537 bra 	$L__BB6_743;
	shr.u32 	%r5482, %r2944, 31;
	add.s32 	%r5483, %r2944, %r5482;
	shr.s32 	%r5484, %r5483, 1;
	shl.b32 	%r5485, %r5484, 20;
	add.s32 	%r5486, %r2946, %r5485;
	mov.b64 	%fd1158, {%r2945, %r5486};
	sub.s32 	%r5487, %r2944, %r5484;
	shl.b32 	%r5488, %r5487, 20;
	add.s32 	%r5489, %r5488, 1072693248;
	mov.b32 	%r5490, 0;
	mov.b64 	%fd1159, {%r5490, %r5489};
	mul.f64 	%fd1896, %fd1159, %fd1158;
$L__BB6_743:
	div.rn.f64 	%fd260, %fd254, 0d4014000000000000;
	fma.rn.f64 	%fd1160, %fd260, 0d3FF71547652B82FE, 0d4338000000000000;
	{
	.reg .b32 %temp; 
	mov.b64 	{%r2947, %temp}, %fd1160;
	}
	mov.f64 	%fd1161, 0dC338000000000000;
	add.rn.f64 	%fd1162, %fd1160, %fd1161;
	fma.rn.f64 	%fd1163, %fd1162, 0dBFE62E42FEFA39EF, %fd260;
	fma.rn.f64 	%fd1164, %fd1162, 0dBC7ABC9E3B39803F, %fd1163;
	fma.rn.f64 	%fd1165, %fd1164, 0d3E5ADE1569CE2BDF, 0d3E928AF3FCA213EA;
	fma.rn.f64 	%fd1166, %fd1165, %fd1164, 0d3EC71DEE62401315;
	fma.rn.f64 	%fd1167, %fd1166, %fd1164, 0d3EFA01997C89EB71;
	fma.rn.f64 	%fd1168, %fd1167, %fd1164, 0d3F2A01A014761F65;
	fma.rn.f64 	%fd1169, %fd1168, %fd1164, 0d3F56C16C1852B7AF;
	fma.rn.f64 	%fd1170, %fd1169, %fd1164, 0d3F81111111122322;
	fma.rn.f64 	%fd1171, %fd1170, %fd1164, 0d3FA55555555502A1;
	fma.rn.f64 	%fd1172, %fd1171, %fd1164, 0d3FC5555555555511;
	fma.rn.f64 	%fd1173, %fd1172, %fd1164, 0d3FE000000000000B;
	fma.rn.f64 	%fd1174, %fd1173, %fd1164, 0d3FF0000000000000;
	fma.rn.f64 	%fd1175, %fd1174, %fd1164, 0d3FF0000000000000;
	{
	.reg .b32 %temp; 
	mov.b64 	{%r2948, %temp}, %fd1175;
	}
	{
	.reg .b32 %temp; 
	mov.b64 	{%temp, %r2949}, %fd1175;
	}
	shl.b32 	%r5491, %r2947, 20;
	add.s32 	%r5492, %r5491, %r2949;
	mov.b64 	%fd1897, {%r2948, %r5492};
	{
	.reg .b32 %temp; 
	mov.b64 	{%temp, %r5493}, %fd260;
	}
	mov.b32 	%f811, %r5493;
	abs.f32 	%f97, %f811;
	setp.lt.f32 	%p538, %f97, 0f4086232B;
	@%p538 bra 	$L__BB6_746;
	setp.lt.f64 	%p539, %fd260, 0d0000000000000000;
	add.f64 	%fd1176, %fd260, 0d7FF0000000000000;
	selp.f64 	%fd1897, 0d0000000000000000, %fd1176, %p539;
	setp.geu.f32 	%p540, %f97, 0f40874800;
	@%p540 bra 	$L__BB6_746;
	shr.u32 	%r5494, %r2947, 31;
	add.s32 	%r5495, %r2947, %r5494;
	shr.s32 	%r5496, %r5495, 1;
	shl.b32 	%r5497, %r5496, 20;
	add.s32 	%r5498, %r2949, %r5497;
	mov.b64 	%fd1177, {%r2948, %r5498};
	sub.s32 	%r5499, %r2947, %r5496;
	shl.b32 	%r5500, %r5499, 20;
	add.s32 	%r5501, %r5500, 1072693248;
	mov.b32 	%r5502, 0;
	mov.b64 	%fd1178, {%r5502, %r5501};
	mul.f64 	%fd1897, %fd1178, %fd1177;
$L__BB6_746:
	mul.f64 	%fd1179, %fd1896, 0dC034000000000000;
	sub.f64 	%fd1180, %fd1179, %fd1897;
	add.f64 	%fd1181, %fd1180, 0d4034000000000000;
	add.f64 	%fd265, %fd1839, %fd1181;
	mov.f64 	%fd1182, 0d0000000000000000;
	st.local.v2.f64 	[%rd4], {%fd201, %fd1182};
	st.local.v2.f64 	[%rd4+16], {%fd203, %fd1182};
	st.local.v2.f64 	[%rd4+32], {%fd205, %fd1182};
	st.local.v2.f64 	[%rd4+48], {%fd207, %fd1182};
	st.local.v2.f64 	[%rd4+64], {%fd209, %fd1182};
	cvt.rn.f32.f64 	%f98, %fd201;
	abs.f32 	%f99, %f98;
	setp.lt.f32 	%p541, %f99, 0f00800000;
	mul.f32 	%f812, %f99, 0f4B800000;
	selp.f32 	%f813, %f812, %f99, %p541;
	selp.f32 	%f814, 0fC1C00000, 0f00000000, %p541;
	mov.b32 	%r5504, %f813;
	add.s32 	%r5505, %r5504, -1060439283;
	and.b32  	%r5506, %r5505, -8388608;
	sub.s32 	%r5507, %r5504, %r5506;
	mov.b32 	%f815, %r5507;
	cvt.rn.f32.s32 	%f816, %r5506;
	fma.rn.f32 	%f817, %f816, 0f34000000, %f814;
	add.f32 	%f818, %f815, 0fBF800000;
	add.f32 	%f819, %f815, 0f3F800000;
	rcp.approx.ftz.f32 	%f820, %f819;
	add.f32 	%f821, %f818, %f818;
	mul.f32 	%f822, %f821, %f820;
	mul.f32 	%f823, %f822, %f822;
	sub.f32 	%f824, %f818, %f822;
	add.f32 	%f825, %f824, %f824;
	neg.f32 	%f826, %f822;
	fma.rn.f32 	%f827, %f826, %f818, %f825;
	mul.rn.f32 	%f828, %f820, %f827;
	fma.rn.f32 	%f829, %f823, 0f3A2C32E4, 0f3B52E7DB;
	fma.rn.f32 	%f830, %f829, %f823, 0f3C93BB73;
	fma.rn.f32 	%f831, %f830, %f823, 0f3DF6384F;
	mul.rn.f32 	%f832, %f831, %f823;
	fma.rn.f32 	%f833, %f822, 0f3FB8AA3B, %f817;
	sub.f32 	%f834, %f817, %f833;
	fma.rn.f32 	%f835, %f822, 0f3FB8AA3B, %f834;
	fma.rn.f32 	%f836, %f828, 0f3FB8AA3B, %f835;
	fma.rn.f32 	%f837, %f822, 0f32A55E34, %f836;
	mul.f32 	%f838, %f832, 0f40400000;
	fma.rn.f32 	%f839, %f838, %f828, %f837;
	fma.rn.f32 	%f840, %f832, %f822, %f839;
	add.rn.f32 	%f841, %f833, %f840;
	neg.f32 	%f842, %f833;
	add.rn.f32 	%f843, %f841, %f842;
	neg.f32 	%f844, %f843;
	add.rn.f32 	%f845, %f840, %f844;
	mov.f32 	%f846, 0f40000000;
	mul.rn.f32 	%f847, %f841, %f846;
	neg.f32 	%f848, %f847;
	fma.rn.f32 	%f849, %f841, 0f40000000, %f848;
	fma.rn.f32 	%f850, %f845, 0f40000000, %f849;
	cvt.rni.f32.f32 	%f851, %f847;
	sub.f32 	%f852, %f847, %f851;
	add.f32 	%f853, %f852, %f850;
	fma.rn.f32 	%f854, %f853, 0f391FCB8E, 0f3AAF85ED;
	fma.rn.f32 	%f855, %f854, %f853, 0f3C1D9856;
	fma.rn.f32 	%f856, %f855, %f853, 0f3D6357BB;
	fma.rn.f32 	%f857, %f856, %f853, 0f3E75FDEC;
	fma.rn.f32 	%f858, %f857, %f853, 0f3F317218;
	fma.rn.f32 	%f859, %f858, %f853, 0f3F800000;
	cvt.rzi.s32.f32 	%r5508, %f851;
	setp.gt.f32 	%p542, %f851, 0f00000000;
	selp.b32 	%r5509, 0, -2097152000, %p542;
	add.s32 	%r5510, %r5509, 2130706432;
	mov.b32 	%f860, %r5510;
	mul.f32 	%f861, %f859, %f860;
	shl.b32 	%r5511, %r5508, 23;
	sub.s32 	%r5512, %r5511, %r5509;
	mov.b32 	%f862, %r5512;
	mul.f32 	%f863, %f861, %f862;
	abs.f32 	%f864, %f847;
	setp.gt.f32 	%p543, %f864, 0f43180000;
	setp.lt.f32 	%p544, %f847, 0f00000000;
	selp.f32 	%f865, 0f00000000, 0f7F800000, %p544;
	selp.f32 	%f100, %f865, %f863, %p543;
	add.f32 	%f101, %f98, %f98;
	mov.b32 	%r5513, %f101;
	and.b32  	%r5514, %r5513, 2147483647;
	mov.b32 	%f102, %r5514;
	add.rn.f32 	%f103, %f98, %f846;
	mov.f32 	%f866, 0f3F800000;
	mul.rn.f32 	%f867, %f841, %f866;
	sub.f32 	%f868, %f841, %f867;
	add.f32 	%f869, %f845, %f868;
	cvt.rni.f32.f32 	%f870, %f867;
	sub.f32 	%f871, %f867, %f870;
	add.f32 	%f872, %f871, %f869;
	fma.rn.f32 	%f873, %f872, 0f391FCB8E, 0f3AAF85ED;
	fma.rn.f32 	%f874, %f873, %f872, 0f3C1D9856;
	fma.rn.f32 	%f875, %f874, %f872, 0f3D6357BB;
	fma.rn.f32 	%f876, %f875, %f872, 0f3E75FDEC;
	fma.rn.f32 	%f877, %f876, %f872, 0f3F317218;
	fma.rn.f32 	%f878, %f877, %f872, 0f3F800000;
	cvt.rzi.s32.f32 	%r5515, %f870;
	setp.gt.f32 	%p545, %f870, 0f00000000;
	selp.b32 	%r5516, 0, -2097152000, %p545;
	add.s32 	%r5517, %r5516, 2130706432;
	mov.b32 	%f879, %r5517;
	mul.f32 	%f880, %f878, %f879;
	shl.b32 	%r5518, %r5515, 23;
	sub.s32 	%r5519, %r5518, %r5516;
	mov.b32 	%f881, %r5519;
	mul.f32 	%f882, %f880, %f881;
	abs.f32 	%f883, %f867;
	setp.gt.f32 	%p546, %f883, 0f43180000;
	setp.lt.f32 	%p547, %f867, 0f00000000;
	selp.f32 	%f884, 0f00000000, 0f7F800000, %p547;
	selp.f32 	%f104, %f884, %f882, %p546;
	neg.f32 	%f105, %f104;
	add.rn.f32 	%f106, %f98, %f866;
	cvt.rn.f32.f64 	%f885, %fd211;
	mul.f32 	%f886, %f885, 0f3F22F983;
	cvt.rni.s32.f32 	%r2950, %f886;
	cvt.rn.f32.s32 	%f887, %r2950;
	fma.rn.f32 	%f888, %f887, 0fBFC90FDA, %f885;
	fma.rn.f32 	%f889, %f887, 0fB3A22168, %f888;
	fma.rn.f32 	%f107, %f887, 0fA7C234C5, %f889;
	abs.f32 	%f108, %f885;
	mov.b32 	%r2951, %f885;
	shr.u32 	%r5520, %r2951, 23;
	and.b32  	%r5521, %r5520, 224;
	add.s32 	%r5522, %r5521, -128;
	shl.b32 	%r5523, %r2951, 8;
	or.b32  	%r2952, %r5523, -2147483648;
	shr.u32 	%r5524, %r5522, 5;
	and.b32  	%r2953, %r5520, 31;
	mul.wide.u32 	%rd387, %r5524, 4;
	sub.s64 	%rd82, %rd3, %rd387;
	sub.s32 	%r2954, 32, %r2953;
	mov.f32 	%f890, 0f00000000;
	mul.rn.f32 	%f109, %f885, %f890;
	sub.s64 	%rd83, %rd2, %rd387;
	cvt.rn.f32.f64 	%f110, %fd203;
	abs.f32 	%f111, %f110;
	setp.lt.f32 	%p548, %f111, 0f00800000;
	mul.f32 	%f891, %f111, 0f4B800000;
	selp.f32 	%f892, %f891, %f111, %p548;
	selp.f32 	%f893, 0fC1C00000, 0f00000000, %p548;
	mov.b32 	%r5525, %f892;
	add.s32 	%r5526, %r5525, -1060439283;
	and.b32  	%r5527, %r5526, -8388608;
	sub.s32 	%r5528, %r5525, %r5527;
	mov.b32 	%f894, %r5528;
	cvt.rn.f32.s32 	%f895, %r5527;
	fma.rn.f32 	%f896, %f895, 0f34000000, %f893;
	add.f32 	%f897, %f894, 0fBF800000;
	add.f32 	%f898, %f894, 0f3F800000;
	rcp.approx.ftz.f32 	%f899, %f898;
	add.f32 	%f900, %f897, %f897;
	mul.f32 	%f901, %f900, %f899;
	mul.f32 	%f902, %f901, %f901;
	sub.f32 	%f903, %f897, %f901;
	add.f32 	%f904, %f903, %f903;
	neg.f32 	%f905, %f901;
	fma.rn.f32 	%f906, %f905, %f897, %f904;
	mul.rn.f32 	%f907, %f899, %f906;
	fma.rn.f32 	%f908, %f902, 0f3A2C32E4, 0f3B52E7DB;
	fma.rn.f32 	%f909, %f908, %f902, 0f3C93BB73;
	fma.rn.f32 	%f910, %f909, %f902, 0f3DF6384F;
	mul.rn.f32 	%f911, %f910, %f902;
	fma.rn.f32 	%f912, %f901, 0f3FB8AA3B, %f896;
	sub.f32 	%f913, %f896, %f912;
	fma.rn.f32 	%f914, %f901, 0f3FB8AA3B, %f913;
	fma.rn.f32 	%f915, %f907, 0f3FB8AA3B, %f914;
	fma.rn.f32 	%f916, %f901, 0f32A55E34, %f915;
	mul.f32 	%f917, %f911, 0f40400000;
	fma.rn.f32 	%f918, %f917, %f907, %f916;
	fma.rn.f32 	%f919, %f911, %f901, %f918;
	add.rn.f32 	%f920, %f912, %f919;
	neg.f32 	%f921, %f912;
	add.rn.f32 	%f922, %f920, %f921;
	neg.f32 	%f923, %f922;
	add.rn.f32 	%f924, %f919, %f923;
	mul.rn.f32 	%f925, %f920, %f846;
	neg.f32 	%f926, %f925;
	fma.rn.f32 	%f927, %f920, 0f40000000, %f926;
	fma.rn.f32 	%f928, %f924, 0f40000000, %f927;
	cvt.rni.f32.f32 	%f929, %f925;
	sub.f32 	%f930, %f925, %f929;
	add.f32 	%f931, %f930, %f928;
	fma.rn.f32 	%f932, %f931, 0f391FCB8E, 0f3AAF85ED;
	fma.rn.f32 	%f933, %f932, %f931, 0f3C1D9856;
	fma.rn.f32 	%f934, %f933, %f931, 0f3D6357BB;
	fma.rn.f32 	%f935, %f934, %f931, 0f3E75FDEC;
	fma.rn.f32 	%f936, %f935, %f931, 0f3F317218;
	fma.rn.f32 	%f937, %f936, %f931, 0f3F800000;
	cvt.rzi.s32.f32 	%r5529, %f929;
	setp.gt.f32 	%p549, %f929, 0f00000000;
	selp.b32 	%r5530, 0, -2097152000, %p549;
	add.s32 	%r5531, %r5530, 2130706432;
	mov.b32 	%f938, %r5531;
	mul.f32 	%f939, %f937, %f938;
	shl.b32 	%r5532, %r5529, 23;
	sub.s32 	%r5533, %r5532, %r5530;
	mov.b32 	%f940, %r5533;
	mul.f32 	%f941, %f939, %f940;
	abs.f32 	%f942, %f925;
	setp.gt.f32 	%p550, %f942, 0f43180000;
	setp.lt.f32 	%p551, %f925, 0f00000000;
	selp.f32 	%f943, 0f00000000, 0f7F800000, %p551;
	selp.f32 	%f112, %f943, %f941, %p550;
	add.f32 	%f113, %f110, %f110;
	mul.rn.f32 	%f944, %f920, %f866;
	sub.f32 	%f945, %f920, %f944;
	add.f32 	%f946, %f924, %f945;
	cvt.rni.f32.f32 	%f947, %f944;
	sub.f32 	%f948, %f944, %f947;
	add.f32 	%f949, %f948, %f946;
	fma.rn.f32 	%f950, %f949, 0f391FCB8E, 0f3AAF85ED;
	fma.rn.f32 	%f951, %f950, %f949, 0f3C1D9856;
	fma.rn.f32 	%f952, %f951, %f949, 0f3D6357BB;
	fma.rn.f32 	%f953, %f952, %f949, 0f3E75FDEC;
	fma.rn.f32 	%f954, %f953, %f949, 0f3F317218;
	fma.rn.f32 	%f955, %f954, %f949, 0f3F800000;
	cvt.rzi.s32.f32 	%r5534, %f947;
	setp.gt.f32 	%p552, %f947, 0f00000000;
	selp.b32 	%r5535, 0, -2097152000, %p552;
	add.s32 	%r5536, %r5535, 2130706432;
	mov.b32 	%f956, %r5536;
	mul.f32 	%f957, %f955, %f956;
	shl.b32 	%r5537, %r5534, 23;
	sub.s32 	%r5538, %r5537, %r5535;
	mov.b32 	%f958, %r5538;
	mul.f32 	%f959, %f957, %f958;
	abs.f32 	%f960, %f944;
	setp.gt.f32 	%p553, %f960, 0f43180000;
	setp.lt.f32 	%p554, %f944, 0f00000000;
	selp.f32 	%f961, 0f00000000, 0f7F800000, %p554;
	selp.f32 	%f114, %f961, %f959, %p553;
	neg.f32 	%f115, %f114;
	cvt.rn.f32.f64 	%f962, %fd220;
	mul.f32 	%f963, %f962, 0f3F22F983;
	cvt.rni.s32.f32 	%r2955, %f963;
	cvt.rn.f32.s32 	%f964, %r2955;
	fma.rn.f32 	%f965, %f964, 0fBFC90FDA, %f962;
	fma.rn.f32 	%f966, %f964, 0fB3A22168, %f965;
	fma.rn.f32 	%f116, %f964, 0fA7C234C5, %f966;
	abs.f32 	%f117, %f962;
	mov.b32 	%r2956, %f962;
	shr.u32 	%r5539, %r2956, 23;
	and.b32  	%r5540, %r5539, 224;
	add.s32 	%r5541, %r5540, -128;
	shl.b32 	%r5542, %r2956, 8;
	or.b32  	%r2957, %r5542, -2147483648;
	shr.u32 	%r5543, %r5541, 5;
	and.b32  	%r2958, %r5539, 31;
	mul.wide.u32 	%rd388, %r5543, 4;
	sub.s64 	%rd84, %rd3, %rd388;
	sub.s32 	%r2959, 32, %r2958;
	mul.rn.f32 	%f118, %f962, %f890;
	sub.s64 	%rd85, %rd2, %rd388;
	cvt.rn.f32.f64 	%f119, %fd205;
	abs.f32 	%f120, %f119;
	setp.lt.f32 	%p555, %f120, 0f00800000;
	mul.f32 	%f967, %f120, 0f4B800000;
	selp.f32 	%f968, %f967, %f120, %p555;
	selp.f32 	%f969, 0fC1C00000, 0f00000000, %p555;
	mov.b32 	%r5544, %f968;
	add.s32 	%r5545, %r5544, -1060439283;
	and.b32  	%r5546, %r5545, -8388608;
	sub.s32 	%r5547, %r5544, %r5546;
	mov.b32 	%f970, %r5547;
	cvt.rn.f32.s32 	%f971, %r5546;
	fma.rn.f32 	%f972, %f971, 0f34000000, %f969;
	add.f32 	%f973, %f970, 0fBF800000;
	add.f32 	%f974, %f970, 0f3F800000;
	rcp.approx.ftz.f32 	%f975, %f974;
	add.f32 	%f976, %f973, %f973;
	mul.f32 	%f977, %f976, %f975;
	mul.f32 	%f978, %f977, %f977;
	sub.f32 	%f979, %f973, %f977;
	add.f32 	%f980, %f979, %f979;
	neg.f32 	%f981, %f977;
	fma.rn.f32 	%f982, %f981, %f973, %f980;
	mul.rn.f32 	%f983, %f975, %f982;
	fma.rn.f32 	%f984, %f978, 0f3A2C32E4, 0f3B52E7DB;
	fma.rn.f32 	%f985, %f984, %f978, 0f3C93BB73;
	fma.rn.f32 	%f986, %f985, %f978, 0f3DF6384F;
	mul.rn.f32 	%f987, %f986, %f978;
	fma.rn.f32 	%f988, %f977, 0f3FB8AA3B, %f972;
	sub.f32 	%f989, %f972, %f988;
	fma.rn.f32 	%f990, %f977, 0f3FB8AA3B, %f989;
	fma.rn.f32 	%f991, %f983, 0f3FB8AA3B, %f990;
	fma.rn.f32 	%f992, %f977, 0f32A55E34, %f991;
	mul.f32 	%f993, %f987, 0f40400000;
	fma.rn.f32 	%f994, %f993, %f983, %f992;
	fma.rn.f32 	%f995, %f987, %f977, %f994;
	add.rn.f32 	%f996, %f988, %f995;
	neg.f32 	%f997, %f988;
	add.rn.f32 	%f998, %f996, %f997;
	neg.f32 	%f999, %f998;
	add.rn.f32 	%f1000, %f995, %f999;
	mul.rn.f32 	%f1001, %f996, %f846;
	neg.f32 	%f1002, %f1001;
	fma.rn.f32 	%f1003, %f996, 0f40000000, %f1002;
	fma.rn.f32 	%f1004, %f1000, 0f40000000, %f1003;
	cvt.rni.f32.f32 	%f1005, %f1001;
	sub.f32 	%f1006, %f1001, %f1005;
	add.f32 	%f1007, %f1006, %f1004;
	fma.rn.f32 	%f1008, %f1007, 0f391FCB8E, 0f3AAF85ED;
	fma.rn.f32 	%f1009, %f1008, %f1007, 0f3C1D9856;
	fma.rn.f32 	%f1010, %f1009, %f1007, 0f3D6357BB;
	fma.rn.f32 	%f1011, %f1010, %f1007, 0f3E75FDEC;
	fma.rn.f32 	%f1012, %f1011, %f1007, 0f3F317218;
	fma.rn.f32 	%f1013, %f1012, %f1007, 0f3F800000;
	cvt.rzi.s32.f32 	%r5548, %f1005;
	setp.gt.f32 	%p556, %f1005, 0f00000000;
	selp.b32 	%r5549, 0, -2097152000, %p556;
	add.s32 	%r5550, %r5549, 2130706432;
	mov.b32 	%f1014, %r5550;
	mul.f32 	%f1015, %f1013, %f1014;
	shl.b32 	%r5551, %r5548, 23;
	sub.s32 	%r5552, %r5551, %r5549;
	mov.b32 	%f1016, %r5552;
	mul.f32 	%f1017, %f1015, %f1016;
	abs.f32 	%f1018, %f1001;
	setp.gt.f32 	%p557, %f1018, 0f43180000;
	setp.lt.f32 	%p558, %f1001, 0f00000000;
	selp.f32 	%f1019, 0f00000000, 0f7F800000, %p558;
	selp.f32 	%f121, %f1019, %f1017, %p557;
	add.f32 	%f122, %f119, %f119;
	mov.b32 	%r5553, %f122;
	and.b32  	%r5554, %r5553, 2147483647;
	mov.b32 	%f123, %r5554;
	add.rn.f32 	%f124, %f119, %f846;
	mul.rn.f32 	%f1020, %f996, %f866;
	sub.f32 	%f1021, %f996, %f1020;
	add.f32 	%f1022, %f1000, %f1021;
	cvt.rni.f32.f32 	%f1023, %f1020;
	sub.f32 	%f1024, %f1020, %f1023;
	add.f32 	%f1025, %f1024, %f1022;
	fma.rn.f32 	%f1026, %f1025, 0f391FCB8E, 0f3AAF85ED;
	fma.rn.f32 	%f1027, %f1026, %f1025, 0f3C1D9856;
	fma.rn.f32 	%f1028, %f1027, %f1025, 0f3D6357BB;
	fma.rn.f32 	%f1029, %f1028, %f1025, 0f3E75FDEC;
	fma.rn.f32 	%f1030, %f1029, %f1025, 0f3F317218;
	fma.rn.f32 	%f1031, %f1030, %f1025, 0f3F800000;
	cvt.rzi.s32.f32 	%r5555, %f1023;
	setp.gt.f32 	%p559, %f1023, 0f00000000;
	selp.b32 	%r5556, 0, -2097152000, %p559;
	add.s32 	%r5557, %r5556, 2130706432;
	mov.b32 	%f1032, %r5557;
	mul.f32 	%f1033, %f1031, %f1032;
	shl.b32 	%r5558, %r5555, 23;
	sub.s32 	%r5559, %r5558, %r5556;
	mov.b32 	%f1034, %r5559;
	mul.f32 	%f1035, %f1033, %f1034;
	abs.f32 	%f1036, %f1020;
	setp.gt.f32 	%p560, %f1036, 0f43180000;
	setp.lt.f32 	%p561, %f1020, 0f00000000;
	selp.f32 	%f1037, 0f00000000, 0f7F800000, %p561;
	selp.f32 	%f125, %f1037, %f1035, %p560;
	neg.f32 	%f126, %f125;
	add.rn.f32 	%f127, %f119, %f866;
	cvt.rn.f32.f64 	%f1038, %fd229;
	mul.f32 	%f1039, %f1038, 0f3F22F983;
	cvt.rni.s32.f32 	%r2960, %f1039;
	cvt.rn.f32.s32 	%f1040, %r2960;
	fma.rn.f32 	%f1041, %f1040, 0fBFC90FDA, %f1038;
	fma.rn.f32 	%f1042, %f1040, 0fB3A22168, %f1041;
	fma.rn.f32 	%f128, %f1040, 0fA7C234C5, %f1042;
	abs.f32 	%f129, %f1038;
	mov.b32 	%r2961, %f1038;
	shr.u32 	%r5560, %r2961, 23;
	and.b32  	%r5561, %r5560, 224;
	add.s32 	%r5562, %r5561, -128;
	shl.b32 	%r5563, %r2961, 8;
	or.b32  	%r2962, %r5563, -2147483648;
	shr.u32 	%r5564, %r5562, 5;
	and.b32  	%r2963, %r5560, 31;
	mul.wide.u32 	%rd389, %r5564, 4;
	sub.s64 	%rd86, %rd3, %rd389;
	sub.s32 	%r2964, 32, %r2963;
	mul.rn.f32 	%f130, %f1038, %f890;
	sub.s64 	%rd87, %rd2, %rd389;
	cvt.rn.f32.f64 	%f131, %fd207;
	abs.f32 	%f132, %f131;
	setp.lt.f32 	%p562, %f132, 0f00800000;
	mul.f32 	%f1043, %f132, 0f4B800000;
	selp.f32 	%f1044, %f1043, %f132, %p562;
	selp.f32 	%f1045, 0fC1C00000, 0f00000000, %p562;
	mov.b32 	%r5565, %f1044;
	add.s32 	%r5566, %r5565, -1060439283;
	and.b32  	%r5567, %r5566, -8388608;
	sub.s32 	%r5568, %r5565, %r5567;
	mov.b32 	%f1046, %r5568;
	cvt.rn.f32.s32 	%f1047, %r5567;
	fma.rn.f32 	%f1048, %f1047, 0f34000000, %f1045;
	add.f32 	%f1049, %f1046, 0fBF800000;
	add.f32 	%f1050, %f1046, 0f3F800000;
	rcp.approx.ftz.f32 	%f1051, %f1050;
	add.f32 	%f1052, %f1049, %f1049;
	mul.f32 	%f1053, %f1052, %f1051;
	mul.f32 	%f1054, %f1053, %f1053;
	sub.f32 	%f1055, %f1049, %f1053;
	add.f32 	%f1056, %f1055, %f1055;
	neg.f32 	%f1057, %f1053;
	fma.rn.f32 	%f1058, %f1057, %f1049, %f1056;
	mul.rn.f32 	%f1059, %f1051, %f1058;
	fma.rn.f32 	%f1060, %f1054, 0f3A2C32E4, 0f3B52E7DB;
	fma.rn.f32 	%f1061, %f1060, %f1054, 0f3C93BB73;
	fma.rn.f32 	%f1062, %f1061, %f1054, 0f3DF6384F;
	mul.rn.f32 	%f1063, %f1062, %f1054;
	fma.rn.f32 	%f1064, %f1053, 0f3FB8AA3B, %f1048;
	sub.f32 	%f1065, %f1048, %f1064;
	fma.rn.f32 	%f1066, %f1053, 0f3FB8AA3B, %f1065;
	fma.rn.f32 	%f1067, %f1059, 0f3FB8AA3B, %f1066;
	fma.rn.f32 	%f1068, %f1053, 0f32A55E34, %f1067;
	mul.f32 	%f1069, %f1063, 0f40400000;
	fma.rn.f32 	%f1070, %f1069, %f1059, %f1068;
	fma.rn.f32 	%f1071, %f1063, %f1053, %f1070;
	add.rn.f32 	%f1072, %f1064, %f1071;
	neg.f32 	%f1073, %f1064;
	add.rn.f32 	%f1074, %f1072, %f1073;
	neg.f32 	%f1075, %f1074;
	add.rn.f32 	%f1076, %f1071, %f1075;
	mul.rn.f32 	%f1077, %f1072, %f846;
	neg.f32 	%f1078, %f1077;
	fma.rn.f32 	%f1079, %f1072, 0f40000000, %f1078;
	fma.rn.f32 	%f1080, %f1076, 0f40000000, %f1079;
	cvt.rni.f32.f32 	%f1081, %f1077;
	sub.f32 	%f1082, %f1077, %f1081;
	add.f32 	%f1083, %f1082, %f1080;
	fma.rn.f32 	%f1084, %f1083, 0f391FCB8E, 0f3AAF85ED;
	fma.rn.f32 	%f1085, %f1084, %f1083, 0f3C1D9856;
	fma.rn.f32 	%f1086, %f1085, %f1083, 0f3D6357BB;
	fma.rn.f32 	%f1087, %f1086, %f1083, 0f3E75FDEC;
	fma.rn.f32 	%f1088, %f1087, %f1083, 0f3F317218;
	fma.rn.f32 	%f1089, %f1088, %f1083, 0f3F800000;
	cvt.rzi.s32.f32 	%r5569, %f1081;
	setp.gt.f32 	%p563, %f1081, 0f00000000;
	selp.b32 	%r5570, 0, -2097152000, %p563;
	add.s32 	%r5571, %r5570, 2130706432;
	mov.b32 	%f1090, %r5571;
	mul.f32 	%f1091, %f1089, %f1090;
	shl.b32 	%r5572, %r5569, 23;
	sub.s32 	%r5573, %r5572, %r5570;
	mov.b32 	%f1092, %r5573;
	mul.f32 	%f1093, %f1091, %f1092;
	abs.f32 	%f1094, %f1077;
	setp.gt.f32 	%p564, %f1094, 0f43180000;
	setp.lt.f32 	%p565, %f1077, 0f00000000;
	selp.f32 	%f1095, 0f00000000, 0f7F800000, %p565;
	selp.f32 	%f133, %f1095, %f1093, %p564;
	add.f32 	%f134, %f131, %f131;
	mov.b32 	%r5574, %f134;
	and.b32  	%r5575, %r5574, 2147483647;
	mov.b32 	%f135, %r5575;
	add.rn.f32 	%f136, %f131, %f846;
	mul.rn.f32 	%f1096, %f1072, %f866;
	sub.f32 	%f1097, %f1072, %f1096;
	add.f32 	%f1098, %f1076, %f1097;
	cvt.rni.f32.f32 	%f1099, %f1096;
	sub.f32 	%f1100, %f1096, %f1099;
	add.f32 	%f1101, %f1100, %f1098;
	fma.rn.f32 	%f1102, %f1101, 0f391FCB8E, 0f3AAF85ED;
	fma.rn.f32 	%f1103, %f1102, %f1101, 0f3C1D9856;
	fma.rn.f32 	%f1104, %f1103, %f1101, 0f3D6357BB;
	fma.rn.f32 	%f1105, %f1104, %f1101, 0f3E75FDEC;
	fma.rn.f32 	%f1106, %f1105, %f1101, 0f3F317218;
	fma.rn.f32 	%f1107, %f1106, %f1101, 0f3F800000;
	cvt.rzi.s32.f32 	%r5576, %f1099;
	setp.gt.f32 	%p566, %f1099, 0f00000000;
	selp.b32 	%r5577, 0, -2097152000, %p566;
	add.s32 	%r5578, %r5577, 2130706432;
	mov.b32 	%f1108, %r5578;
	mul.f32 	%f1109, %f1107, %f1108;
	shl.b32 	%r5579, %r5576, 23;
	sub.s32 	%r5580, %r5579, %r5577;
	mov.b32 	%f1110, %r5580;
	mul.f32 	%f1111, %f1109, %f1110;
	abs.f32 	%f1112, %f1096;
	setp.gt.f32 	%p567, %f1112, 0f43180000;
	setp.lt.f32 	%p568, %f1096, 0f00000000;
	selp.f32 	%f1113, 0f00000000, 0f7F800000, %p568;
	selp.f32 	%f137, %f1113, %f1111, %p567;
	neg.f32 	%f138, %f137;
	add.rn.f32 	%f139, %f131, %f866;
	cvt.rn.f32.f64 	%f1114, %fd238;
	mul.f32 	%f1115, %f1114, 0f3F22F983;
	cvt.rni.s32.f32 	%r2965, %f1115;
	cvt.rn.f32.s32 	%f1116, %r2965;
	fma.rn.f32 	%f1117, %f1116, 0fBFC90FDA, %f1114;
	fma.rn.f32 	%f1118, %f1116, 0fB3A22168, %f1117;
	fma.rn.f32 	%f140, %f1116, 0fA7C234C5, %f1118;
	abs.f32 	%f141, %f1114;
	mov.b32 	%r2966, %f1114;
	shr.u32 	%r5581, %r2966, 23;
	and.b32  	%r5582, %r5581, 224;
	add.s32 	%r5583, %r5582, -128;
	shl.b32 	%r5584, %r2966, 8;
	or.b32  	%r2967, %r5584, -2147483648;
	shr.u32 	%r5585, %r5583, 5;
	and.b32  	%r2968, %r5581, 31;
	mul.wide.u32 	%rd390, %r5585, 4;
	sub.s64 	%rd88, %rd3, %rd390;
	sub.s32 	%r2969, 32, %r2968;
	mul.rn.f32 	%f142, %f1114, %f890;
	sub.s64 	%rd89, %rd2, %rd390;
	cvt.rn.f32.f64 	%f143, %fd209;
	abs.f32 	%f144, %f143;
	setp.lt.f32 	%p569, %f144, 0f00800000;
	mul.f32 	%f1119, %f144, 0f4B800000;
	selp.f32 	%f1120, %f1119, %f144, %p569;
	selp.f32 	%f1121, 0fC1C00000, 0f00000000, %p569;
	mov.b32 	%r5586, %f1120;
	add.s32 	%r5587, %r5586, -1060439283;
	and.b32  	%r5588, %r5587, -8388608;
	sub.s32 	%r5589, %r5586, %r5588;
	mov.b32 	%f1122, %r5589;
	cvt.rn.f32.s32 	%f1123, %r5588;
	fma.rn.f32 	%f1124, %f1123, 0f34000000, %f1121;
	add.f32 	%f1125, %f1122, 0fBF800000;
	add.f32 	%f1126, %f1122, 0f3F800000;
	rcp.approx.ftz.f32 	%f1127, %f1126;
	add.f32 	%f1128, %f1125, %f1125;
	mul.f32 	%f1129, %f1128, %f1127;
	mul.f32 	%f1130, %f1129, %f1129;
	sub.f32 	%f1131, %f1125, %f1129;
	add.f32 	%f1132, %f1131, %f1131;
	neg.f32 	%f1133, %f1129;
	fma.rn.f32 	%f1134, %f1133, %f1125, %f1132;
	mul.rn.f32 	%f1135, %f1127, %f1134;
	fma.rn.f32 	%f1136, %f1130, 0f3A2C32E4, 0f3B52E7DB;
	fma.rn.f32 	%f1137, %f1136, %f1130, 0f3C93BB73;
	fma.rn.f32 	%f1138, %f1137, %f1130, 0f3DF6384F;
	mul.rn.f32 	%f1139, %f1138, %f1130;
	fma.rn.f32 	%f1140, %f1129, 0f3FB8AA3B, %f1124;
	sub.f32 	%f1141, %f1124, %f1140;
	fma.rn.f32 	%f1142, %f1129, 0f3FB8AA3B, %f1141;
	fma.rn.f32 	%f1143, %f1135, 0f3FB8AA3B, %f1142;
	fma.rn.f32 	%f1144, %f1129, 0f32A55E34, %f1143;
	mul.f32 	%f1145, %f1139, 0f40400000;
	fma.rn.f32 	%f1146, %f1145, %f1135, %f1144;
	fma.rn.f32 	%f1147, %f1139, %f1129, %f1146;
	add.rn.f32 	%f1148, %f1140, %f1147;
	neg.f32 	%f1149, %f1140;
	add.rn.f32 	%f1150, %f1148, %f1149;
	neg.f32 	%f1151, %f1150;
	add.rn.f32 	%f1152, %f1147, %f1151;
	mul.rn.f32 	%f1153, %f1148, %f846;
	neg.f32 	%f1154, %f1153;
	fma.rn.f32 	%f1155, %f1148, 0f40000000, %f1154;
	fma.rn.f32 	%f1156, %f1152, 0f40000000, %f1155;
	cvt.rni.f32.f32 	%f1157, %f1153;
	sub.f32 	%f1158, %f1153, %f1157;
	add.f32 	%f1159, %f1158, %f1156;
	fma.rn.f32 	%f1160, %f1159, 0f391FCB8E, 0f3AAF85ED;
	fma.rn.f32 	%f1161, %f1160, %f1159, 0f3C1D9856;
	fma.rn.f32 	%f1162, %f1161, %f1159, 0f3D6357BB;
	fma.rn.f32 	%f1163, %f1162, %f1159, 0f3E75FDEC;
	fma.rn.f32 	%f1164, %f1163, %f1159, 0f3F317218;
	fma.rn.f32 	%f1165, %f1164, %f1159, 0f3F800000;
	cvt.rzi.s32.f32 	%r5590, %f1157;
	setp.gt.f32 	%p570, %f1157, 0f00000000;
	selp.b32 	%r5591, 0, -2097152000, %p570;
	add.s32 	%r5592, %r5591, 2130706432;
	mov.b32 	%f1166, %r5592;
	mul.f32 	%f1167, %f1165, %f1166;
	shl.b32 	%r5593, %r5590, 23;
	sub.s32 	%r5594, %r5593, %r5591;
	mov.b32 	%f1168, %r5594;
	mul.f32 	%f1169, %f1167, %f1168;
	abs.f32 	%f1170, %f1153;
	setp.gt.f32 	%p571, %f1170, 0f43180000;
	setp.lt.f32 	%p572, %f1153, 0f00000000;
	selp.f32 	%f1171, 0f00000000, 0f7F800000, %p572;
	selp.f32 	%f145, %f1171, %f1169, %p571;
	add.f32 	%f146, %f143, %f143;
	mov.b32 	%r5595, %f146;
	and.b32  	%r5596, %r5595, 2147483647;
	mov.b32 	%f147, %r5596;
	add.rn.f32 	%f148, %f143, %f846;
	mul.rn.f32 	%f1172, %f1148, %f866;
	sub.f32 	%f1173, %f1148, %f1172;
	add.f32 	%f1174, %f1152, %f1173;
	cvt.rni.f32.f32 	%f1175, %f1172;
	sub.f32 	%f1176, %f1172, %f1175;
	add.f32 	%f1177, %f1176, %f1174;
	fma.rn.f32 	%f1178, %f1177, 0f391FCB8E, 0f3AAF85ED;
	fma.rn.f32 	%f1179, %f1178, %f1177, 0f3C1D9856;
	fma.rn.f32 	%f1180, %f1179, %f1177, 0f3D6357BB;
	fma.rn.f32 	%f1181, %f1180, %f1177, 0f3E75FDEC;
	fma.rn.f32 	%f1182, %f1181, %f1177, 0f3F317218;
	fma.rn.f32 	%f1183, %f1182, %f1177, 0f3F800000;
	cvt.rzi.s32.f32 	%r5597, %f1175;
	setp.gt.f32 	%p573, %f1175, 0f00000000;
	selp.b32 	%r5598, 0, -2097152000, %p573;
	add.s32 	%r5599, %r5598, 2130706432;
	mov.b32 	%f1184, %r5599;
	mul.f32 	%f1185, %f1183, %f1184;
	shl.b32 	%r5600, %r5597, 23;
	sub.s32 	%r5601, %r5600, %r5598;
	mov.b32 	%f1186, %r5601;
	mul.f32 	%f1187, %f1185, %f1186;
	abs.f32 	%f1188, %f1172;
	setp.gt.f32 	%p574, %f1188, 0f43180000;
	setp.lt.f32 	%p575, %f1172, 0f00000000;
	selp.f32 	%f1189, 0f00000000, 0f7F800000, %p575;
	selp.f32 	%f149, %f1189, %f1187, %p574;
	neg.f32 	%f150, %f149;
	cvt.rn.f32.f64 	%f1190, %fd247;
	mul.f32 	%f1191, %f1190, 0f3F22F983;
	cvt.rni.s32.f32 	%r2970, %f1191;
	cvt.rn.f32.s32 	%f1192, %r2970;
	fma.rn.f32 	%f1193, %f1192, 0fBFC90FDA, %f1190;
	fma.rn.f32 	%f1194, %f1192, 0fB3A22168, %f1193;
	fma.rn.f32 	%f151, %f1192, 0fA7C234C5, %f1194;
	abs.f32 	%f152, %f1190;
	mov.b32 	%r2971, %f1190;
	shr.u32 	%r5602, %r2971, 23;
	and.b32  	%r5603, %r5602, 224;
	add.s32 	%r5604, %r5603, -128;
	shl.b32 	%r5605, %r2971, 8;
	or.b32  	%r2972, %r5605, -2147483648;
	shr.u32 	%r5606, %r5604, 5;
	and.b32  	%r2973, %r5602, 31;
	mul.wide.u32 	%rd391, %r5606, 4;
	sub.s64 	%rd90, %rd3, %rd391;
	sub.s32 	%r2974, 32, %r2973;
	mul.rn.f32 	%f153, %f1190, %f890;
	sub.s64 	%rd91, %rd2, %rd391;
	mov.b32 	%r7420, 0;
$L__BB6_747:
	setp.eq.f32 	%p576, %f108, 0f7F800000;
	setp.ltu.f32 	%p577, %f108, 0f47CE4780;
	setp.geu.f32 	%p578, %f98, 0f00000000;
	setp.nan.f32 	%p579, %f99, %f99;
	setp.eq.f32 	%p580, %f98, 0f3F800000;
	mul.wide.u32 	%rd392, %r7420, 16;
	add.s64 	%rd393, %rd4, 8;
	add.s64 	%rd92, %rd393, %rd392;
	mov.b64 	%rd394, 4607182418800017408;
	st.local.u64 	[%rd92], %rd394;
	setp.eq.f32 	%p581, %f98, 0f00000000;
	setp.eq.f32 	%p582, %f99, 0f7F800000;
	or.pred  	%p583, %p581, %p582;
	selp.f32 	%f1195, %f102, %f100, %p583;
	selp.f32 	%f1196, %f103, %f1195, %p579;
	selp.f32 	%f1197, 0f3F800000, %f1196, %p580;
	cvt.f64.f32 	%fd266, %f1197;
	selp.f32 	%f1198, %f104, %f105, %p578;
	selp.f32 	%f1199, %f101, %f1198, %p583;
	selp.f32 	%f1200, %f106, %f1199, %p579;
	selp.f32 	%f1201, 0f3F800000, %f1200, %p580;
	cvt.f64.f32 	%fd1183, %f1201;
	add.f64 	%fd1184, %fd1183, %fd1183;
	ld.local.f64 	%fd267, [%rd4+8];
	fma.rn.f64 	%fd268, %fd267, %fd1184, 0d0000000000000000;
	or.pred  	%p6, %p577, %p576;
	selp.b32 	%r7428, %r2950, 0, %p577;
	selp.f32 	%f1439, %f107, %f109, %p577;
	mov.u32 	%r7424, %r7428;
	mov.f32 	%f1438, %f1439;
	@%p6 bra 	$L__BB6_753;
	mov.b64 	%rd575, 0;
	mov.b32 	%r7421, 0;
	mov.u64 	%rd573, __cudart_i2opi_f;
	mov.u64 	%rd574, %rd3;
$L__BB6_749:
	.pragma "nounroll";
	ld.global.nc.u32 	%r5608, [%rd573];
	mad.wide.u32 	%rd397, %r5608, %r2952, %rd575;
	shr.u64 	%rd575, %rd397, 32;
	st.local.u32 	[%rd574], %rd397;
	add.s32 	%r7421, %r7421, 1;
	add.s64 	%rd574, %rd574, 4;
	add.s64 	%rd573, %rd573, 4;
	setp.ne.s32 	%p584, %r7421, 6;
	@%p584 bra 	$L__BB6_749;
	setp.eq.s32 	%p585, %r2953, 0;
	st.local.u32 	[%rd3+24], %rd575;
	ld.local.u32 	%r7422, [%rd82+24];
	ld.local.u32 	%r7423, [%rd82+20];
	@%p585 bra 	$L__BB6_752;
	shl.b32 	%r5609, %r7422, %r2953;
	shr.u32 	%r5610, %r7423, %r2954;
	add.s32 	%r7422, %r5610, %r5609;
	shl.b32 	%r5611, %r7423, %r2953;
	ld.local.u32 	%r5612, [%rd82+16];
	shr.u32 	%r5613, %r5612, %r2954;
	add.s32 	%r7423, %r5613, %r5611;
$L__BB6_752:
	setp.lt.s32 	%p586, %r2951, 0;
	shr.u32 	%r5614, %r7422, 30;
	shf.l.wrap.b32 	%r5615, %r7423, %r7422, 2;
	shl.b32 	%r5616, %r7423, 2;
	shr.u32 	%r5617, %r5615, 31;
	add.s32 	%r5618, %r5617, %r5614;
	neg.s32 	%r5619, %r5618;
	selp.b32 	%r7424, %r5619, %r5618, %p586;
	xor.b32  	%r5620, %r5615, %r2951;
	shr.s32 	%r5621, %r5615, 31;
	xor.b32  	%r5622, %r5621, %r5615;
	xor.b32  	%r5623, %r5621, %r5616;
	cvt.u64.u32 	%rd398, %r5622;
	shl.b64 	%rd399, %rd398, 32;
	cvt.u64.u32 	%rd400, %r5623;
	or.b64  	%rd401, %rd399, %rd400;
	cvt.rn.f64.s64 	%fd1185, %rd401;
	mul.f64 	%fd1186, %fd1185, 0d3BF921FB54442D19;
	cvt.rn.f32.f64 	%f1202, %fd1186;
	neg.f32 	%f1203, %f1202;
	setp.lt.s32 	%p587, %r5620, 0;
	selp.f32 	%f1438, %f1203, %f1202, %p587;
$L__BB6_753:
	add.s32 	%r5624, %r7424, 1;
	mul.rn.f32 	%f1204, %f1438, %f1438;
	and.b32  	%r5625, %r7424, 1;
	setp.eq.b32 	%p588, %r5625, 1;
	selp.f32 	%f1205, %f1438, 0f3F800000, %p588;
	fma.rn.f32 	%f1206, %f1204, %f1205, 0f00000000;
	fma.rn.f32 	%f1207, %f1204, 0f37CBAC00, 0fBAB607ED;
	selp.f32 	%f1208, 0fB94D4153, %f1207, %p588;
	selp.f32 	%f1209, 0f3C0885E4, 0f3D2AAABB, %p588;
	fma.rn.f32 	%f1210, %f1208, %f1204, %f1209;
	selp.f32 	%f1211, 0fBE2AAAA8, 0fBEFFFFFF, %p588;
	fma.rn.f32 	%f1212, %f1210, %f1204, %f1211;
	fma.rn.f32 	%f1213, %f1212, %f1206, %f1205;
	and.b32  	%r5626, %r5624, 2;
	setp.eq.s32 	%p589, %r5626, 0;
	mov.f32 	%f1214, 0f00000000;
	sub.f32 	%f1215, %f1214, %f1213;
	selp.f32 	%f157, %f1213, %f1215, %p589;
	@%p6 bra 	$L__BB6_759;
	mov.b64 	%rd576, 0;
	mov.b32 	%r7425, 0;
$L__BB6_755:
	.pragma "nounroll";
	mul.wide.u32 	%rd403, %r7425, 4;
	mov.u64 	%rd404, __cudart_i2opi_f;
	add.s64 	%rd405, %rd404, %rd403;
	ld.global.nc.u32 	%r5628, [%rd405];
	mad.wide.u32 	%rd406, %r5628, %r2952, %rd576;
	shr.u64 	%rd576, %rd406, 32;
	add.s64 	%rd407, %rd2, %rd403;
	st.local.u32 	[%rd407], %rd406;
	add.s32 	%r7425, %r7425, 1;
	setp.ne.s32 	%p590, %r7425, 6;
	@%p590 bra 	$L__BB6_755;
	setp.eq.s32 	%p591, %r2953, 0;
	st.local.u32 	[%rd2+24], %rd576;
	ld.local.u32 	%r7426, [%rd83+24];
	ld.local.u32 	%r7427, [%rd83+20];
	@%p591 bra 	$L__BB6_758;
	shl.b32 	%r5629, %r7426, %r2953;
	shr.u32 	%r5630, %r7427, %r2954;
	add.s32 	%r7426, %r5630, %r5629;
	shl.b32 	%r5631, %r7427, %r2953;
	ld.local.u32 	%r5632, [%rd83+16];
	shr.u32 	%r5633, %r5632, %r2954;
	add.s32 	%r7427, %r5633, %r5631;
$L__BB6_758:
	setp.lt.s32 	%p592, %r2951, 0;
	shr.u32 	%r5634, %r7426, 30;
	shf.l.wrap.b32 	%r5635, %r7427, %r7426, 2;
	shl.b32 	%r5636, %r7427, 2;
	shr.u32 	%r5637, %r5635, 31;
	add.s32 	%r5638, %r5637, %r5634;
	neg.s32 	%r5639, %r5638;
	selp.b32 	%r7428, %r5639, %r5638, %p592;
	xor.b32  	%r5640, %r5635, %r2951;
	shr.s32 	%r5641, %r5635, 31;
	xor.b32  	%r5642, %r5641, %r5635;
	xor.b32  	%r5643, %r5641, %r5636;
	cvt.u64.u32 	%rd408, %r5642;
	shl.b64 	%rd409, %rd408, 32;
	cvt.u64.u32 	%rd410, %r5643;
	or.b64  	%rd411, %rd409, %rd410;
	cvt.rn.f64.s64 	%fd1187, %rd411;
	mul.f64 	%fd1188, %fd1187, 0d3BF921FB54442D19;
	cvt.rn.f32.f64 	%f1216, %fd1188;
	neg.f32 	%f1217, %f1216;
	setp.lt.s32 	%p593, %r5640, 0;
	selp.f32 	%f1439, %f1217, %f1216, %p593;
$L__BB6_759:
	setp.eq.f32 	%p594, %f117, 0f7F800000;
	setp.ltu.f32 	%p595, %f117, 0f47CE4780;
	setp.geu.f32 	%p596, %f110, 0f00000000;
	setp.eq.f32 	%p597, %f111, 0f7F800000;
	setp.eq.f32 	%p598, %f110, 0f00000000;
	setp.nan.f32 	%p599, %f111, %f111;
	setp.eq.f32 	%p600, %f110, 0f3F800000;
	mul.rn.f32 	%f1218, %f1439, %f1439;
	and.b32  	%r5644, %r7428, 1;
	setp.eq.b32 	%p601, %r5644, 1;
	selp.f32 	%f1219, 0f3F800000, %f1439, %p601;
	fma.rn.f32 	%f1220, %f1218, %f1219, 0f00000000;
	fma.rn.f32 	%f1221, %f1218, 0f37CBAC00, 0fBAB607ED;
	selp.f32 	%f1222, %f1221, 0fB94D4153, %p601;
	selp.f32 	%f1223, 0f3D2AAABB, 0f3C0885E4, %p601;
	fma.rn.f32 	%f1224, %f1222, %f1218, %f1223;
	selp.f32 	%f1225, 0fBEFFFFFF, 0fBE2AAAA8, %p601;
	fma.rn.f32 	%f1226, %f1224, %f1218, %f1225;
	fma.rn.f32 	%f1227, %f1226, %f1220, %f1219;
	and.b32  	%r5645, %r7428, 2;
	setp.eq.s32 	%p602, %r5645, 0;
	mov.f32 	%f1228, 0f00000000;
	sub.f32 	%f1229, %f1228, %f1227;
	selp.f32 	%f1230, %f1227, %f1229, %p602;
	cvt.f64.f32 	%fd1189, %f1230;
	mul.f64 	%fd1190, %fd267, 0dC01921FB54442D18;
	cvt.f64.f32 	%fd1191, %f157;
	add.f64 	%fd269, %fd1191, 0d0000000000000000;
	fma.rn.f64 	%fd270, %fd1190, %fd1189, 0d0000000000000000;
	mov.b32 	%r5646, %f113;
	and.b32  	%r5647, %r5646, 2147483647;
	mov.b32 	%f1231, %r5647;
	selp.f32 	%f1232, %f1231, %f112, %p597;
	selp.f32 	%f1233, %f1231, %f1232, %p598;
	mov.f32 	%f1234, 0f40000000;
	add.rn.f32 	%f1235, %f110, %f1234;
	selp.f32 	%f1236, %f1235, %f1233, %p599;
	selp.f32 	%f1237, 0f3F800000, %f1236, %p600;
	cvt.f64.f32 	%fd1192, %f1237;
	mov.f32 	%f1238, 0f3F800000;
	add.rn.f32 	%f1239, %f110, %f1238;
	selp.f32 	%f1240, %f1239, %f113, %p599;
	selp.f32 	%f1241, 0f3F800000, %f1240, %p600;
	selp.f32 	%f1242, %f114, %f115, %p596;
	selp.f32 	%f1243, %f1241, %f1242, %p597;
	selp.f32 	%f1244, %f1241, %f1243, %p599;
	selp.f32 	%f1245, %f1241, %f1244, %p600;
	selp.f32 	%f1246, %f1241, %f1245, %p598;
	cvt.f64.f32 	%fd1193, %f1246;
	add.f64 	%fd1194, %fd1193, %fd1193;
	ld.local.f64 	%fd271, [%rd4+24];
	add.f64 	%fd1195, %fd266, 0d0000000000000000;
	add.f64 	%fd272, %fd1195, %fd1192;
	fma.rn.f64 	%fd273, %fd271, %fd1194, %fd268;
	or.pred  	%p7, %p595, %p594;
	selp.b32 	%r7436, %r2955, 0, %p595;
	selp.f32 	%f1441, %f116, %f118, %p595;
	mov.u32 	%r7432, %r7436;
	mov.f32 	%f1440, %f1441;
	@%p7 bra 	$L__BB6_765;
	mov.b64 	%rd577, 0;
	mov.b32 	%r7429, 0;
$L__BB6_761:
	.pragma "nounroll";
	mul.wide.u32 	%rd413, %r7429, 4;
	mov.u64 	%rd414, __cudart_i2opi_f;
	add.s64 	%rd415, %rd414, %rd413;
	ld.global.nc.u32 	%r5649, [%rd415];
	mad.wide.u32 	%rd416, %r5649, %r2957, %rd577;
	shr.u64 	%rd577, %rd416, 32;
	add.s64 	%rd417, %rd3, %rd413;
	st.local.u32 	[%rd417], %rd416;
	add.s32 	%r7429, %r7429, 1;
	setp.ne.s32 	%p603, %r7429, 6;
	@%p603 bra 	$L__BB6_761;
	setp.eq.s32 	%p604, %r2958, 0;
	st.local.u32 	[%rd3+24], %rd577;
	ld.local.u32 	%r7430, [%rd84+24];
	ld.local.u32 	%r7431, [%rd84+20];
	@%p604 bra 	$L__BB6_764;
	shl.b32 	%r5650, %r7430, %r2958;
	shr.u32 	%r5651, %r7431, %r2959;
	add.s32 	%r7430, %r5651, %r5650;
	shl.b32 	%r5652, %r7431, %r2958;
	ld.local.u32 	%r5653, [%rd84+16];
	shr.u32 	%r5654, %r5653, %r2959;
	add.s32 	%r7431, %r5654, %r5652;
$L__BB6_764:
	setp.lt.s32 	%p605, %r2956, 0;
	shr.u32 	%r5655, %r7430, 30;
	shf.l.wrap.b32 	%r5656, %r7431, %r7430, 2;
	shl.b32 	%r5657, %r7431, 2;
	shr.u32 	%r5658, %r5656, 31;
	add.s32 	%r5659, %r5658, %r5655;
	neg.s32 	%r5660, %r5659;
	selp.b32 	%r7432, %r5660, %r5659, %p605;
	xor.b32  	%r5661, %r5656, %r2956;
	shr.s32 	%r5662, %r5656, 31;
	xor.b32  	%r5663, %r5662, %r5656;
	xor.b32  	%r5664, %r5662, %r5657;
	cvt.u64.u32 	%rd418, %r5663;
	shl.b64 	%rd419, %rd418, 32;
	cvt.u64.u32 	%rd420, %r5664;
	or.b64  	%rd421, %rd419, %rd420;
	cvt.rn.f64.s64 	%fd1196, %rd421;
	mul.f64 	%fd1197, %fd1196, 0d3BF921FB54442D19;
	cvt.rn.f32.f64 	%f1247, %fd1197;
	neg.f32 	%f1248, %f1247;
	setp.lt.s32 	%p606, %r5661, 0;
	selp.f32 	%f1440, %f1248, %f1247, %p606;
$L__BB6_765:
	add.s32 	%r5665, %r7432, 1;
	mul.rn.f32 	%f1249, %f1440, %f1440;
	and.b32  	%r5666, %r7432, 1;
	setp.eq.b32 	%p607, %r5666, 1;
	selp.f32 	%f1250, %f1440, 0f3F800000, %p607;
	fma.rn.f32 	%f1251, %f1249, %f1250, 0f00000000;
	fma.rn.f32 	%f1252, %f1249, 0f37CBAC00, 0fBAB607ED;
	selp.f32 	%f1253, 0fB94D4153, %f1252, %p607;
	selp.f32 	%f1254, 0f3C0885E4, 0f3D2AAABB, %p607;
	fma.rn.f32 	%f1255, %f1253, %f1249, %f1254;
	selp.f32 	%f1256, 0fBE2AAAA8, 0fBEFFFFFF, %p607;
	fma.rn.f32 	%f1257, %f1255, %f1249, %f1256;
	fma.rn.f32 	%f1258, %f1257, %f1251, %f1250;
	and.b32  	%r5667, %r5665, 2;
	setp.eq.s32 	%p608, %r5667, 0;
	mov.f32 	%f1259, 0f00000000;
	sub.f32 	%f1260, %f1259, %f1258;
	selp.f32 	%f163, %f1258, %f1260, %p608;
	@%p7 bra 	$L__BB6_771;
	mov.b64 	%rd578, 0;
	mov.b32 	%r7433, 0;
$L__BB6_767:
	.pragma "nounroll";
	mul.wide.u32 	%rd423, %r7433, 4;
	mov.u64 	%rd424, __cudart_i2opi_f;
	add.s64 	%rd425, %rd424, %rd423;
	ld.global.nc.u32 	%r5669, [%rd425];
	mad.wide.u32 	%rd426, %r5669, %r2957, %rd578;
	shr.u64 	%rd578, %rd426, 32;
	add.s64 	%rd427, %rd2, %rd423;
	st.local.u32 	[%rd427], %rd426;
	add.s32 	%r7433, %r7433, 1;
	setp.ne.s32 	%p609, %r7433, 6;
	@%p609 bra 	$L__BB6_767;
	setp.eq.s32 	%p610, %r2958, 0;
	st.local.u32 	[%rd2+24], %rd578;
	ld.local.u32 	%r7434, [%rd85+24];
	ld.local.u32 	%r7435, [%rd85+20];
	@%p610 bra 	$L__BB6_770;
	shl.b32 	%r5670, %r7434, %r2958;
	shr.u32 	%r5671, %r7435, %r2959;
	add.s32 	%r7434, %r5671, %r5670;
	shl.b32 	%r5672, %r7435, %r2958;
	ld.local.u32 	%r5673, [%rd85+16];
	shr.u32 	%r5674, %r5673, %r2959;
	add.s32 	%r7435, %r5674, %r5672;
$L__BB6_770:
	setp.lt.s32 	%p611, %r2956, 0;
	shr.u32 	%r5675, %r7434, 30;
	shf.l.wrap.b32 	%r5676, %r7435, %r7434, 2;
	shl.b32 	%r5677, %r7435, 2;
	shr.u32 	%r5678, %r5676, 31;
	add.s32 	%r5679, %r5678, %r5675;
	neg.s32 	%r5680, %r5679;
	selp.b32 	%r7436, %r5680, %r5679, %p611;
	xor.b32  	%r5681, %r5676, %r2956;
	shr.s32 	%r5682, %r5676, 31;
	xor.b32  	%r5683, %r5682, %r5676;
	xor.b32  	%r5684, %r5682, %r5677;
	cvt.u64.u32 	%rd428, %r5683;
	shl.b64 	%rd429, %rd428, 32;
	cvt.u64.u32 	%rd430, %r5684;
	or.b64  	%rd431, %rd429, %rd430;
	cvt.rn.f64.s64 	%fd1198, %rd431;
	mul.f64 	%fd1199, %fd1198, 0d3BF921FB54442D19;
	cvt.rn.f32.f64 	%f1261, %fd1199;
	neg.f32 	%f1262, %f1261;
	setp.lt.s32 	%p612, %r5681, 0;
	selp.f32 	%f1441, %f1262, %f1261, %p612;
$L__BB6_771:
	setp.eq.f32 	%p613, %f129, 0f7F800000;
	setp.ltu.f32 	%p614, %f129, 0f47CE4780;
	setp.geu.f32 	%p615, %f119, 0f00000000;
	setp.eq.f32 	%p616, %f120, 0f7F800000;
	setp.eq.f32 	%p617, %f119, 0f00000000;
	setp.nan.f32 	%p618, %f120, %f120;
	setp.eq.f32 	%p619, %f119, 0f3F800000;
	mul.rn.f32 	%f1263, %f1441, %f1441;
	and.b32  	%r5685, %r7436, 1;
	setp.eq.b32 	%p620, %r5685, 1;
	selp.f32 	%f1264, 0f3F800000, %f1441, %p620;
	fma.rn.f32 	%f1265, %f1263, %f1264, 0f00000000;
	fma.rn.f32 	%f1266, %f1263, 0f37CBAC00, 0fBAB607ED;
	selp.f32 	%f1267, %f1266, 0fB94D4153, %p620;
	selp.f32 	%f1268, 0f3D2AAABB, 0f3C0885E4, %p620;
	fma.rn.f32 	%f1269, %f1267, %f1263, %f1268;
	selp.f32 	%f1270, 0fBEFFFFFF, 0fBE2AAAA8, %p620;
	fma.rn.f32 	%f1271, %f1269, %f1263, %f1270;
	fma.rn.f32 	%f1272, %f1271, %f1265, %f1264;
	and.b32  	%r5686, %r7436, 2;
	setp.eq.s32 	%p621, %r5686, 0;
	mov.f32 	%f1273, 0f00000000;
	sub.f32 	%f1274, %f1273, %f1272;
	selp.f32 	%f1275, %f1272, %f1274, %p621;
	cvt.f64.f32 	%fd1200, %f1275;
	mul.f64 	%fd1201, %fd271, 0dC01921FB54442D18;
	cvt.f64.f32 	%fd1202, %f163;
	add.f64 	%fd274, %fd269, %fd1202;
	fma.rn.f64 	%fd275, %fd1201, %fd1200, %fd270;
	selp.f32 	%f1276, %f123, %f121, %p616;
	selp.f32 	%f1277, %f123, %f1276, %p617;
	selp.f32 	%f1278, %f124, %f1277, %p618;
	selp.f32 	%f1279, 0f3F800000, %f1278, %p619;
	cvt.f64.f32 	%fd1203, %f1279;
	selp.f32 	%f1280, %f127, %f122, %p618;
	selp.f32 	%f1281, 0f3F800000, %f1280, %p619;
	selp.f32 	%f1282, %f125, %f126, %p615;
	selp.f32 	%f1283, %f1281, %f1282, %p616;
	selp.f32 	%f1284, %f1281, %f1283, %p618;
	selp.f32 	%f1285, %f1281, %f1284, %p619;
	selp.f32 	%f1286, %f1281, %f1285, %p617;
	cvt.f64.f32 	%fd1204, %f1286;
	add.f64 	%fd1205, %fd1204, %fd1204;
	ld.local.f64 	%fd276, [%rd4+40];
	add.f64 	%fd277, %fd272, %fd1203;
	fma.rn.f64 	%fd278, %fd276, %fd1205, %fd273;
	or.pred  	%p8, %p614, %p613;
	selp.b32 	%r7444, %r2960, 0, %p614;
	selp.f32 	%f1443, %f128, %f130, %p614;
	mov.u32 	%r7440, %r7444;
	mov.f32 	%f1442, %f1443;
	@%p8 bra 	$L__BB6_777;
	mov.b64 	%rd579, 0;
	mov.b32 	%r7437, 0;
$L__BB6_773:
	.pragma "nounroll";
	mul.wide.u32 	%rd433, %r7437, 4;
	mov.u64 	%rd434, __cudart_i2opi_f;
	add.s64 	%rd435, %rd434, %rd433;
	ld.global.nc.u32 	%r5688, [%rd435];
	mad.wide.u32 	%rd436, %r5688, %r2962, %rd579;
	shr.u64 	%rd579, %rd436, 32;
	add.s64 	%rd437, %rd3, %rd433;
	st.local.u32 	[%rd437], %rd436;
	add.s32 	%r7437, %r7437, 1;
	setp.ne.s32 	%p622, %r7437, 6;
	@%p622 bra 	$L__BB6_773;
	setp.eq.s32 	%p623, %r2963, 0;
	st.local.u32 	[%rd3+24], %rd579;
	ld.local.u32 	%r7438, [%rd86+24];
	ld.local.u32 	%r7439, [%rd86+20];
	@%p623 bra 	$L__BB6_776;
	shl.b32 	%r5689, %r7438, %r2963;
	shr.u32 	%r5690, %r7439, %r2964;
	add.s32 	%r7438, %r5690, %r5689;
	shl.b32 	%r5691, %r7439, %r2963;
	ld.local.u32 	%r5692, [%rd86+16];
	shr.u32 	%r5693, %r5692, %r2964;
	add.s32 	%r7439, %r5693, %r5691;
$L__BB6_776:
	setp.lt.s32 	%p624, %r2961, 0;
	shr.u32 	%r5694, %r7438, 30;
	shf.l.wrap.b32 	%r5695, %r7439, %r7438, 2;
	shl.b32 	%r5696, %r7439, 2;
	shr.u32 	%r5697, %r5695, 31;
	add.s32 	%r5698, %r5697, %r5694;
	neg.s32 	%r5699, %r5698;
	selp.b32 	%r7440, %r5699, %r5698, %p624;
	xor.b32  	%r5700, %r5695, %r2961;
	shr.s32 	%r5701, %r5695, 31;
	xor.b32  	%r5702, %r5701, %r5695;
	xor.b32  	%r5703, %r5701, %r5696;
	cvt.u64.u32 	%rd438, %r5702;
	shl.b64 	%rd439, %rd438, 32;
	cvt.u64.u32 	%rd440, %r5703;
	or.b64  	%rd441, %rd439, %rd440;
	cvt.rn.f64.s64 	%fd1206, %rd441;
	mul.f64 	%fd1207, %fd1206, 0d3BF921FB54442D19;
	cvt.rn.f32.f64 	%f1287, %fd1207;
	neg.f32 	%f1288, %f1287;
	setp.lt.s32 	%p625, %r5700, 0;
	selp.f32 	%f1442, %f1288, %f1287, %p625;
$L__BB6_777:
	add.s32 	%r5704, %r7440, 1;
	mul.rn.f32 	%f1289, %f1442, %f1442;
	and.b32  	%r5705, %r7440, 1;
	setp.eq.b32 	%p626, %r5705, 1;
	selp.f32 	%f1290, %f1442, 0f3F800000, %p626;
	fma.rn.f32 	%f1291, %f1289, %f1290, 0f00000000;
	fma.rn.f32 	%f1292, %f1289, 0f37CBAC00, 0fBAB607ED;
	selp.f32 	%f1293, 0fB94D4153, %f1292, %p626;
	selp.f32 	%f1294, 0f3C0885E4, 0f3D2AAABB, %p626;
	fma.rn.f32 	%f1295, %f1293, %f1289, %f1294;
	selp.f32 	%f1296, 0fBE2AAAA8, 0fBEFFFFFF, %p626;
	fma.rn.f32 	%f1297, %f1295, %f1289, %f1296;
	fma.rn.f32 	%f1298, %f1297, %f1291, %f1290;
	and.b32  	%r5706, %r5704, 2;
	setp.eq.s32 	%p627, %r5706, 0;
	mov.f32 	%f1299, 0f00000000;
	sub.f32 	%f1300, %f1299, %f1298;
	selp.f32 	%f169, %f1298, %f1300, %p627;
	@%p8 bra 	$L__BB6_783;
	mov.b64 	%rd580, 0;
	mov.b32 	%r7441, 0;
$L__BB6_779:
	.pragma "nounroll";
	mul.wide.u32 	%rd443, %r7441, 4;
	mov.u64 	%rd444, __cudart_i2opi_f;
	add.s64 	%rd445, %rd444, %rd443;
	ld.global.nc.u32 	%r5708, [%rd445];
	mad.wide.u32 	%rd446, %r5708, %r2962, %rd580;
	shr.u64 	%rd580, %rd446, 32;
	add.s64 	%rd447, %rd2, %rd443;
	st.local.u32 	[%rd447], %rd446;
	add.s32 	%r7441, %r7441, 1;
	setp.ne.s32 	%p628, %r7441, 6;
	@%p628 bra 	$L__BB6_779;
	setp.eq.s32 	%p629, %r2963, 0;
	st.local.u32 	[%rd2+24], %rd580;
	ld.local.u32 	%r7442, [%rd87+24];
	ld.local.u32 	%r7443, [%rd87+20];
	@%p629 bra 	$L__BB6_782;
	shl.b32 	%r5709, %r7442, %r2963;
	shr.u32 	%r5710, %r7443, %r2964;
	add.s32 	%r7442, %r5710, %r5709;
	shl.b32 	%r5711, %r7443, %r2963;
	ld.local.u32 	%r5712, [%rd87+16];
	shr.u32 	%r5713, %r5712, %r2964;
	add.s32 	%r7443, %r5713, %r5711;
$L__BB6_782:
	setp.lt.s32 	%p630, %r2961, 0;
	shr.u32 	%r5714, %r7442, 30;
	shf.l.wrap.b32 	%r5715, %r7443, %r7442, 2;
	shl.b32 	%r5716, %r7443, 2;
	shr.u32 	%r5717, %r5715, 31;
	add.s32 	%r5718, %r5717, %r5714;
	neg.s32 	%r5719, %r5718;
	selp.b32 	%r7444, %r5719, %r5718, %p630;
	xor.b32  	%r5720, %r5715, %r2961;
	shr.s32 	%r5721, %r5715, 31;
	xor.b32  	%r5722, %r5721, %r5715;
	xor.b32  	%r5723, %r5721, %r5716;
	cvt.u64.u32 	%rd448, %r5722;
	shl.b64 	%rd449, %rd448, 32;
	cvt.u64.u32 	%rd450, %r5723;
	or.b64  	%rd451, %rd449, %rd450;
	cvt.rn.f64.s64 	%fd1208, %rd451;
	mul.f64 	%fd1209, %fd1208, 0d3BF921FB54442D19;
	cvt.rn.f32.f64 	%f1301, %fd1209;
	neg.f32 	%f1302, %f1301;
	setp.lt.s32 	%p631, %r5720, 0;
	selp.f32 	%f1443, %f1302, %f1301, %p631;
$L__BB6_783:
	setp.eq.f32 	%p632, %f141, 0f7F800000;
	setp.ltu.f32 	%p633, %f141, 0f47CE4780;
	setp.geu.f32 	%p634, %f131, 0f00000000;
	setp.eq.f32 	%p635, %f132, 0f7F800000;
	setp.eq.f32 	%p636, %f131, 0f00000000;
	setp.nan.f32 	%p637, %f132, %f132;
	setp.eq.f32 	%p638, %f131, 0f3F800000;
	mul.rn.f32 	%f1303, %f1443, %f1443;
	and.b32  	%r5724, %r7444, 1;
	setp.eq.b32 	%p639, %r5724, 1;
	selp.f32 	%f1304, 0f3F800000, %f1443, %p639;
	fma.rn.f32 	%f1305, %f1303, %f1304, 0f00000000;
	fma.rn.f32 	%f1306, %f1303, 0f37CBAC00, 0fBAB607ED;
	selp.f32 	%f1307, %f1306, 0fB94D4153, %p639;
	selp.f32 	%f1308, 0f3D2AAABB, 0f3C0885E4, %p639;
	fma.rn.f32 	%f1309, %f1307, %f1303, %f1308;
	selp.f32 	%f1310, 0fBEFFFFFF, 0fBE2AAAA8, %p639;
	fma.rn.f32 	%f1311, %f1309, %f1303, %f1310;
	fma.rn.f32 	%f1312, %f1311, %f1305, %f1304;
	and.b32  	%r5725, %r7444, 2;
	setp.eq.s32 	%p640, %r5725, 0;
	mov.f32 	%f1313, 0f00000000;
	sub.f32 	%f1314, %f1313, %f1312;
	selp.f32 	%f1315, %f1312, %f1314, %p640;
	cvt.f64.f32 	%fd1210, %f1315;
	mul.f64 	%fd1211, %fd276, 0dC01921FB54442D18;
	cvt.f64.f32 	%fd1212, %f169;
	add.f64 	%fd279, %fd274, %fd1212;
	fma.rn.f64 	%fd280, %fd1211, %fd1210, %fd275;
	selp.f32 	%f1316, %f135, %f133, %p635;
	selp.f32 	%f1317, %f135, %f1316, %p636;
	selp.f32 	%f1318, %f136, %f1317, %p637;
	selp.f32 	%f1319, 0f3F800000, %f1318, %p638;
	cvt.f64.f32 	%fd1213, %f1319;
	selp.f32 	%f1320, %f139, %f134, %p637;
	selp.f32 	%f1321, 0f3F800000, %f1320, %p638;
	selp.f32 	%f1322, %f137, %f138, %p634;
	selp.f32 	%f1323, %f1321, %f1322, %p635;
	selp.f32 	%f1324, %f1321, %f1323, %p637;
	selp.f32 	%f1325, %f1321, %f1324, %p638;
	selp.f32 	%f1326, %f1321, %f1325, %p636;
	cvt.f64.f32 	%fd1214, %f1326;
	add.f64 	%fd1215, %fd1214, %fd1214;
	ld.local.f64 	%fd281, [%rd4+56];
	add.f64 	%fd282, %fd277, %fd1213;
	fma.rn.f64 	%fd283, %fd281, %fd1215, %fd278;
	or.pred  	%p9, %p633, %p632;
	selp.b32 	%r7452, %r2965, 0, %p633;
	selp.f32 	%f1445, %f140, %f142, %p633;
	mov.u32 	%r7448, %r7452;
	mov.f32 	%f1444, %f1445;
	@%p9 bra 	$L__BB6_789;
	mov.b64 	%rd581, 0;
	mov.b32 	%r7445, 0;
$L__BB6_785:
	.pragma "nounroll";
	mul.wide.u32 	%rd453, %r7445, 4;
	mov.u64 	%rd454, __cudart_i2opi_f;
	add.s64 	%rd455, %rd454, %rd453;
	ld.global.nc.u32 	%r5727, [%rd455];
	mad.wide.u32 	%rd456, %r5727, %r2967, %rd581;
	shr.u64 	%rd581, %rd456, 32;
	add.s64 	%rd457, %rd3, %rd453;
	st.local.u32 	[%rd457], %rd456;
	add.s32 	%r7445, %r7445, 1;
	setp.ne.s32 	%p641, %r7445, 6;
	@%p641 bra 	$L__BB6_785;
	setp.eq.s32 	%p642, %r2968, 0;
	st.local.u32 	[%rd3+24], %rd581;
	ld.local.u32 	%r7446, [%rd88+24];
	ld.local.u32 	%r7447, [%rd88+20];
	@%p642 bra 	$L__BB6_788;
	shl.b32 	%r5728, %r7446, %r2968;
	shr.u32 	%r5729, %r7447, %r2969;
	add.s32 	%r7446, %r5729, %r5728;
	shl.b32 	%r5730, %r7447, %r2968;
	ld.local.u32 	%r5731, [%rd88+16];
	shr.u32 	%r5732, %r5731, %r2969;
	add.s32 	%r7447, %r5732, %r5730;
$L__BB6_788:
	setp.lt.s32 	%p643, %r2966, 0;
	shr.u32 	%r5733, %r7446, 30;
	shf.l.wrap.b32 	%r5734, %r7447, %r7446, 2;
	shl.b32 	%r5735, %r7447, 2;
	shr.u32 	%r5736, %r5734, 31;
	add.s32 	%r5737, %r5736, %r5733;
	neg.s32 	%r5738, %r5737;
	selp.b32 	%r7448, %r5738, %r5737, %p643;
	xor.b32  	%r5739, %r5734, %r2966;
	shr.s32 	%r5740, %r5734, 31;
	xor.b32  	%r5741, %r5740, %r5734;
	xor.b32  	%r5742, %r5740, %r5735;
	cvt.u64.u32 	%rd458, %r5741;
	shl.b64 	%rd459, %rd458, 32;
	cvt.u64.u32 	%rd460, %r5742;
	or.b64  	%rd461, %rd459, %rd460;
	cvt.rn.f64.s64 	%fd1216, %rd461;
	mul.f64 	%fd1217, %fd1216, 0d3BF921FB54442D19;
	cvt.rn.f32.f64 	%f1327, %fd1217;
	neg.f32 	%f1328, %f1327;
	setp.lt.s32 	%p644, %r5739, 0;
	selp.f32 	%f1444, %f1328, %f1327, %p644;
$L__BB6_789:
	add.s32 	%r5743, %r7448, 1;
	mul.rn.f32 	%f1329, %f1444, %f1444;
	and.b32  	%r5744, %r7448, 1;
	setp.eq.b32 	%p645, %r5744, 1;
	selp.f32 	%f1330, %f1444, 0f3F800000, %p645;
	fma.rn.f32 	%f1331, %f1329, %f1330, 0f00000000;
	fma.rn.f32 	%f1332, %f1329, 0f37CBAC00, 0fBAB607ED;
	selp.f32 	%f1333, 0fB94D4153, %f1332, %p645;
	selp.f32 	%f1334, 0f3C0885E4, 0f3D2AAABB, %p645;
	fma.rn.f32 	%f1335, %f1333, %f1329, %f1334;
	selp.f32 	%f1336, 0fBE2AAAA8, 0fBEFFFFFF, %p645;
	fma.rn.f32 	%f1337, %f1335, %f1329, %f1336;
	fma.rn.f32 	%f1338, %f1337, %f1331, %f1330;
	and.b32  	%r5745, %r5743, 2;
	setp.eq.s32 	%p646, %r5745, 0;
	mov.f32 	%f1339, 0f00000000;
	sub.f32 	%f1340, %f1339, %f1338;
	selp.f32 	%f175, %f1338, %f1340, %p646;
	@%p9 bra 	$L__BB6_795;
	mov.b64 	%rd582, 0;
	mov.b32 	%r7449, 0;
$L__BB6_791:
	.pragma "nounroll";
	mul.wide.u32 	%rd463, %r7449, 4;
	mov.u64 	%rd464, __cudart_i2opi_f;
	add.s64 	%rd465, %rd464, %rd463;
	ld.global.nc.u32 	%r5747, [%rd465];
	mad.wide.u32 	%rd466, %r5747, %r2967, %rd582;
	shr.u64 	%rd582, %rd466, 32;
	add.s64 	%rd467, %rd2, %rd463;
	st.local.u32 	[%rd467], %rd466;
	add.s32 	%r7449, %r7449, 1;
	setp.ne.s32 	%p647, %r7449, 6;
	@%p647 bra 	$L__BB6_791;
	setp.eq.s32 	%p648, %r2968, 0;
	st.local.u32 	[%rd2+24], %rd582;
	ld.local.u32 	%r7450, [%rd89+24];
	ld.local.u32 	%r7451, [%rd89+20];
	@%p648 bra 	$L__BB6_794;
	shl.b32 	%r5748, %r7450, %r2968;
	shr.u32 	%r5749, %r7451, %r2969;
	add.s32 	%r7450, %r5749, %r5748;
	shl.b32 	%r5750, %r7451, %r2968;
	ld.local.u32 	%r5751, [%rd89+16];
	shr.u32 	%r5752, %r5751, %r2969;
	add.s32 	%r7451, %r5752, %r5750;
$L__BB6_794:
	setp.lt.s32 	%p649, %r2966, 0;
	shr.u32 	%r5753, %r7450, 30;
	shf.l.wrap.b32 	%r5754, %r7451, %r7450, 2;
	shl.b32 	%r5755, %r7451, 2;
	shr.u32 	%r5756, %r5754, 31;
	add.s32 	%r5757, %r5756, %r5753;
	neg.s32 	%r5758, %r5757;
	selp.b32 	%r7452, %r5758, %r5757, %p649;
	xor.b32  	%r5759, %r5754, %r2966;
	shr.s32 	%r5760, %r5754, 31;
	xor.b32  	%r5761, %r5760, %r5754;
	xor.b32  	%r5762, %r5760, %r5755;
	cvt.u64.u32 	%rd468, %r5761;
	shl.b64 	%rd469, %rd468, 32;
	cvt.u64.u32 	%rd470, %r5762;
	or.b64  	%rd471, %rd469, %rd470;
	cvt.rn.f64.s64 	%fd1218, %rd471;
	mul.f64 	%fd1219, %fd1218, 0d3BF921FB54442D19;
	cvt.rn.f32.f64 	%f1341, %fd1219;
	neg.f32 	%f1342, %f1341;
	setp.lt.s32 	%p650, %r5759, 0;
	selp.f32 	%f1445, %f1342, %f1341, %p650;
$L__BB6_795:
	setp.eq.f32 	%p651, %f152, 0f7F800000;
	setp.ltu.f32 	%p652, %f152, 0f47CE4780;
	setp.geu.f32 	%p653, %f143, 0f00000000;
	setp.eq.f32 	%p654, %f144, 0f7F800000;
	setp.eq.f32 	%p655, %f143, 0f00000000;
	setp.nan.f32 	%p656, %f144, %f144;
	setp.eq.f32 	%p657, %f143, 0f3F800000;
	mul.rn.f32 	%f1343, %f1445, %f1445;
	and.b32  	%r5763, %r7452, 1;
	setp.eq.b32 	%p658, %r5763, 1;
	selp.f32 	%f1344, 0f3F800000, %f1445, %p658;
	fma.rn.f32 	%f1345, %f1343, %f1344, 0f00000000;
	fma.rn.f32 	%f1346, %f1343, 0f37CBAC00, 0fBAB607ED;
	selp.f32 	%f1347, %f1346, 0fB94D4153, %p658;
	selp.f32 	%f1348, 0f3D2AAABB, 0f3C0885E4, %p658;
	fma.rn.f32 	%f1349, %f1347, %f1343, %f1348;
	selp.f32 	%f1350, 0fBEFFFFFF, 0fBE2AAAA8, %p658;
	fma.rn.f32 	%f1351, %f1349, %f1343, %f1350;
	fma.rn.f32 	%f1352, %f1351, %f1345, %f1344;
	and.b32  	%r5764, %r7452, 2;
	setp.eq.s32 	%p659, %r5764, 0;
	mov.f32 	%f1353, 0f00000000;
	sub.f32 	%f1354, %f1353, %f1352;
	selp.f32 	%f1355, %f1352, %f1354, %p659;
	cvt.f64.f32 	%fd1220, %f1355;
	mul.f64 	%fd1221, %fd281, 0dC01921FB54442D18;
	cvt.f64.f32 	%fd1222, %f175;
	add.f64 	%fd284, %fd279, %fd1222;
	fma.rn.f64 	%fd285, %fd1221, %fd1220, %fd280;
	selp.f32 	%f1356, %f147, %f145, %p654;
	selp.f32 	%f1357, %f147, %f1356, %p655;
	selp.f32 	%f1358, %f148, %f1357, %p656;
	selp.f32 	%f1359, 0f3F800000, %f1358, %p657;
	cvt.f64.f32 	%fd1223, %f1359;
	mov.f32 	%f1360, 0f3F800000;
	add.rn.f32 	%f1361, %f143, %f1360;
	selp.f32 	%f1362, %f1361, %f146, %p656;
	selp.f32 	%f1363, 0f3F800000, %f1362, %p657;
	selp.f32 	%f1364, %f149, %f150, %p653;
	selp.f32 	%f1365, %f1363, %f1364, %p654;
	selp.f32 	%f1366, %f1363, %f1365, %p656;
	selp.f32 	%f1367, %f1363, %f1366, %p657;
	selp.f32 	%f1368, %f1363, %f1367, %p655;
	cvt.f64.f32 	%fd1224, %f1368;
	add.f64 	%fd1225, %fd1224, %fd1224;
	ld.local.f64 	%fd286, [%rd4+72];
	add.f64 	%fd287, %fd282, %fd1223;
	fma.rn.f64 	%fd288, %fd286, %fd1225, %fd283;
	or.pred  	%p10, %p652, %p651;
	selp.b32 	%r7460, %r2970, 0, %p652;
	selp.f32 	%f1447, %f151, %f153, %p652;
	mov.u32 	%r7456, %r7460;
	mov.f32 	%f1446, %f1447;
	@%p10 bra 	$L__BB6_801;
	mov.b64 	%rd583, 0;
	mov.b32 	%r7453, 0;
$L__BB6_797:
	.pragma "nounroll";
	mul.wide.u32 	%rd473, %r7453, 4;
	mov.u64 	%rd474, __cudart_i2opi_f;
	add.s64 	%rd475, %rd474, %rd473;
	ld.global.nc.u32 	%r5766, [%rd475];
	mad.wide.u32 	%rd476, %r5766, %r2972, %rd583;
	shr.u64 	%rd583, %rd476, 32;
	add.s64 	%rd477, %rd3, %rd473;
	st.local.u32 	[%rd477], %rd476;
	add.s32 	%r7453, %r7453, 1;
	setp.ne.s32 	%p660, %r7453, 6;
	@%p660 bra 	$L__BB6_797;
	setp.eq.s32 	%p661, %r2973, 0;
	st.local.u32 	[%rd3+24], %rd583;
	ld.local.u32 	%r7454, [%rd90+24];
	ld.local.u32 	%r7455, [%rd90+20];
	@%p661 bra 	$L__BB6_800;
	shl.b32 	%r5767, %r7454, %r2973;
	shr.u32 	%r5768, %r7455, %r2974;
	add.s32 	%r7454, %r5768, %r5767;
	shl.b32 	%r5769, %r7455, %r2973;
	ld.local.u32 	%r5770, [%rd90+16];
	shr.u32 	%r5771, %r5770, %r2974;
	add.s32 	%r7455, %r5771, %r5769;
$L__BB6_800:
	setp.lt.s32 	%p662, %r2971, 0;
	shr.u32 	%r5772, %r7454, 30;
	shf.l.wrap.b32 	%r5773, %r7455, %r7454, 2;
	shl.b32 	%r5774, %r7455, 2;
	shr.u32 	%r5775, %r5773, 31;
	add.s32 	%r5776, %r5775, %r5772;
	neg.s32 	%r5777, %r5776;
	selp.b32 	%r7456, %r5777, %r5776, %p662;
	xor.b32  	%r5778, %r5773, %r2971;
	shr.s32 	%r5779, %r5773, 31;
	xor.b32  	%r5780, %r5779, %r5773;
	xor.b32  	%r5781, %r5779, %r5774;
	cvt.u64.u32 	%rd478, %r5780;
	shl.b64 	%rd479, %rd478, 32;
	cvt.u64.u32 	%rd480, %r5781;
	or.b64  	%rd481, %rd479, %rd480;
	cvt.rn.f64.s64 	%fd1226, %rd481;
	mul.f64 	%fd1227, %fd1226, 0d3BF921FB54442D19;
	cvt.rn.f32.f64 	%f1369, %fd1227;
	neg.f32 	%f1370, %f1369;
	setp.lt.s32 	%p663, %r5778, 0;
	selp.f32 	%f1446, %f1370, %f1369, %p663;
$L__BB6_801:
	add.s32 	%r5782, %r7456, 1;
	mul.rn.f32 	%f1371, %f1446, %f1446;
	and.b32  	%r5783, %r7456, 1;
	setp.eq.b32 	%p664, %r5783, 1;
	selp.f32 	%f1372, %f1446, 0f3F800000, %p664;
	fma.rn.f32 	%f1373, %f1371, %f1372, 0f00000000;
	fma.rn.f32 	%f1374, %f1371, 0f37CBAC00, 0fBAB607ED;
	selp.f32 	%f1375, 0fB94D4153, %f1374, %p664;
	selp.f32 	%f1376, 0f3C0885E4, 0f3D2AAABB, %p664;
	fma.rn.f32 	%f1377, %f1375, %f1371, %f1376;
	selp.f32 	%f1378, 0fBE2AAAA8, 0fBEFFFFFF, %p664;
	fma.rn.f32 	%f1379, %f1377, %f1371, %f1378;
	fma.rn.f32 	%f1380, %f1379, %f1373, %f1372;
	and.b32  	%r5784, %r5782, 2;
	setp.eq.s32 	%p665, %r5784, 0;
	mov.f32 	%f1381, 0f00000000;
	sub.f32 	%f1382, %f1381, %f1380;
	selp.f32 	%f181, %f1380, %f1382, %p665;
	@%p10 bra 	$L__BB6_807;
	mov.b64 	%rd584, 0;
	mov.b32 	%r7457, 0;
$L__BB6_803:
	.pragma "nounroll";
	mul.wide.u32 	%rd483, %r7457, 4;
	mov.u64 	%rd484, __cudart_i2opi_f;
	add.s64 	%rd485, %rd484, %rd483;
	ld.global.nc.u32 	%r5786, [%rd485];
	mad.wide.u32 	%rd486, %r5786, %r2972, %rd584;
	shr.u64 	%rd584, %rd486, 32;
	add.s64 	%rd487, %rd2, %rd483;
	st.local.u32 	[%rd487], %rd486;
	add.s32 	%r7457, %r7457, 1;
	setp.ne.s32 	%p666, %r7457, 6;
	@%p666 bra 	$L__BB6_803;
	setp.eq.s32 	%p667, %r2973, 0;
	st.local.u32 	[%rd2+24], %rd584;
	ld.local.u32 	%r7458, [%rd91+24];
	ld.local.u32 	%r7459, [%rd91+20];
	@%p667 bra 	$L__BB6_806;
	shl.b32 	%r5787, %r7458, %r2973;
	shr.u32 	%r5788, %r7459, %r2974;
	add.s32 	%r7458, %r5788, %r5787;
	shl.b32 	%r5789, %r7459, %r2973;
	ld.local.u32 	%r5790, [%rd91+16];
	shr.u32 	%r5791, %r5790, %r2974;
	add.s32 	%r7459, %r5791, %r5789;
$L__BB6_806:
	setp.lt.s32 	%p668, %r2971, 0;
	shr.u32 	%r5792, %r7458, 30;
	shf.l.wrap.b32 	%r5793, %r7459, %r7458, 2;
	shl.b32 	%r5794, %r7459, 2;
	shr.u32 	%r5795, %r5793, 31;
	add.s32 	%r5796, %r5795, %r5792;
	neg.s32 	%r5797, %r5796;
	selp.b32 	%r7460, %r5797, %r5796, %p668;
	xor.b32  	%r5798, %r5793, %r2971;
	shr.s32 	%r5799, %r5793, 31;
	xor.b32  	%r5800, %r5799, %r5793;
	xor.b32  	%r5801, %r5799, %r5794;
	cvt.u64.u32 	%rd488, %r5800;
	shl.b64 	%rd489, %rd488, 32;
	cvt.u64.u32 	%rd490, %r5801;
	or.b64  	%rd491, %rd489, %rd490;
	cvt.rn.f64.s64 	%fd1228, %rd491;
	mul.f64 	%fd1229, %fd1228, 0d3BF921FB54442D19;
	cvt.rn.f32.f64 	%f1383, %fd1229;
	neg.f32 	%f1384, %f1383;
	setp.lt.s32 	%p669, %r5798, 0;
	selp.f32 	%f1447, %f1384, %f1383, %p669;
$L__BB6_807:
	mul.rn.f32 	%f1385, %f1447, %f1447;
	and.b32  	%r5802, %r7460, 1;
	setp.eq.b32 	%p670, %r5802, 1;
	selp.f32 	%f1386, 0f3F800000, %f1447, %p670;
	fma.rn.f32 	%f1387, %f1385, %f1386, 0f00000000;
	fma.rn.f32 	%f1388, %f1385, 0f37CBAC00, 0fBAB607ED;
	selp.f32 	%f1389, %f1388, 0fB94D4153, %p670;
	selp.f32 	%f1390, 0f3D2AAABB, 0f3C0885E4, %p670;
	fma.rn.f32 	%f1391, %f1389, %f1385, %f1390;
	selp.f32 	%f1392, 0fBEFFFFFF, 0fBE2AAAA8, %p670;
	fma.rn.f32 	%f1393, %f1391, %f1385, %f1392;
	fma.rn.f32 	%f1394, %f1393, %f1387, %f1386;
	and.b32  	%r5803, %r7460, 2;
	setp.eq.s32 	%p671, %r5803, 0;
	mov.f32 	%f1395, 0f00000000;
	sub.f32 	%f1396, %f1395, %f1394;
	selp.f32 	%f1397, %f1394, %f1396, %p671;
	cvt.f64.f32 	%fd1230, %f1397;
	mul.f64 	%fd1231, %fd286, 0dC01921FB54442D18;
	cvt.f64.f32 	%fd1232, %f181;
	add.f64 	%fd1233, %fd284, %fd1232;
	fma.rn.f64 	%fd1234, %fd1231, %fd1230, %fd285;
	div.rn.f64 	%fd1235, %fd287, 0d4014000000000000;
	mul.f64 	%fd1236, %fd288, 0d4014000000000000;
	mul.f64 	%fd1237, %fd287, 0d0000000000000000;
	sub.f64 	%fd1238, %fd1236, %fd1237;
	div.rn.f64 	%fd1239, %fd1238, 0d4039000000000000;
	cvt.rn.f32.f64 	%f1398, %fd1235;
	sqrt.rn.f32 	%f1399, %f1398;
	cvt.f64.f32 	%fd1240, %f1399;
	add.f64 	%fd1241, %fd1240, %fd1240;
	div.rn.f64 	%fd1242, %fd1239, %fd1241;
	mul.f64 	%fd1243, %fd1240, 0dBFC999999999999A;
	mul.f64 	%fd1244, %fd1242, 0d3FC999999999999A;
	cvt.rn.f32.f64 	%f1400, %fd1243;
	fma.rn.f32 	%f1401, %f1400, 0f3BBB989D, 0f3F000000;
	cvt.sat.f32.f32 	%f1402, %f1401;
	mov.f32 	%f1403, 0f4B400001;
	mov.f32 	%f1404, 0f437C0000;
	fma.rm.f32 	%f1405, %f1402, %f1404, %f1403;
	add.f32 	%f1406, %f1405, 0fCB40007F;
	neg.f32 	%f1407, %f1406;
	fma.rn.f32 	%f1408, %f1400, 0f3FB8AA3B, %f1407;
	fma.rn.f32 	%f1409, %f1400, 0f32A57060, %f1408;
	mov.b32 	%r5804, %f1405;
	shl.b32 	%r5805, %r5804, 23;
	mov.b32 	%f1410, %r5805;
	ex2.approx.ftz.f32 	%f1411, %f1409;
	mul.f32 	%f1412, %f1411, %f1410;
	cvt.f64.f32 	%fd1245, %f1412;
	mul.f64 	%fd1246, %fd1244, %fd1245;
	mul.f64 	%fd1247, %fd1246, 0d4034000000000000;
	fma.rn.f64 	%fd1248, %fd1245, 0d0000000000000000, %fd1247;
	div.rn.f64 	%fd1249, %fd1233, 0d4014000000000000;
	mul.f64 	%fd1250, %fd1234, 0d4014000000000000;
	mul.f64 	%fd1251, %fd1233, 0d0000000000000000;
	sub.f64 	%fd1252, %fd1250, %fd1251;
	div.rn.f64 	%fd1253, %fd1252, 0d4039000000000000;
	cvt.rn.f32.f64 	%f1413, %fd1249;
	fma.rn.f32 	%f1414, %f1413, 0f3BBB989D, 0f3F000000;
	cvt.sat.f32.f32 	%f1415, %f1414;
	fma.rm.f32 	%f1416, %f1415, %f1404, %f1403;
	add.f32 	%f1417, %f1416, 0fCB40007F;
	neg.f32 	%f1418, %f1417;
	fma.rn.f32 	%f1419, %f1413, 0f3FB8AA3B, %f1418;
	fma.rn.f32 	%f1420, %f1413, 0f32A57060, %f1419;
	mov.b32 	%r5806, %f1416;
	shl.b32 	%r5807, %r5806, 23;
	mov.b32 	%f1421, %r5807;
	ex2.approx.ftz.f32 	%f1422, %f1420;
	mul.f32 	%f1423, %f1422, %f1421;
	cvt.f64.f32 	%fd1254, %f1423;
	mul.f64 	%fd1255, %fd1253, %fd1254;
	mov.f64 	%fd1256, 0d0000000000000000;
	sub.f64 	%fd1257, %fd1256, %fd1255;
	add.f64 	%fd1258, %fd1257, %fd1248;
	add.f64 	%fd1259, %fd76, %fd1258;
	mul.wide.u32 	%rd492, %r7420, 8;
	add.s64 	%rd493, %rd10, %rd492;
	st.local.f64 	[%rd493], %fd1259;
	mov.b64 	%rd494, 0;
	st.local.u64 	[%rd92], %rd494;
	add.s32 	%r7420, %r7420, 1;
	setp.ne.s32 	%p672, %r7420, 5;
	@%p672 bra 	$L__BB6_747;
	ld.local.f64 	%fd289, [%rd10];
	sub.f64 	%fd290, %fd289, %fd1927;
	ld.local.f64 	%fd291, [%rd10+8];
	sub.f64 	%fd292, %fd291, %fd1926;
	ld.local.f64 	%fd293, [%rd10+16];
	sub.f64 	%fd294, %fd293, %fd1925;
	ld.local.f64 	%fd295, [%rd10+24];
	sub.f64 	%fd296, %fd295, %fd1924;
	ld.local.f64 	%fd297, [%rd10+32];
	sub.f64 	%fd298, %fd297, %fd1923;
	fma.rn.f64 	%fd1260, %fd202, %fd290, 0d0000000000000000;
	fma.rn.f64 	%fd1261, %fd204, %fd292, %fd1260;
	fma.rn.f64 	%fd1262, %fd206, %fd294, %fd1261;
	fma.rn.f64 	%fd1263, %fd208, %fd296, %fd1262;
	fma.rn.f64 	%fd299, %fd210, %fd298, %fd1263;
	abs.f64 	%fd1264, %fd299;
	setp.lt.f64 	%p673, %fd1264, 0d3D06849B86A12B9B;
	@%p673 bra 	$L__BB6_812;
	rcp.rn.f64 	%fd300, %fd299;
	mul.f64 	%fd1265, %fd300, %fd290;
	mul.f64 	%fd1266, %fd1265, %fd202;
	mov.f64 	%fd1267, 0d3FF0000000000000;
	sub.f64 	%fd1268, %fd1267, %fd1266;
	fma.rn.f64 	%fd1269, %fd1912, %fd1268, 0d0000000000000000;
	mul.f64 	%fd1270, %fd300, %fd292;
	mul.f64 	%fd1271, %fd1270, %fd202;
	mov.f64 	%fd1272, 0d0000000000000000;
	sub.f64 	%fd1273, %fd1272, %fd1271;
	fma.rn.f64 	%fd1274, %fd1911, %fd1273, %fd1269;
	mul.f64 	%fd1275, %fd300, %fd294;
	mul.f64 	%fd1276, %fd1275, %fd202;
	sub.f64 	%fd1277, %fd1272, %fd1276;
	fma.rn.f64 	%fd1278, %fd1910, %fd1277, %fd1274;
	mul.f64 	%fd1279, %fd300, %fd296;
	mul.f64 	%fd1280, %fd1279, %fd202;
	sub.f64 	%fd1281, %fd1272, %fd1280;
	fma.rn.f64 	%fd1282, %fd1909, %fd1281, %fd1278;
	mul.f64 	%fd1283, %fd300, %fd298;
	mul.f64 	%fd1284, %fd1283, %fd202;
	sub.f64 	%fd1285, %fd1272, %fd1284;
	fma.rn.f64 	%fd301, %fd1908, %fd1285, %fd1282;
	fma.rn.f64 	%fd1286, %fd1907, %fd1268, 0d0000000000000000;
	fma.rn.f64 	%fd1287, %fd1906, %fd1273, %fd1286;
	fma.rn.f64 	%fd1288, %fd1905, %fd1277, %fd1287;
	fma.rn.f64 	%fd1289, %fd1904, %fd1281, %fd1288;
	fma.rn.f64 	%fd302, %fd1903, %fd1285, %fd1289;
	fma.rn.f64 	%fd1290, %fd1902, %fd1268, 0d0000000000000000;
	fma.rn.f64 	%fd1291, %fd1901, %fd1273, %fd1290;
	fma.rn.f64 	%fd1292, %fd1900, %fd1277, %fd1291;
	fma.rn.f64 	%fd1293, %fd1899, %fd1281, %fd1292;
	fma.rn.f64 	%fd303, %fd1898, %fd1285, %fd1293;
	fma.rn.f64 	%fd1294, %fd1913, %fd1268, 0d0000000000000000;
	fma.rn.f64 	%fd1295, %fd1914, %fd1273, %fd1294;
	fma.rn.f64 	%fd1296, %fd1915, %fd1277, %fd1295;
	fma.rn.f64 	%fd1297, %fd1916, %fd1281, %fd1296;
	fma.rn.f64 	%fd304, %fd1917, %fd1285, %fd1297;
	fma.rn.f64 	%fd1298, %fd1918, %fd1268, 0d0000000000000000;
	fma.rn.f64 	%fd1299, %fd1919, %fd1273, %fd1298;
	fma.rn.f64 	%fd1300, %fd1920, %fd1277, %fd1299;
	fma.rn.f64 	%fd1301, %fd1921, %fd1281, %fd1300;
	fma.rn.f64 	%fd305, %fd1922, %fd1285, %fd1301;
	mul.f64 	%fd1302, %fd1265, %fd204;
	sub.f64 	%fd1303, %fd1272, %fd1302;
	fma.rn.f64 	%fd1304, %fd1912, %fd1303, 0d0000000000000000;
	mul.f64 	%fd1305, %fd1270, %fd204;
	sub.f64 	%fd1306, %fd1267, %fd1305;
	fma.rn.f64 	%fd1307, %fd1911, %fd1306, %fd1304;
	mul.f64 	%fd1308, %fd1275, %fd204;
	sub.f64 	%fd1309, %fd1272, %fd1308;
	fma.rn.f64 	%fd1310, %fd1910, %fd1309, %fd1307;
	mul.f64 	%fd1311, %fd1279, %fd204;
	sub.f64 	%fd1312, %fd1272, %fd1311;
	fma.rn.f64 	%fd1313, %fd1909, %fd1312, %fd1310;
	mul.f64 	%fd1314, %fd1283, %fd204;
	sub.f64 	%fd1315, %fd1272, %fd1314;
	fma.rn.f64 	%fd306, %fd1908, %fd1315, %fd1313;
	fma.rn.f64 	%fd1316, %fd1907, %fd1303, 0d0000000000000000;
	fma.rn.f64 	%fd1317, %fd1906, %fd1306, %fd1316;
	fma.rn.f64 	%fd1318, %fd1905, %fd1309, %fd1317;
	fma.rn.f64 	%fd1319, %fd1904, %fd1312, %fd1318;
	fma.rn.f64 	%fd307, %fd1903, %fd1315, %fd1319;
	fma.rn.f64 	%fd1320, %fd1902, %fd1303, 0d0000000000000000;
	fma.rn.f64 	%fd1321, %fd1901, %fd1306, %fd1320;
	fma.rn.f64 	%fd1322, %fd1900, %fd1309, %fd1321;
	fma.rn.f64 	%fd1323, %fd1899, %fd1312, %fd1322;
	fma.rn.f64 	%fd308, %fd1898, %fd1315, %fd1323;
	fma.rn.f64 	%fd1324, %fd1913, %fd1303, 0d0000000000000000;
	fma.rn.f64 	%fd1325, %fd1914, %fd1306, %fd1324;
	fma.rn.f64 	%fd1326, %fd1915, %fd1309, %fd1325;
	fma.rn.f64 	%fd1327, %fd1916, %fd1312, %fd1326;
	fma.rn.f64 	%fd309, %fd1917, %fd1315, %fd1327;
	fma.rn.f64 	%fd1328, %fd1918, %fd1303, 0d0000000000000000;
	fma.rn.f64 	%fd1329, %fd1919, %fd1306, %fd1328;
	fma.rn.f64 	%fd1330, %fd1920, %fd1309, %fd1329;
	fma.rn.f64 	%fd1331, %fd1921, %fd1312, %fd1330;
	fma.rn.f64 	%fd310, %fd1922, %fd1315, %fd1331;
	mul.f64 	%fd1332, %fd1265, %fd206;
	sub.f64 	%fd1333, %fd1272, %fd1332;
	fma.rn.f64 	%fd1334, %fd1912, %fd1333, 0d0000000000000000;
	mul.f64 	%fd1335, %fd1270, %fd206;
	sub.f64 	%fd1336, %fd1272, %fd1335;
	fma.rn.f64 	%fd1337, %fd1911, %fd1336, %fd1334;
	mul.f64 	%fd1338, %fd1275, %fd206;
	sub.f64 	%fd1339, %fd1267, %fd1338;
	fma.rn.f64 	%fd1340, %fd1910, %fd1339, %fd1337;
	mul.f64 	%fd1341, %fd1279, %fd206;
	sub.f64 	%fd1342, %fd1272, %fd1341;
	fma.rn.f64 	%fd1343, %fd1909, %fd1342, %fd1340;
	mul.f64 	%fd1344, %fd1283, %fd206;
	sub.f64 	%fd1345, %fd1272, %fd1344;
	fma.rn.f64 	%fd311, %fd1908, %fd1345, %fd1343;
	fma.rn.f64 	%fd1346, %fd1907, %fd1333, 0d0000000000000000;
	fma.rn.f64 	%fd1347, %fd1906, %fd1336, %fd1346;
	fma.rn.f64 	%fd1348, %fd1905, %fd1339, %fd1347;
	fma.rn.f64 	%fd1349, %fd1904, %fd1342, %fd1348;
	fma.rn.f64 	%fd312, %fd1903, %fd1345, %fd1349;
	fma.rn.f64 	%fd1350, %fd1902, %fd1333, 0d0000000000000000;
	fma.rn.f64 	%fd1351, %fd1901, %fd1336, %fd1350;
	fma.rn.f64 	%fd1352, %fd1900, %fd1339, %fd1351;
	fma.rn.f64 	%fd1353, %fd1899, %fd1342, %fd1352;
	fma.rn.f64 	%fd313, %fd1898, %fd1345, %fd1353;
	fma.rn.f64 	%fd1354, %fd1913, %fd1333, 0d0000000000000000;
	fma.rn.f64 	%fd1355, %fd1914, %fd1336, %fd1354;
	fma.rn.f64 	%fd1356, %fd1915, %fd1339, %fd1355;
	fma.rn.f64 	%fd1357, %fd1916, %fd1342, %fd1356;
	fma.rn.f64 	%fd314, %fd1917, %fd1345, %fd1357;
	fma.rn.f64 	%fd1358, %fd1918, %fd1333, 0d0000000000000000;
	fma.rn.f64 	%fd1359, %fd1919, %fd1336, %fd1358;
	fma.rn.f64 	%fd1360, %fd1920, %fd1339, %fd1359;
	fma.rn.f64 	%fd1361, %fd1921, %fd1342, %fd1360;
	fma.rn.f64 	%fd315, %fd1922, %fd1345, %fd1361;
	mul.f64 	%fd1362, %fd1265, %fd208;
	sub.f64 	%fd1363, %fd1272, %fd1362;
	fma.rn.f64 	%fd1364, %fd1912, %fd1363, 0d0000000000000000;
	mul.f64 	%fd1365, %fd1270, %fd208;
	sub.f64 	%fd1366, %fd1272, %fd1365;
	fma.rn.f64 	%fd1367, %fd1911, %fd1366, %fd1364;
	mul.f64 	%fd1368, %fd1275, %fd208;
	sub.f64 	%fd1369, %fd1272, %fd1368;
	fma.rn.f64 	%fd1370, %fd1910, %fd1369, %fd1367;
	mul.f64 	%fd1371, %fd1279, %fd208;
	sub.f64 	%fd1372, %fd1267, %fd1371;
	fma.rn.f64 	%fd1373, %fd1909, %fd1372, %fd1370;
	mul.f64 	%fd1374, %fd1283, %fd208;
	sub.f64 	%fd1375, %fd1272, %fd1374;
	fma.rn.f64 	%fd316, %fd1908, %fd1375, %fd1373;
	fma.rn.f64 	%fd1376, %fd1907, %fd1363, 0d0000000000000000;
	fma.rn.f64 	%fd1377, %fd1906, %fd1366, %fd1376;
	fma.rn.f64 	%fd1378, %fd1905, %fd1369, %fd1377;
	fma.rn.f64 	%fd1379, %fd1904, %fd1372, %fd1378;
	fma.rn.f64 	%fd317, %fd1903, %fd1375, %fd1379;
	fma.rn.f64 	%fd1380, %fd1902, %fd1363, 0d0000000000000000;
	fma.rn.f64 	%fd1381, %fd1901, %fd1366, %fd1380;
	fma.rn.f64 	%fd1382, %fd1900, %fd1369, %fd1381;
	fma.rn.f64 	%fd1383, %fd1899, %fd1372, %fd1382;
	fma.rn.f64 	%fd318, %fd1898, %fd1375, %fd1383;
	fma.rn.f64 	%fd1384, %fd1913, %fd1363, 0d0000000000000000;
	fma.rn.f64 	%fd1385, %fd1914, %fd1366, %fd1384;
	fma.rn.f64 	%fd1386, %fd1915, %fd1369, %fd1385;
	fma.rn.f64 	%fd1387, %fd1916, %fd1372, %fd1386;
	fma.rn.f64 	%fd319, %fd1917, %fd1375, %fd1387;
	fma.rn.f64 	%fd1388, %fd1918, %fd1363, 0d0000000000000000;
	fma.rn.f64 	%fd1389, %fd1919, %fd1366, %fd1388;
	fma.rn.f64 	%fd1390, %fd1920, %fd1369, %fd1389;
	fma.rn.f64 	%fd1391, %fd1921, %fd1372, %fd1390;
	fma.rn.f64 	%fd320, %fd1922, %fd1375, %fd1391;
	mul.f64 	%fd1392, %fd1265, %fd210;
	sub.f64 	%fd1393, %fd1272, %fd1392;
	fma.rn.f64 	%fd1394, %fd1912, %fd1393, 0d0000000000000000;
	mul.f64 	%fd1395, %fd1270, %fd210;
	sub.f64 	%fd1396, %fd1272, %fd1395;
	fma.rn.f64 	%fd1397, %fd1911, %fd1396, %fd1394;
	mul.f64 	%fd1398, %fd1275, %fd210;
	sub.f64 	%fd1399, %fd1272, %fd1398;
	fma.rn.f64 	%fd1400, %fd1910, %fd1399, %fd1397;
	mul.f64 	%fd1401, %fd1279, %fd210;
	sub.f64 	%fd1402, %fd1272, %fd1401;
	fma.rn.f64 	%fd1403, %fd1909, %fd1402, %fd1400;
	mul.f64 	%fd1404, %fd1283, %fd210;
	sub.f64 	%fd1405, %fd1267, %fd1404;
	fma.rn.f64 	%fd321, %fd1908, %fd1405, %fd1403;
	fma.rn.f64 	%fd1406, %fd1907, %fd1393, 0d0000000000000000;
	fma.rn.f64 	%fd1407, %fd1906, %fd1396, %fd1406;
	fma.rn.f64 	%fd1408, %fd1905, %fd1399, %fd1407;
	fma.rn.f64 	%fd1409, %fd1904, %fd1402, %fd1408;
	fma.rn.f64 	%fd322, %fd1903, %fd1405, %fd1409;
	fma.rn.f64 	%fd1410, %fd1902, %fd1393, 0d0000000000000000;
	fma.rn.f64 	%fd1411, %fd1901, %fd1396, %fd1410;
	fma.rn.f64 	%fd1412, %fd1900, %fd1399, %fd1411;
	fma.rn.f64 	%fd1413, %fd1899, %fd1402, %fd1412;
	fma.rn.f64 	%fd323, %fd1898, %fd1405, %fd1413;
	fma.rn.f64 	%fd1414, %fd1913, %fd1393, 0d0000000000000000;
	fma.rn.f64 	%fd1415, %fd1914, %fd1396, %fd1414;
	fma.rn.f64 	%fd1416, %fd1915, %fd1399, %fd1415;
	fma.rn.f64 	%fd1417, %fd1916, %fd1402, %fd1416;
	fma.rn.f64 	%fd324, %fd1917, %fd1405, %fd1417;
	fma.rn.f64 	%fd1418, %fd1918, %fd1393, 0d0000000000000000;
	fma.rn.f64 	%fd1419, %fd1919, %fd1396, %fd1418;
	fma.rn.f64 	%fd1420, %fd1920, %fd1399, %fd1419;
	fma.rn.f64 	%fd1421, %fd1921, %fd1402, %fd1420;
	fma.rn.f64 	%fd325, %fd1922, %fd1405, %fd1421;
	mov.b32 	%r7461, 0;
$L__BB6_810:
	mul.wide.u32 	%rd495, %r7461, 8;
	add.s64 	%rd496, %rd11, %rd495;
	ld.local.f64 	%fd1422, [%rd496];
	mul.f64 	%fd1423, %fd300, %fd1422;
	mul.lo.s32 	%r5809, %r7461, 5;
	setp.eq.s32 	%p674, %r7461, 0;
	selp.f64 	%fd1424, 0d3FF0000000000000, 0d0000000000000000, %p674;
	mul.f64 	%fd1425, %fd1423, %fd290;
	sub.f64 	%fd1426, %fd1424, %fd1425;
	setp.eq.s32 	%p675, %r7461, 1;
	selp.f64 	%fd1427, 0d3FF0000000000000, 0d0000000000000000, %p675;
	mul.f64 	%fd1428, %fd1423, %fd292;
	sub.f64 	%fd1429, %fd1427, %fd1428;
	fma.rn.f64 	%fd1430, %fd1426, %fd301, 0d0000000000000000;
	fma.rn.f64 	%fd1431, %fd1429, %fd302, %fd1430;
	setp.eq.s32 	%p676, %r7461, 2;
	selp.f64 	%fd1432, 0d3FF0000000000000, 0d0000000000000000, %p676;
	mul.f64 	%fd1433, %fd1423, %fd294;
	sub.f64 	%fd1434, %fd1432, %fd1433;
	fma.rn.f64 	%fd1435, %fd1434, %fd303, %fd1431;
	setp.eq.s32 	%p677, %r7461, 3;
	selp.f64 	%fd1436, 0d3FF0000000000000, 0d0000000000000000, %p677;
	mul.f64 	%fd1437, %fd1423, %fd296;
	sub.f64 	%fd1438, %fd1436, %fd1437;
	fma.rn.f64 	%fd1439, %fd1438, %fd304, %fd1435;
	setp.eq.s32 	%p678, %r7461, 4;
	selp.f64 	%fd1440, 0d3FF0000000000000, 0d0000000000000000, %p678;
	mul.f64 	%fd1441, %fd1423, %fd298;
	sub.f64 	%fd1442, %fd1440, %fd1441;
	fma.rn.f64 	%fd1443, %fd1442, %fd305, %fd1439;
	fma.rn.f64 	%fd1444, %fd1423, %fd202, %fd1443;
	mul.wide.u32 	%rd497, %r5809, 8;
	add.s64 	%rd498, %rd1, %rd497;
	st.local.f64 	[%rd498], %fd1444;
	fma.rn.f64 	%fd1445, %fd1426, %fd306, 0d0000000000000000;
	fma.rn.f64 	%fd1446, %fd1429, %fd307, %fd1445;
	fma.rn.f64 	%fd1447, %fd1434, %fd308, %fd1446;
	fma.rn.f64 	%fd1448, %fd1438, %fd309, %fd1447;
	fma.rn.f64 	%fd1449, %fd1442, %fd310, %fd1448;
	fma.rn.f64 	%fd1450, %fd1423, %fd204, %fd1449;
	st.local.f64 	[%rd498+8], %fd1450;
	fma.rn.f64 	%fd1451, %fd1426, %fd311, 0d0000000000000000;
	fma.rn.f64 	%fd1452, %fd1429, %fd312, %fd1451;
	fma.rn.f64 	%fd1453, %fd1434, %fd313, %fd1452;
	fma.rn.f64 	%fd1454, %fd1438, %fd314, %fd1453;
	fma.rn.f64 	%fd1455, %fd1442, %fd315, %fd1454;
	fma.rn.f64 	%fd1456, %fd1423, %fd206, %fd1455;
	st.local.f64 	[%rd498+16], %fd1456;
	fma.rn.f64 	%fd1457, %fd1426, %fd316, 0d0000000000000000;
	fma.rn.f64 	%fd1458, %fd1429, %fd317, %fd1457;
	fma.rn.f64 	%fd1459, %fd1434, %fd318, %fd1458;
	fma.rn.f64 	%fd1460, %fd1438, %fd319, %fd1459;
	fma.rn.f64 	%fd1461, %fd1442, %fd320, %fd1460;
	fma.rn.f64 	%fd1462, %fd1423, %fd208, %fd1461;
	st.local.f64 	[%rd498+24], %fd1462;
	fma.rn.f64 	%fd1463, %fd1426, %fd321, 0d0000000000000000;
	fma.rn.f64 	%fd1464, %fd1429, %fd322, %fd1463;
	fma.rn.f64 	%fd1465, %fd1434, %fd323, %fd1464;
	fma.rn.f64 	%fd1466, %fd1438, %fd324, %fd1465;
	fma.rn.f64 	%fd1467, %fd1442, %fd325, %fd1466;
	fma.rn.f64 	%fd1468, %fd1423, %fd210, %fd1467;
	st.local.f64 	[%rd498+32], %fd1468;
	add.s32 	%r7461, %r7461, 1;
	setp.ne.s32 	%p679, %r7461, 5;
	@%p679 bra 	$L__BB6_810;
	ld.local.f64 	%fd1912, [%rd1];
	ld.local.f64 	%fd1911, [%rd1+8];
	ld.local.f64 	%fd1910, [%rd1+16];
	ld.local.f64 	%fd1909, [%rd1+24];
	ld.local.f64 	%fd1908, [%rd1+32];
	ld.local.f64 	%fd1907, [%rd1+40];
	ld.local.f64 	%fd1906, [%rd1+48];
	ld.local.f64 	%fd1905, [%rd1+56];
	ld.local.f64 	%fd1904, [%rd1+64];
	ld.local.f64 	%fd1903, [%rd1+72];
	ld.local.f64 	%fd1902, [%rd1+80];
	ld.local.f64 	%fd1901, [%rd1+88];
	ld.local.f64 	%fd1900, [%rd1+96];
	ld.local.f64 	%fd1899, [%rd1+104];
	ld.local.f64 	%fd1898, [%rd1+112];
	ld.local.f64 	%fd1913, [%rd1+120];
	ld.local.f64 	%fd1914, [%rd1+128];
	ld.local.f64 	%fd1915, [%rd1+136];
	ld.local.f64 	%fd1916, [%rd1+144];
	ld.local.f64 	%fd1917, [%rd1+152];
	ld.local.f64 	%fd1918, [%rd1+160];
	ld.local.f64 	%fd1919, [%rd1+168];
	ld.local.f64 	%fd1920, [%rd1+176];
	ld.local.f64 	%fd1921, [%rd1+184];
	ld.local.f64 	%fd1922, [%rd1+192];
$L__BB6_812:
	setp.geu.f64 	%p680, %fd265, %fd1933;
	@%p680 bra 	$L__BB6_814;
	st.local.f64 	[%rd9], %fd289;
	st.local.f64 	[%rd9+8], %fd291;
	st.local.f64 	[%rd9+16], %fd293;
	st.local.f64 	[%rd9+24], %fd295;
	st.local.f64 	[%rd9+32], %fd297;
	mov.f64 	%fd1923, %fd297;
	mov.f64 	%fd1924, %fd295;
	mov.f64 	%fd1925, %fd293;
	mov.f64 	%fd1926, %fd291;
	mov.f64 	%fd1927, %fd289;
	mov.f64 	%fd1946, %fd209;
	mov.f64 	%fd1947, %fd207;
	mov.f64 	%fd1948, %fd205;
	mov.f64 	%fd1949, %fd203;
	mov.f64 	%fd1950, %fd201;
	mov.f64 	%fd1933, %fd265;
$L__BB6_814:
	mul.f64 	%fd1469, %fd1926, %fd1926;
	fma.rn.f64 	%fd1470, %fd1927, %fd1927, %fd1469;
	fma.rn.f64 	%fd1471, %fd1925, %fd1925, %fd1470;
	fma.rn.f64 	%fd1472, %fd1924, %fd1924, %fd1471;
	fma.rn.f64 	%fd1473, %fd1923, %fd1923, %fd1472;
	sqrt.rn.f64 	%fd1474, %fd1473;
	setp.geu.f64 	%p681, %fd1474, %fd503;
	@%p681 bra 	$L__BB6_854;
	atom.global.add.u32 	%r3084, [d_convergedCount], 1;
	mul.f64 	%fd387, %fd1950, 0d401921FB54442D18;
	abs.f64 	%fd388, %fd387;
	setp.neu.f64 	%p684, %fd388, 0d7FF0000000000000;
	@%p684 bra 	$L__BB6_817;
	mov.f64 	%fd1480, 0d0000000000000000;
	mul.rn.f64 	%fd1935, %fd387, %fd1480;
	mov.b32 	%r7463, 1;
	bra.uni 	$L__BB6_820;
$L__BB6_817:
	mul.f64 	%fd1475, %fd387, 0d3FE45F306DC9C883;
	cvt.rni.s32.f64 	%r7462, %fd1475;
	cvt.rn.f64.s32 	%fd1476, %r7462;
	fma.rn.f64 	%fd1477, %fd1476, 0dBFF921FB54442D18, %fd387;
	fma.rn.f64 	%fd1478, %fd1476, 0dBC91A62633145C00, %fd1477;
	fma.rn.f64 	%fd1935, %fd1476, 0dB97B839A252049C0, %fd1478;
	setp.ltu.f64 	%p685, %fd388, 0d41E0000000000000;
	@%p685 bra 	$L__BB6_819;
	{ // callseq 23, 0
	.param .b64 param0;
	st.param.f64 	[param0], %fd387;
	.param .align 16 .b8 retval0[16];
	call.uni (retval0), 
	__internal_trig_reduction_slowpathd, 
	(
	param0
	);
	ld.param.f64 	%fd1935, [retval0];
	ld.param.b32 	%r7462, [retval0+8];
	} // callseq 23
$L__BB6_819:
	add.s32 	%r7463, %r7462, 1;
$L__BB6_820:
	shl.b32 	%r5814, %r7463, 6;
	cvt.u64.u32 	%rd501, %r5814;
	and.b64  	%rd502, %rd501, 64;
	mov.u64 	%rd503, __cudart_sin_cos_coeffs;
	add.s64 	%rd504, %rd503, %rd502;
	mul.rn.f64 	%fd1481, %fd1935, %fd1935;
	and.b32  	%r5815, %r7463, 1;
	setp.eq.b32 	%p686, %r5815, 1;
	selp.f64 	%fd1482, 0dBDA8FF8320FD8164, 0d3DE5DB65F9785EBA, %p686;
	ld.global.nc.v2.f64 	{%fd1483, %fd1484}, [%rd504];
	fma.rn.f64 	%fd1485, %fd1482, %fd1481, %fd1483;
	fma.rn.f64 	%fd1486, %fd1485, %fd1481, %fd1484;
	ld.global.nc.v2.f64 	{%fd1487, %fd1488}, [%rd504+16];
	fma.rn.f64 	%fd1489, %fd1486, %fd1481, %fd1487;
	fma.rn.f64 	%fd1490, %fd1489, %fd1481, %fd1488;
	ld.global.nc.v2.f64 	{%fd1491, %fd1492}, [%rd504+32];
	fma.rn.f64 	%fd1493, %fd1490, %fd1481, %fd1491;
	fma.rn.f64 	%fd1494, %fd1493, %fd1481, %fd1492;
	fma.rn.f64 	%fd1495, %fd1494, %fd1935, %fd1935;
	fma.rn.f64 	%fd1496, %fd1494, %fd1481, 0d3FF0000000000000;
	selp.f64 	%fd1497, %fd1496, %fd1495, %p686;
	and.b32  	%r5816, %r7463, 2;
	setp.eq.s32 	%p687, %r5816, 0;
	neg.f64 	%fd1498, %fd1497;
	selp.f64 	%fd394, %fd1497, %fd1498, %p687;
	mul.f64 	%fd1499, %fd1949, %fd1949;
	fma.rn.f64 	%fd395, %fd1950, %fd1950, %fd1499;
	mul.f64 	%fd396, %fd1949, 0d401921FB54442D18;
	abs.f64 	%fd397, %fd396;
	setp.eq.f64 	%p688, %fd397, 0d7FF0000000000000;
	@%p688 bra 	$L__BB6_824;
	mul.f64 	%fd1500, %fd396, 0d3FE45F306DC9C883;
	cvt.rni.s32.f64 	%r7464, %fd1500;
	cvt.rn.f64.s32 	%fd1501, %r7464;
	fma.rn.f64 	%fd1502, %fd1501, 0dBFF921FB54442D18, %fd396;
	fma.rn.f64 	%fd1503, %fd1501, 0dBC91A62633145C00, %fd1502;
	fma.rn.f64 	%fd1937, %fd1501, 0dB97B839A252049C0, %fd1503;
	setp.ltu.f64 	%p689, %fd397, 0d41E0000000000000;
	@%p689 bra 	$L__BB6_823;
	{ // callseq 24, 0
	.param .b64 param0;
	st.param.f64 	[param0], %fd396;
	.param .align 16 .b8 retval0[16];
	call.uni (retval0), 
	__internal_trig_reduction_slowpathd, 
	(
	param0
	);
	ld.param.f64 	%fd1937, [retval0];
	ld.param.b32 	%r7464, [retval0+8];
	} // callseq 24
$L__BB6_823:
	add.s32 	%r7465, %r7464, 1;
	bra.uni 	$L__BB6_825;
$L__BB6_824:
	mov.f64 	%fd1505, 0d0000000000000000;
	mul.rn.f64 	%fd1937, %fd396, %fd1505;
	mov.b32 	%r7465, 1;
$L__BB6_825:
	shl.b32 	%r5819, %r7465, 6;
	cvt.u64.u32 	%rd505, %r5819;
	and.b64  	%rd506, %rd505, 64;
	add.s64 	%rd508, %rd503, %rd506;
	mul.rn.f64 	%fd1506, %fd1937, %fd1937;
	and.b32  	%r5820, %r7465, 1;
	setp.eq.b32 	%p690, %r5820, 1;
	selp.f64 	%fd1507, 0dBDA8FF8320FD8164, 0d3DE5DB65F9785EBA, %p690;
	ld.global.nc.v2.f64 	{%fd1508, %fd1509}, [%rd508];
	fma.rn.f64 	%fd1510, %fd1507, %fd1506, %fd1508;
	fma.rn.f64 	%fd1511, %fd1510, %fd1506, %fd1509;
	ld.global.nc.v2.f64 	{%fd1512, %fd1513}, [%rd508+16];
	fma.rn.f64 	%fd1514, %fd1511, %fd1506, %fd1512;
	fma.rn.f64 	%fd1515, %fd1514, %fd1506, %fd1513;
	ld.global.nc.v2.f64 	{%fd1516, %fd1517}, [%rd508+32];
	fma.rn.f64 	%fd1518, %fd1515, %fd1506, %fd1516;
	fma.rn.f64 	%fd1519, %fd1518, %fd1506, %fd1517;
	fma.rn.f64 	%fd1520, %fd1519, %fd1937, %fd1937;
	fma.rn.f64 	%fd1521, %fd1519, %fd1506, 0d3FF0000000000000;
	selp.f64 	%fd1522, %fd1521, %fd1520, %p690;
	and.b32  	%r5821, %r7465, 2;
	setp.eq.s32 	%p691, %r5821, 0;
	mov.f64 	%fd1523, 0d0000000000000000;
	sub.f64 	%fd1524, %fd1523, %fd1522;
	selp.f64 	%fd1525, %fd1522, %fd1524, %p691;
	add.f64 	%fd1526, %fd394, 0d0000000000000000;
	add.f64 	%fd403, %fd1526, %fd1525;
	fma.rn.f64 	%fd404, %fd1948, %fd1948, %fd395;
	mul.f64 	%fd405, %fd1948, 0d401921FB54442D18;
	abs.f64 	%fd406, %fd405;
	setp.eq.f64 	%p692, %fd406, 0d7FF0000000000000;
	@%p692 bra 	$L__BB6_829;
	mul.f64 	%fd1527, %fd405, 0d3FE45F306DC9C883;
	cvt.rni.s32.f64 	%r7466, %fd1527;
	cvt.rn.f64.s32 	%fd1528, %r7466;
	fma.rn.f64 	%fd1529, %fd1528, 0dBFF921FB54442D18, %fd405;
	fma.rn.f64 	%fd1530, %fd1528, 0dBC91A62633145C00, %fd1529;
	fma.rn.f64 	%fd1939, %fd1528, 0dB97B839A252049C0, %fd1530;
	setp.ltu.f64 	%p693, %fd406, 0d41E0000000000000;
	@%p693 bra 	$L__BB6_828;
	{ // callseq 25, 0
	.param .b64 param0;
	st.param.f64 	[param0], %fd405;
	.param .align 16 .b8 retval0[16];
	call.uni (retval0), 
	__internal_trig_reduction_slowpathd, 
	(
	param0
	);
	ld.param.f64 	%fd1939, [retval0];
	ld.param.b32 	%r7466, [retval0+8];
	} // callseq 25
$L__BB6_828:
	add.s32 	%r7467, %r7466, 1;
	bra.uni 	$L__BB6_830;
$L__BB6_829:
	mov.f64 	%fd1532, 0d0000000000000000;
	mul.rn.f64 	%fd1939, %fd405, %fd1532;
	mov.b32 	%r7467, 1;
$L__BB6_830:
	shl.b32 	%r5824, %r7467, 6;
	cvt.u64.u32 	%rd509, %r5824;
	and.b64  	%rd510, %rd509, 64;
	add.s64 	%rd512, %rd503, %rd510;
	mul.rn.f64 	%fd1533, %fd1939, %fd1939;
	and.b32  	%r5825, %r7467, 1;
	setp.eq.b32 	%p694, %r5825, 1;
	selp.f64 	%fd1534, 0dBDA8FF8320FD8164, 0d3DE5DB65F9785EBA, %p694;
	ld.global.nc.v2.f64 	{%fd1535, %fd1536}, [%rd512];
	fma.rn.f64 	%fd1537, %fd1534, %fd1533, %fd1535;
	fma.rn.f64 	%fd1538, %fd1537, %fd1533, %fd1536;
	ld.global.nc.v2.f64 	{%fd1539, %fd1540}, [%rd512+16];
	fma.rn.f64 	%fd1541, %fd1538, %fd1533, %fd1539;
	fma.rn.f64 	%fd1542, %fd1541, %fd1533, %fd1540;
	ld.global.nc.v2.f64 	{%fd1543, %fd1544}, [%rd512+32];
	fma.rn.f64 	%fd1545, %fd1542, %fd1533, %fd1543;
	fma.rn.f64 	%fd1546, %fd1545, %fd1533, %fd1544;
	fma.rn.f64 	%fd1547, %fd1546, %fd1939, %fd1939;
	fma.rn.f64 	%fd1548, %fd1546, %fd1533, 0d3FF0000000000000;
	selp.f64 	%fd1549, %fd1548, %fd1547, %p694;
	and.b32  	%r5826, %r7467, 2;
	setp.eq.s32 	%p695, %r5826, 0;
	mov.f64 	%fd1550, 0d0000000000000000;
	sub.f64 	%fd1551, %fd1550, %fd1549;
	selp.f64 	%fd1552, %fd1549, %fd1551, %p695;
	add.f64 	%fd412, %fd403, %fd1552;
	fma.rn.f64 	%fd413, %fd1947, %fd1947, %fd404;
	mul.f64 	%fd414, %fd1947, 0d401921FB54442D18;
	abs.f64 	%fd415, %fd414;
	setp.eq.f64 	%p696, %fd415, 0d7FF0000000000000;
	@%p696 bra 	$L__BB6_834;
	mul.f64 	%fd1553, %fd414, 0d3FE45F306DC9C883;
	cvt.rni.s32.f64 	%r7468, %fd1553;
	cvt.rn.f64.s32 	%fd1554, %r7468;
	fma.rn.f64 	%fd1555, %fd1554, 0dBFF921FB54442D18, %fd414;
	fma.rn.f64 	%fd1556, %fd1554, 0dBC91A62633145C00, %fd1555;
	fma.rn.f64 	%fd1941, %fd1554, 0dB97B839A252049C0, %fd1556;
	setp.ltu.f64 	%p697, %fd415, 0d41E0000000000000;
	@%p697 bra 	$L__BB6_833;
	{ // callseq 26, 0
	.param .b64 param0;
	st.param.f64 	[param0], %fd414;
	.param .align 16 .b8 retval0[16];
	call.uni (retval0), 
	__internal_trig_reduction_slowpathd, 
	(
	param0
	);
	ld.param.f64 	%fd1941, [retval0];
	ld.param.b32 	%r7468, [retval0+8];
	} // callseq 26
$L__BB6_833:
	add.s32 	%r7469, %r7468, 1;
	bra.uni 	$L__BB6_835;
$L__BB6_834:
	mov.f64 	%fd1558, 0d0000000000000000;
	mul.rn.f64 	%fd1941, %fd414, %fd1558;
	mov.b32 	%r7469, 1;
$L__BB6_835:
	shl.b32 	%r5829, %r7469, 6;
	cvt.u64.u32 	%rd513, %r5829;
	and.b64  	%rd514, %rd513, 64;
	add.s64 	%rd516, %rd503, %rd514;
	mul.rn.f64 	%fd1559, %fd1941, %fd1941;
	and.b32  	%r5830, %r7469, 1;
	setp.eq.b32 	%p698, %r5830, 1;
	selp.f64 	%fd1560, 0dBDA8FF8320FD8164, 0d3DE5DB65F9785EBA, %p698;
	ld.global.nc.v2.f64 	{%fd1561, %fd1562}, [%rd516];
	fma.rn.f64 	%fd1563, %fd1560, %fd1559, %fd1561;
	fma.rn.f64 	%fd1564, %fd1563, %fd1559, %fd1562;
	ld.global.nc.v2.f64 	{%fd1565, %fd1566}, [%rd516+16];
	fma.rn.f64 	%fd1567, %fd1564, %fd1559, %fd1565;
	fma.rn.f64 	%fd1568, %fd1567, %fd1559, %fd1566;
	ld.global.nc.v2.f64 	{%fd1569, %fd1570}, [%rd516+32];
	fma.rn.f64 	%fd1571, %fd1568, %fd1559, %fd1569;
	fma.rn.f64 	%fd1572, %fd1571, %fd1559, %fd1570;
	fma.rn.f64 	%fd1573, %fd1572, %fd1941, %fd1941;
	fma.rn.f64 	%fd1574, %fd1572, %fd1559, 0d3FF0000000000000;
	selp.f64 	%fd1575, %fd1574, %fd1573, %p698;
	and.b32  	%r5831, %r7469, 2;
	setp.eq.s32 	%p699, %r5831, 0;
	mov.f64 	%fd1576, 0d0000000000000000;
	sub.f64 	%fd1577, %fd1576, %fd1575;
	selp.f64 	%fd1578, %fd1575, %fd1577, %p699;
	add.f64 	%fd421, %fd412, %fd1578;
	fma.rn.f64 	%fd422, %fd1946, %fd1946, %fd413;
	mul.f64 	%fd423, %fd1946, 0d401921FB54442D18;
	abs.f64 	%fd424, %fd423;
	setp.eq.f64 	%p700, %fd424, 0d7FF0000000000000;
	@%p700 bra 	$L__BB6_839;
	mul.f64 	%fd1579, %fd423, 0d3FE45F306DC9C883;
	cvt.rni.s32.f64 	%r7470, %fd1579;
	cvt.rn.f64.s32 	%fd1580, %r7470;
	fma.rn.f64 	%fd1581, %fd1580, 0dBFF921FB54442D18, %fd423;
	fma.rn.f64 	%fd1582, %fd1580, 0dBC91A62633145C00, %fd1581;
	fma.rn.f64 	%fd1943, %fd1580, 0dB97B839A252049C0, %fd1582;
	setp.ltu.f64 	%p701, %fd424, 0d41E0000000000000;
	@%p701 bra 	$L__BB6_838;
	{ // callseq 27, 0
	.param .b64 param0;
	st.param.f64 	[param0], %fd423;
	.param .align 16 .b8 retval0[16];
	call.uni (retval0), 
	__internal_trig_reduction_slowpathd, 
	(
	param0
	);
	ld.param.f64 	%fd1943, [retval0];
	ld.param.b32 	%r7470, [retval0+8];
	} // callseq 27
$L__BB6_838:
	add.s32 	%r7471, %r7470, 1;
	bra.uni 	$L__BB6_840;
$L__BB6_839:
	mov.f64 	%fd1584, 0d0000000000000000;
	mul.rn.f64 	%fd1943, %fd423, %fd1584;
	mov.b32 	%r7471, 1;
$L__BB6_840:
	shl.b32 	%r5834, %r7471, 6;
	cvt.u64.u32 	%rd517, %r5834;
	and.b64  	%rd518, %rd517, 64;
	add.s64 	%rd520, %rd503, %rd518;
	mul.rn.f64 	%fd1585, %fd1943, %fd1943;
	and.b32  	%r5835, %r7471, 1;
	setp.eq.b32 	%p702, %r5835, 1;
	selp.f64 	%fd1586, 0dBDA8FF8320FD8164, 0d3DE5DB65F9785EBA, %p702;
	ld.global.nc.v2.f64 	{%fd1587, %fd1588}, [%rd520];
	fma.rn.f64 	%fd1589, %fd1586, %fd1585, %fd1587;
	fma.rn.f64 	%fd1590, %fd1589, %fd1585, %fd1588;
	ld.global.nc.v2.f64 	{%fd1591, %fd1592}, [%rd520+16];
	fma.rn.f64 	%fd1593, %fd1590, %fd1585, %fd1591;
	fma.rn.f64 	%fd1594, %fd1593, %fd1585, %fd1592;
	ld.global.nc.v2.f64 	{%fd1595, %fd1596}, [%rd520+32];
	fma.rn.f64 	%fd1597, %fd1594, %fd1585, %fd1595;
	fma.rn.f64 	%fd1598, %fd1597, %fd1585, %fd1596;
	fma.rn.f64 	%fd1599, %fd1598, %fd1943, %fd1943;
	fma.rn.f64 	%fd1600, %fd1598, %fd1585, 0d3FF0000000000000;
	selp.f64 	%fd1601, %fd1600, %fd1599, %p702;
	and.b32  	%r5836, %r7471, 2;
	setp.eq.s32 	%p703, %r5836, 0;
	mov.f64 	%fd1602, 0d0000000000000000;
	sub.f64 	%fd1603, %fd1602, %fd1601;
	selp.f64 	%fd1604, %fd1601, %fd1603, %p703;
	add.f64 	%fd430, %fd421, %fd1604;
	div.rn.f64 	%fd1605, %fd422, 0d4014000000000000;
	sqrt.rn.f64 	%fd1606, %fd1605;
	mul.f64 	%fd431, %fd1606, 0dBFC999999999999A;
	fma.rn.f64 	%fd1607, %fd431, 0d3FF71547652B82FE, 0d4338000000000000;
	{
	.reg .b32 %temp; 
	mov.b64 	{%r3110, %temp}, %fd1607;
	}
	mov.f64 	%fd1608, 0dC338000000000000;
	add.rn.f64 	%fd1609, %fd1607, %fd1608;
	fma.rn.f64 	%fd1610, %fd1609, 0dBFE62E42FEFA39EF, %fd431;
	fma.rn.f64 	%fd1611, %fd1609, 0dBC7ABC9E3B39803F, %fd1610;
	fma.rn.f64 	%fd1612, %fd1611, 0d3E5ADE1569CE2BDF, 0d3E928AF3FCA213EA;
	fma.rn.f64 	%fd1613, %fd1612, %fd1611, 0d3EC71DEE62401315;
	fma.rn.f64 	%fd1614, %fd1613, %fd1611, 0d3EFA01997C89EB71;
	fma.rn.f64 	%fd1615, %fd1614, %fd1611, 0d3F2A01A014761F65;
	fma.rn.f64 	%fd1616, %fd1615, %fd1611, 0d3F56C16C1852B7AF;
	fma.rn.f64 	%fd1617, %fd1616, %fd1611, 0d3F81111111122322;
	fma.rn.f64 	%fd1618, %fd1617, %fd1611, 0d3FA55555555502A1;
	fma.rn.f64 	%fd1619, %fd1618, %fd1611, 0d3FC5555555555511;
	fma.rn.f64 	%fd1620, %fd1619, %fd1611, 0d3FE000000000000B;
	fma.rn.f64 	%fd1621, %fd1620, %fd1611, 0d3FF0000000000000;
	fma.rn.f64 	%fd1622, %fd1621, %fd1611, 0d3FF0000000000000;
	{
	.reg .b32 %temp; 
	mov.b64 	{%r3111, %temp}, %fd1622;
	}
	{
	.reg .b32 %temp; 
	mov.b64 	{%temp, %r3112}, %fd1622;
	}
	shl.b32 	%r5837, %r3110, 20;
	add.s32 	%r5838, %r5837, %r3112;
	mov.b64 	%fd1944, {%r3111, %r5838};
	{
	.reg .b32 %temp; 
	mov.b64 	{%temp, %r5839}, %fd431;
	}
	mov.b32 	%f1424, %r5839;
	abs.f32 	%f184, %f1424;
	setp.lt.f32 	%p704, %f184, 0f4086232B;
	@%p704 bra 	$L__BB6_843;
	setp.lt.f64 	%p705, %fd431, 0d0000000000000000;
	add.f64 	%fd1623, %fd431, 0d7FF0000000000000;
	selp.f64 	%fd1944, 0d0000000000000000, %fd1623, %p705;
	setp.geu.f32 	%p706, %f184, 0f40874800;
	@%p706 bra 	$L__BB6_843;
	shr.u32 	%r5840, %r3110, 31;
	add.s32 	%r5841, %r3110, %r5840;
	shr.s32 	%r5842, %r5841, 1;
	shl.b32 	%r5843, %r5842, 20;
	add.s32 	%r5844, %r3112, %r5843;
	mov.b64 	%fd1624, {%r3111, %r5844};
	sub.s32 	%r5845, %r3110, %r5842;
	shl.b32 	%r5846, %r5845, 20;
	add.s32 	%r5847, %r5846, 1072693248;
	mov.b32 	%r5848, 0;
	mov.b64 	%fd1625, {%r5848, %r5847};
	mul.f64 	%fd1944, %fd1625, %fd1624;
$L__BB6_843:
	div.rn.f64 	%fd436, %fd430, 0d4014000000000000;
	fma.rn.f64 	%fd1626, %fd436, 0d3FF71547652B82FE, 0d4338000000000000;
	{
	.reg .b32 %temp; 
	mov.b64 	{%r3113, %temp}, %fd1626;
	}
	mov.f64 	%fd1627, 0dC338000000000000;
	add.rn.f64 	%fd1628, %fd1626, %fd1627;
	fma.rn.f64 	%fd1629, %fd1628, 0dBFE62E42FEFA39EF, %fd436;
	fma.rn.f64 	%fd1630, %fd1628, 0dBC7ABC9E3B39803F, %fd1629;
	fma.rn.f64 	%fd1631, %fd1630, 0d3E5ADE1569CE2BDF, 0d3E928AF3FCA213EA;
	fma.rn.f64 	%fd1632, %fd1631, %fd1630, 0d3EC71DEE62401315;
	fma.rn.f64 	%fd1633, %fd1632, %fd1630, 0d3EFA01997C89EB71;
	fma.rn.f64 	%fd1634, %fd1633, %fd1630, 0d3F2A01A014761F65;
	fma.rn.f64 	%fd1635, %fd1634, %fd1630, 0d3F56C16C1852B7AF;
	fma.rn.f64 	%fd1636, %fd1635, %fd1630, 0d3F81111111122322;
	fma.rn.f64 	%fd1637, %fd1636, %fd1630, 0d3FA55555555502A1;
	fma.rn.f64 	%fd1638, %fd1637, %fd1630, 0d3FC5555555555511;
	fma.rn.f64 	%fd1639, %fd1638, %fd1630, 0d3FE000000000000B;
	fma.rn.f64 	%fd1640, %fd1639, %fd1630, 0d3FF0000000000000;
	fma.rn.f64 	%fd1641, %fd1640, %fd1630, 0d3FF0000000000000;
	{
	.reg .b32 %temp; 
	mov.b64 	{%r3114, %temp}, %fd1641;
	}
	{
	.reg .b32 %temp; 
	mov.b64 	{%temp, %r3115}, %fd1641;
	}
	shl.b32 	%r5849, %r3113, 20;
	add.s32 	%r5850, %r5849, %r3115;
	mov.b64 	%fd1945, {%r3114, %r5850};
	{
	.reg .b32 %temp; 
	mov.b64 	{%temp, %r5851}, %fd436;
	}
	mov.b32 	%f1425, %r5851;
	abs.f32 	%f185, %f1425;
	setp.lt.f32 	%p707, %f185, 0f4086232B;
	@%p707 bra 	$L__BB6_846;
	setp.lt.f64 	%p708, %fd436, 0d0000000000000000;
	add.f64 	%fd1642, %fd436, 0d7FF0000000000000;
	selp.f64 	%fd1945, 0d0000000000000000, %fd1642, %p708;
	setp.geu.f32 	%p709, %f185, 0f40874800;
	@%p709 bra 	$L__BB6_846;
	shr.u32 	%r5852, %r3113, 31;
	add.s32 	%r5853, %r3113, %r5852;
	shr.s32 	%r5854, %r5853, 1;
	shl.b32 	%r5855, %r5854, 20;
	add.s32 	%r5856, %r3115, %r5855;
	mov.b64 	%fd1643, {%r3114, %r5856};
	sub.s32 	%r5857, %r3113, %r5854;
	shl.b32 	%r5858, %r5857, 20;
	add.s32 	%r5859, %r5858, 1072693248;
	mov.b32 	%r5860, 0;
	mov.b64 	%fd1644, {%r5860, %r5859};
	mul.f64 	%fd1945, %fd1644, %fd1643;
$L__BB6_846:
	mul.f64 	%fd1645, %fd1944, 0dC034000000000000;
	sub.f64 	%fd1646, %fd1645, %fd1945;
	add.f64 	%fd441, %fd1646, 0d4034000000000000;
	add.s32 	%r5861, %r3084, 1;
	setp.ne.s32 	%p710, %r5861, %r3149;
	@%p710 bra 	$L__BB6_857;
	atom.global.exch.b32 	%r5862, [d_stopFlag], 1;
	membar.gl;
	mov.u64 	%rd522, $str$2;
	cvta.global.u64 	%rd585, %rd522;
	setp.eq.s32 	%p711, %r3084, 0;
	@%p711 bra 	$L__BB6_853;
	setp.eq.s32 	%p712, %r3084, 1;
	@%p712 bra 	$L__BB6_852;
	setp.eq.s32 	%p713, %r3084, 2;
	@%p713 bra 	$L__BB6_851;
	mov.u64 	%rd528, $str$5;
	cvta.global.u64 	%rd585, %rd528;
	bra.uni 	$L__BB6_853;
$L__BB6_851:
	mov.u64 	%rd524, $str$4;
	cvta.global.u64 	%rd585, %rd524;
	bra.uni 	$L__BB6_853;
$L__BB6_852:
	mov.u64 	%rd526, $str$3;
	cvta.global.u64 	%rd585, %rd526;
$L__BB6_853:
	st.local.v2.u32 	[%rd12], {%r1, %r3149};
	st.local.u64 	[%rd12+8], %rd585;
	st.local.u32 	[%rd12+16], %r7398;
	add.f64 	%fd1647, %fd1839, %fd441;
	st.local.f64 	[%rd12+24], %fd1647;
	mov.u64 	%rd529, $str$6;
	cvta.global.u64 	%rd530, %rd529;
	add.u64 	%rd531, %SP, 352;
	{ // callseq 28, 0
	.param .b64 param0;
	st.param.b64 	[param0], %rd530;
	.param .b64 param1;
	st.param.b64 	[param1], %rd531;
	.param .b32 retval0;
	call.uni (retval0), 
	vprintf, 
	(
	param0, 
	param1
	);
	ld.param.b32 	%r5863, [retval0];
	} // callseq 28
	bra.uni 	$L__BB6_857;
$L__BB6_854:
	setp.eq.s16 	%p682, %rs1, 0;
	@%p682 bra 	$L__BB6_856;
	add.s32 	%r5810, %r7398, %r2884;
	mul.lo.s32 	%r5811, %r5810, 5;
	mul.wide.s32 	%rd499, %r5811, 8;
	add.s64 	%rd500, %rd81, %rd499;
	st.global.f64 	[%rd500], %fd1950;
	st.global.f64 	[%rd500+8], %fd1949;
	st.global.f64 	[%rd500+16], %fd1948;
	st.global.f64 	[%rd500+24], %fd1947;
	st.global.f64 	[%rd500+32], %fd1946;
$L__BB6_856:
	add.s32 	%r7398, %r7398, 1;
	setp.ne.s32 	%p683, %r7398, %r3148;
	@%p683 bra 	$L__BB6_678;
$L__BB6_857:
	atom.global.or.b32 	%r5865, [d_stopFlag], 0;
	setp.ne.s32 	%p714, %r5865, 0;
	@%p714 bra 	$L__BB6_859;
	atom.global.add.u32 	%r5866, [d_threadsRemaining], -1;
$L__BB6_859:
	mul.f64 	%fd447, %fd1950, 0d401921FB54442D18;
	abs.f64 	%fd448, %fd447;
	setp.neu.f64 	%p715, %fd448, 0d7FF0000000000000;
	@%p715 bra 	$L__BB6_861;
	mov.f64 	%fd1653, 0d0000000000000000;
	mul.rn.f64 	%fd1952, %fd447, %fd1653;
	mov.b32 	%r7473, 1;
	bra.uni 	$L__BB6_864;
$L__BB6_861:
	mul.f64 	%fd1648, %fd447, 0d3FE45F306DC9C883;
	cvt.rni.s32.f64 	%r7472, %fd1648;
	cvt.rn.f64.s32 	%fd1649, %r7472;
	fma.rn.f64 	%fd1650, %fd1649, 0dBFF921FB54442D18, %fd447;
	fma.rn.f64 	%fd1651, %fd1649, 0dBC91A62633145C00, %fd1650;
	fma.rn.f64 	%fd1952, %fd1649, 0dB97B839A252049C0, %fd1651;
	setp.ltu.f64 	%p716, %fd448, 0d41E0000000000000;
	@%p716 bra 	$L__BB6_863;
	{ // callseq 29, 0
	.param .b64 param0;
	st.param.f64 	[param0], %fd447;
	.param .align 16 .b8 retval0[16];
	call.uni (retval0), 
	__internal_trig_reduction_slowpathd, 
	(
	param0
	);
	ld.param.f64 	%fd1952, [retval0];
	ld.param.b32 	%r7472, [retval0+8];
	} // callseq 29
$L__BB6_863:
	add.s32 	%r7473, %r7472, 1;
$L__BB6_864:
	shl.b32 	%r5869, %r7473, 6;
	cvt.u64.u32 	%rd532, %r5869;
	and.b64  	%rd533, %rd532, 64;
	mov.u64 	%rd534, __cudart_sin_cos_coeffs;
	add.s64 	%rd535, %rd534, %rd533;
	mul.rn.f64 	%fd1654, %fd1952, %fd1952;
	and.b32  	%r5870, %r7473, 1;
	setp.eq.b32 	%p717, %r5870, 1;
	selp.f64 	%fd1655, 0dBDA8FF8320FD8164, 0d3DE5DB65F9785EBA, %p717;
	ld.global.nc.v2.f64 	{%fd1656, %fd1657}, [%rd535];
	fma.rn.f64 	%fd1658, %fd1655, %fd1654, %fd1656;
	fma.rn.f64 	%fd1659, %fd1658, %fd1654, %fd1657;
	ld.global.nc.v2.f64 	{%fd1660, %fd1661}, [%rd535+16];
	fma.rn.f64 	%fd1662, %fd1659, %fd1654, %fd1660;
	fma.rn.f64 	%fd1663, %fd1662, %fd1654, %fd1661;
	ld.global.nc.v2.f64 	{%fd1664, %fd1665}, [%rd535+32];
	fma.rn.f64 	%fd1666, %fd1663, %fd1654, %fd1664;
	fma.rn.f64 	%fd1667, %fd1666, %fd1654, %fd1665;
	fma.rn.f64 	%fd1668, %fd1667, %fd1952, %fd1952;
	fma.rn.f64 	%fd1669, %fd1667, %fd1654, 0d3FF0000000000000;
	selp.f64 	%fd1670, %fd1669, %fd1668, %p717;
	and.b32  	%r5871, %r7473, 2;
	setp.eq.s32 	%p718, %r5871, 0;
	neg.f64 	%fd1671, %fd1670;
	selp.f64 	%fd454, %fd1670, %fd1671, %p718;
	mul.f64 	%fd1672, %fd1949, %fd1949;
	fma.rn.f64 	%fd455, %fd1950, %fd1950, %fd1672;
	mul.f64 	%fd456, %fd1949, 0d401921FB54442D18;
	abs.f64 	%fd457, %fd456;
	setp.eq.f64 	%p719, %fd457, 0d7FF0000000000000;
	@%p719 bra 	$L__BB6_868;
	mul.f64 	%fd1673, %fd456, 0d3FE45F306DC9C883;
	cvt.rni.s32.f64 	%r7474, %fd1673;
	cvt.rn.f64.s32 	%fd1674, %r7474;
	fma.rn.f64 	%fd1675, %fd1674, 0dBFF921FB54442D18, %fd456;
	fma.rn.f64 	%fd1676, %fd1674, 0dBC91A62633145C00, %fd1675;
	fma.rn.f64 	%fd1954, %fd1674, 0dB97B839A252049C0, %fd1676;
	setp.ltu.f64 	%p720, %fd457, 0d41E0000000000000;
	@%p720 bra 	$L__BB6_867;
	{ // callseq 30, 0
	.param .b64 param0;
	st.param.f64 	[param0], %fd456;
	.param .align 16 .b8 retval0[16];
	call.uni (retval0), 
	__internal_trig_reduction_slowpathd, 
	(
	param0
	);
	ld.param.f64 	%fd1954, [retval0];
	ld.param.b32 	%r7474, [retval0+8];
	} // callseq 30
$L__BB6_867:
	add.s32 	%r7475, %r7474, 1;
	bra.uni 	$L__BB6_869;
$L__BB6_868:
	mov.f64 	%fd1678, 0d0000000000000000;
	mul.rn.f64 	%fd1954, %fd456, %fd1678;
	mov.b32 	%r7475, 1;
$L__BB6_869:
	shl.b32 	%r5874, %r7475, 6;
	cvt.u64.u32 	%rd536, %r5874;
	and.b64  	%rd537, %rd536, 64;
	add.s64 	%rd539, %rd534, %rd537;
	mul.rn.f64 	%fd1679, %fd1954, %fd1954;
	and.b32  	%r5875, %r7475, 1;
	setp.eq.b32 	%p721, %r5875, 1;
	selp.f64 	%fd1680, 0dBDA8FF8320FD8164, 0d3DE5DB65F9785EBA, %p721;
	ld.global.nc.v2.f64 	{%fd1681, %fd1682}, [%rd539];
	fma.rn.f64 	%fd1683, %fd1680, %fd1679, %fd1681;
	fma.rn.f64 	%fd1684, %fd1683, %fd1679, %fd1682;
	ld.global.nc.v2.f64 	{%fd1685, %fd1686}, [%rd539+16];
	fma.rn.f64 	%fd1687, %fd1684, %fd1679, %fd1685;
	fma.rn.f64 	%fd1688, %fd1687, %fd1679, %fd1686;
	ld.global.nc.v2.f64 	{%fd1689, %fd1690}, [%rd539+32];
	fma.rn.f64 	%fd1691, %fd1688, %fd1679, %fd1689;
	fma.rn.f64 	%fd1692, %fd1691, %fd1679, %fd1690;
	fma.rn.f64 	%fd1693, %fd1692, %fd1954, %fd1954;
	fma.rn.f64 	%fd1694, %fd1692, %fd1679, 0d3FF0000000000000;
	selp.f64 	%fd1695, %fd1694, %fd1693, %p721;
	and.b32  	%r5876, %r7475, 2;
	setp.eq.s32 	%p722, %r5876, 0;
	mov.f64 	%fd1696, 0d0000000000000000;
	sub.f64 	%fd1697, %fd1696, %fd1695;
	selp.f64 	%fd1698, %fd1695, %fd1697, %p722;
	add.f64 	%fd1699, %fd454, 0d0000000000000000;
	add.f64 	%fd463, %fd1699, %fd1698;
	fma.rn.f64 	%fd464, %fd1948, %fd1948, %fd455;
	mul.f64 	%fd465, %fd1948, 0d401921FB54442D18;
	abs.f64 	%fd466, %fd465;
	setp.eq.f64 	%p723, %fd466, 0d7FF0000000000000;
	@%p723 bra 	$L__BB6_873;
	mul.f64 	%fd1700, %fd465, 0d3FE45F306DC9C883;
	cvt.rni.s32.f64 	%r7476, %fd1700;
	cvt.rn.f64.s32 	%fd1701, %r7476;
	fma.rn.f64 	%fd1702, %fd1701, 0dBFF921FB54442D18, %fd465;
	fma.rn.f64 	%fd1703, %fd1701, 0dBC91A62633145C00, %fd1702;
	fma.rn.f64 	%fd1956, %fd1701, 0dB97B839A252049C0, %fd1703;
	setp.ltu.f64 	%p724, %fd466, 0d41E0000000000000;
	@%p724 bra 	$L__BB6_872;
	{ // callseq 31, 0
	.param .b64 param0;
	st.param.f64 	[param0], %fd465;
	.param .align 16 .b8 retval0[16];
	call.uni (retval0), 
	__internal_trig_reduction_slowpathd, 
	(
	param0
	);
	ld.param.f64 	%fd1956, [retval0];
	ld.param.b32 	%r7476, [retval0+8];
	} // callseq 31
$L__BB6_872:
	add.s32 	%r7477, %r7476, 1;
	bra.uni 	$L__BB6_874;
$L__BB6_873:
	mov.f64 	%fd1705, 0d0000000000000000;
	mul.rn.f64 	%fd1956, %fd465, %fd1705;
	mov.b32 	%r7477, 1;
$L__BB6_874:
	shl.b32 	%r5879, %r7477, 6;
	cvt.u64.u32 	%rd540, %r5879;
	and.b64  	%rd541, %rd540, 64;
	add.s64 	%rd543, %rd534, %rd541;
	mul.rn.f64 	%fd1706, %fd1956, %fd1956;
	and.b32  	%r5880, %r7477, 1;
	setp.eq.b32 	%p725, %r5880, 1;
	selp.f64 	%fd1707, 0dBDA8FF8320FD8164, 0d3DE5DB65F9785EBA, %p725;
	ld.global.nc.v2.f64 	{%fd1708, %fd1709}, [%rd543];
	fma.rn.f64 	%fd1710, %fd1707, %fd1706, %fd1708;
	fma.rn.f64 	%fd1711, %fd1710, %fd1706, %fd1709;
	ld.global.nc.v2.f64 	{%fd1712, %fd1713}, [%rd543+16];
	fma.rn.f64 	%fd1714, %fd1711, %fd1706, %fd1712;
	fma.rn.f64 	%fd1715, %fd1714, %fd1706, %fd1713;
	ld.global.nc.v2.f64 	{%fd1716, %fd1717}, [%rd543+32];
	fma.rn.f64 	%fd1718, %fd1715, %fd1706, %fd1716;
	fma.rn.f64 	%fd1719, %fd1718, %fd1706, %fd1717;
	fma.rn.f64 	%fd1720, %fd1719, %fd1956, %fd1956;
	fma.rn.f64 	%fd1721, %fd1719, %fd1706, 0d3FF0000000000000;
	selp.f64 	%fd1722, %fd1721, %fd1720, %p725;
	and.b32  	%r5881, %r7477, 2;
	setp.eq.s32 	%p726, %r5881, 0;
	mov.f64 	%fd1723, 0d0000000000000000;
	sub.f64 	%fd1724, %fd1723, %fd1722;
	selp.f64 	%fd1725, %fd1722, %fd1724, %p726;
	add.f64 	%fd472, %fd463, %fd1725;
	fma.rn.f64 	%fd473, %fd1947, %fd1947, %fd464;
	mul.f64 	%fd474, %fd1947, 0d401921FB54442D18;
	abs.f64 	%fd475, %fd474;
	setp.eq.f64 	%p727, %fd475, 0d7FF0000000000000;
	@%p727 bra 	$L__BB6_878;
	mul.f64 	%fd1726, %fd474, 0d3FE45F306DC9C883;
	cvt.rni.s32.f64 	%r7478, %fd1726;
	cvt.rn.f64.s32 	%fd1727, %r7478;
	fma.rn.f64 	%fd1728, %fd1727, 0dBFF921FB54442D18, %fd474;
	fma.rn.f64 	%fd1729, %fd1727, 0dBC91A62633145C00, %fd1728;
	fma.rn.f64 	%fd1958, %fd1727, 0dB97B839A252049C0, %fd1729;
	setp.ltu.f64 	%p728, %fd475, 0d41E0000000000000;
	@%p728 bra 	$L__BB6_877;
	{ // callseq 32, 0
	.param .b64 param0;
	st.param.f64 	[param0], %fd474;
	.param .align 16 .b8 retval0[16];
	call.uni (retval0), 
	__internal_trig_reduction_slowpathd, 
	(
	param0
	);
	ld.param.f64 	%fd1958, [retval0];
	ld.param.b32 	%r7478, [retval0+8];
	} // callseq 32
$L__BB6_877:
	add.s32 	%r7479, %r7478, 1;
	bra.uni 	$L__BB6_879;
$L__BB6_878:
	mov.f64 	%fd1731, 0d0000000000000000;
	mul.rn.f64 	%fd1958, %fd474, %fd1731;
	mov.b32 	%r7479, 1;
$L__BB6_879:
	shl.b32 	%r5884, %r7479, 6;
	cvt.u64.u32 	%rd544, %r5884;
	and.b64  	%rd545, %rd544, 64;
	add.s64 	%rd547, %rd534, %rd545;
	mul.rn.f64 	%fd1732, %fd1958, %fd1958;
	and.b32  	%r5885, %r7479, 1;
	setp.eq.b32 	%p729, %r5885, 1;
	selp.f64 	%fd1733, 0dBDA8FF8320FD8164, 0d3DE5DB65F9785EBA, %p729;
	ld.global.nc.v2.f64 	{%fd1734, %fd1735}, [%rd547];
	fma.rn.f64 	%fd1736, %fd1733, %fd1732, %fd1734;
	fma.rn.f64 	%fd1737, %fd1736, %fd1732, %fd1735;
	ld.global.nc.v2.f64 	{%fd1738, %fd1739}, [%rd547+16];
	fma.rn.f64 	%fd1740, %fd1737, %fd1732, %fd1738;
	fma.rn.f64 	%fd1741, %fd1740, %fd1732, %fd1739;
	ld.global.nc.v2.f64 	{%fd1742, %fd1743}, [%rd547+32];
	fma.rn.f64 	%fd1744, %fd1741, %fd1732, %fd1742;
	fma.rn.f64 	%fd1745, %fd1744, %fd1732, %fd1743;
	fma.rn.f64 	%fd1746, %fd1745, %fd1958, %fd1958;
	fma.rn.f64 	%fd1747, %fd1745, %fd1732, 0d3FF0000000000000;
	selp.f64 	%fd1748, %fd1747, %fd1746, %p729;
	and.b32  	%r5886, %r7479, 2;
	setp.eq.s32 	%p730, %r5886, 0;
	mov.f64 	%fd1749, 0d0000000000000000;
	sub.f64 	%fd1750, %fd1749, %fd1748;
	selp.f64 	%fd1751, %fd1748, %fd1750, %p730;
	add.f64 	%fd481, %fd472, %fd1751;
	fma.rn.f64 	%fd482, %fd1946, %fd1946, %fd473;
	mul.f64 	%fd483, %fd1946, 0d401921FB54442D18;
	abs.f64 	%fd484, %fd483;
	setp.eq.f64 	%p731, %fd484, 0d7FF0000000000000;
	@%p731 bra 	$L__BB6_883;
	mul.f64 	%fd1752, %fd483, 0d3FE45F306DC9C883;
	cvt.rni.s32.f64 	%r7480, %fd1752;
	cvt.rn.f64.s32 	%fd1753, %r7480;
	fma.rn.f64 	%fd1754, %fd1753, 0dBFF921FB54442D18, %fd483;
	fma.rn.f64 	%fd1755, %fd1753, 0dBC91A62633145C00, %fd1754;
	fma.rn.f64 	%fd1960, %fd1753, 0dB97B839A252049C0, %fd1755;
	setp.ltu.f64 	%p732, %fd484, 0d41E0000000000000;
	@%p732 bra 	$L__BB6_882;
	{ // callseq 33, 0
	.param .b64 param0;
	st.param.f64 	[param0], %fd483;
	.param .align 16 .b8 retval0[16];
	call.uni (retval0), 
	__internal_trig_reduction_slowpathd, 
	(
	param0
	);
	ld.param.f64 	%fd1960, [retval0];
	ld.param.b32 	%r7480, [retval0+8];
	} // callseq 33
$L__BB6_882:
	add.s32 	%r7481, %r7480, 1;
	bra.uni 	$L__BB6_884;
$L__BB6_883:
	mov.f64 	%fd1757, 0d0000000000000000;
	mul.rn.f64 	%fd1960, %fd483, %fd1757;
	mov.b32 	%r7481, 1;
$L__BB6_884:
	shl.b32 	%r5889, %r7481, 6;
	cvt.u64.u32 	%rd548, %r5889;
	and.b64  	%rd549, %rd548, 64;
	add.s64 	%rd551, %rd534, %rd549;
	mul.rn.f64 	%fd1758, %fd1960, %fd1960;
	and.b32  	%r5890, %r7481, 1;
	setp.eq.b32 	%p733, %r5890, 1;
	selp.f64 	%fd1759, 0dBDA8FF8320FD8164, 0d3DE5DB65F9785EBA, %p733;
	ld.global.nc.v2.f64 	{%fd1760, %fd1761}, [%rd551];
	fma.rn.f64 	%fd1762, %fd1759, %fd1758, %fd1760;
	fma.rn.f64 	%fd1763, %fd1762, %fd1758, %fd1761;
	ld.global.nc.v2.f64 	{%fd1764, %fd1765}, [%rd551+16];
	fma.rn.f64 	%fd1766, %fd1763, %fd1758, %fd1764;
	fma.rn.f64 	%fd1767, %fd1766, %fd1758, %fd1765;
	ld.global.nc.v2.f64 	{%fd1768, %fd1769}, [%rd551+32];
	fma.rn.f64 	%fd1770, %fd1767, %fd1758, %fd1768;
	fma.rn.f64 	%fd1771, %fd1770, %fd1758, %fd1769;
	fma.rn.f64 	%fd1772, %fd1771, %fd1960, %fd1960;
	fma.rn.f64 	%fd1773, %fd1771, %fd1758, 0d3FF0000000000000;
	selp.f64 	%fd1774, %fd1773, %fd1772, %p733;
	and.b32  	%r5891, %r7481, 2;
	setp.eq.s32 	%p734, %r5891, 0;
	mov.f64 	%fd1775, 0d0000000000000000;
	sub.f64 	%fd1776, %fd1775, %fd1774;
	selp.f64 	%fd1777, %fd1774, %fd1776, %p734;
	add.f64 	%fd490, %fd481, %fd1777;
	div.rn.f64 	%fd1778, %fd482, 0d4014000000000000;
	sqrt.rn.f64 	%fd1779, %fd1778;
	mul.f64 	%fd491, %fd1779, 0dBFC999999999999A;
	fma.rn.f64 	%fd1780, %fd491, 0d3FF71547652B82FE, 0d4338000000000000;
	{
	.reg .b32 %temp; 
	mov.b64 	{%r3142, %temp}, %fd1780;
	}
	mov.f64 	%fd1781, 0dC338000000000000;
	add.rn.f64 	%fd1782, %fd1780, %fd1781;
	fma.rn.f64 	%fd1783, %fd1782, 0dBFE62E42FEFA39EF, %fd491;
	fma.rn.f64 	%fd1784, %fd1782, 0dBC7ABC9E3B39803F, %fd1783;
	fma.rn.f64 	%fd1785, %fd1784, 0d3E5ADE1569CE2BDF, 0d3E928AF3FCA213EA;
	fma.rn.f64 	%fd1786, %fd1785, %fd1784, 0d3EC71DEE62401315;
	fma.rn.f64 	%fd1787, %fd1786, %fd1784, 0d3EFA01997C89EB71;
	fma.rn.f64 	%fd1788, %fd1787, %fd1784, 0d3F2A01A014761F65;
	fma.rn.f64 	%fd1789, %fd1788, %fd1784, 0d3F56C16C1852B7AF;
	fma.rn.f64 	%fd1790, %fd1789, %fd1784, 0d3F81111111122322;
	fma.rn.f64 	%fd1791, %fd1790, %fd1784, 0d3FA55555555502A1;
	fma.rn.f64 	%fd1792, %fd1791, %fd1784, 0d3FC5555555555511;
	fma.rn.f64 	%fd1793, %fd1792, %fd1784, 0d3FE000000000000B;
	fma.rn.f64 	%fd1794, %fd1793, %fd1784, 0d3FF0000000000000;
	fma.rn.f64 	%fd1795, %fd1794, %fd1784, 0d3FF0000000000000;
	{
	.reg .b32 %temp; 
	mov.b64 	{%r3143, %temp}, %fd1795;
	}
	{
	.reg .b32 %temp; 
	mov.b64 	{%temp, %r3144}, %fd1795;
	}
	shl.b32 	%r5892, %r3142, 20;
	add.s32 	%r5893, %r5892, %r3144;
	mov.b64 	%fd1961, {%r3143, %r5893};
	{
	.reg .b32 %temp; 
	mov.b64 	{%temp, %r5894}, %fd491;
	}
	mov.b32 	%f1426, %r5894;
	abs.f32 	%f186, %f1426;
	setp.lt.f32 	%p735, %f186, 0f4086232B;
	@%p735 bra 	$L__BB6_887;
	setp.lt.f64 	%p736, %fd491, 0d0000000000000000;
	add.f64 	%fd1796, %fd491, 0d7FF0000000000000;
	selp.f64 	%fd1961, 0d0000000000000000, %fd1796, %p736;
	setp.geu.f32 	%p737, %f186, 0f40874800;
	@%p737 bra 	$L__BB6_887;
	shr.u32 	%r5895, %r3142, 31;
	add.s32 	%r5896, %r3142, %r5895;
	shr.s32 	%r5897, %r5896, 1;
	shl.b32 	%r5898, %r5897, 20;
	add.s32 	%r5899, %r3144, %r5898;
	mov.b64 	%fd1797, {%r3143, %r5899};
	sub.s32 	%r5900, %r3142, %r5897;
	shl.b32 	%r5901, %r5900, 20;
	add.s32 	%r5902, %r5901, 1072693248;
	mov.b32 	%r5903, 0;
	mov.b64 	%fd1798, {%r5903, %r5902};
	mul.f64 	%fd1961, %fd1798, %fd1797;
$L__BB6_887:
	div.rn.f64 	%fd496, %fd490, 0d4014000000000000;
	fma.rn.f64 	%fd1799, %fd496, 0d3FF71547652B82FE, 0d4338000000000000;
	{
	.reg .b32 %temp; 
	mov.b64 	{%r3145, %temp}, %fd1799;
	}
	mov.f64 	%fd1800, 0dC338000000000000;
	add.rn.f64 	%fd1801, %fd1799, %fd1800;
	fma.rn.f64 	%fd1802, %fd1801, 0dBFE62E42FEFA39EF, %fd496;
	fma.rn.f64 	%fd1803, %fd1801, 0dBC7ABC9E3B39803F, %fd1802;
	fma.rn.f64 	%fd1804, %fd1803, 0d3E5ADE1569CE2BDF, 0d3E928AF3FCA213EA;
	fma.rn.f64 	%fd1805, %fd1804, %fd1803, 0d3EC71DEE62401315;
	fma.rn.f64 	%fd1806, %fd1805, %fd1803, 0d3EFA01997C89EB71;
	fma.rn.f64 	%fd1807, %fd1806, %fd1803, 0d3F2A01A014761F65;
	fma.rn.f64 	%fd1808, %fd1807, %fd1803, 0d3F56C16C1852B7AF;
	fma.rn.f64 	%fd1809, %fd1808, %fd1803, 0d3F81111111122322;
	fma.rn.f64 	%fd1810, %fd1809, %fd1803, 0d3FA55555555502A1;
	fma.rn.f64 	%fd1811, %fd1810, %fd1803, 0d3FC5555555555511;
	fma.rn.f64 	%fd1812, %fd1811, %fd1803, 0d3FE000000000000B;
	fma.rn.f64 	%fd1813, %fd1812, %fd1803, 0d3FF0000000000000;
	fma.rn.f64 	%fd1814, %fd1813, %fd1803, 0d3FF0000000000000;
	{
	.reg .b32 %temp; 
	mov.b64 	{%r3146, %temp}, %fd1814;
	}
	{
	.reg .b32 %temp; 
	mov.b64 	{%temp, %r3147}, %fd1814;
	}
	shl.b32 	%r5904, %r3145, 20;
	add.s32 	%r5905, %r5904, %r3147;
	mov.b64 	%fd1962, {%r3146, %r5905};
	{
	.reg .b32 %temp; 
	mov.b64 	{%temp, %r5906}, %fd496;
	}
	mov.b32 	%f1427, %r5906;
	abs.f32 	%f187, %f1427;
	setp.lt.f32 	%p738, %f187, 0f4086232B;
	@%p738 bra 	$L__BB6_890;
	setp.lt.f64 	%p739, %fd496, 0d0000000000000000;
	add.f64 	%fd1815, %fd496, 0d7FF0000000000000;
	selp.f64 	%fd1962, 0d0000000000000000, %fd1815, %p739;
	setp.geu.f32 	%p740, %f187, 0f40874800;
	@%p740 bra 	$L__BB6_890;
	shr.u32 	%r5907, %r3145, 31;
	add.s32 	%r5908, %r3145, %r5907;
	shr.s32 	%r5909, %r5908, 1;
	shl.b32 	%r5910, %r5909, 20;
	add.s32 	%r5911, %r3147, %r5910;
	mov.b64 	%fd1816, {%r3146, %r5911};
	sub.s32 	%r5912, %r3145, %r5909;
	shl.b32 	%r5913, %r5912, 20;
	add.s32 	%r5914, %r5913, 1072693248;
	mov.b32 	%r5915, 0;
	mov.b64 	%fd1817, {%r5915, %r5914};
	mul.f64 	%fd1962, %fd1817, %fd1816;
$L__BB6_890:
	mul.f64 	%fd1818, %fd1961, 0dC034000000000000;
	sub.f64 	%fd1819, %fd1818, %fd1962;
	add.f64 	%fd1820, %fd1819, 0d4034000000000000;
	add.f64 	%fd1821, %fd1839, %fd1820;
	st.global.f64 	[%rd49], %fd1821;
	cvta.to.global.u64 	%rd552, %rd120;
	mul.wide.s32 	%rd553, %r1, 4;
	add.s64 	%rd554, %rd552, %rd553;
	st.global.u32 	[%rd554], %r1;
	mul.lo.s32 	%r5916, %r1, 5;
	cvta.to.global.u64 	%rd555, %rd121;
	mul.wide.s32 	%rd556, %r5916, 8;
	add.s64 	%rd557, %rd555, %rd556;
	st.global.f64 	[%rd557], %fd1950;
	st.global.f64 	[%rd557+8], %fd1949;
	st.global.f64 	[%rd557+16], %fd1948;
	st.global.f64 	[%rd557+24], %fd1947;
	st.global.f64 	[%rd557+32], %fd1946;
$L__BB6_891:
	ret;
$L__BB6_892:
	mul.lo.s32 	%r3154, %r1, 5;
	cvta.to.global.u64 	%rd135, %rd118;
	mul.wide.s32 	%rd136, %r3154, 8;
	add.s64 	%rd137, %rd135, %rd136;
	ld.global.nc.f64 	%fd1950, [%rd137];
	ld.global.nc.f64 	%fd1949, [%rd137+8];
	ld.global.nc.f64 	%fd1948, [%rd137+16];
	ld.global.nc.f64 	%fd1947, [%rd137+24];
	ld.global.nc.f64 	%fd1946, [%rd137+32];
	bra.uni 	$L__BB6_578;

}
	// .globl	_Z13psoInitKernelIN4util6AckleyILi5EEELi5EEvT_ddPdS4_S4_S4_S4_S4_im
.visible .entry _Z13psoInitKernelIN4util6AckleyILi5EEELi5EEvT_ddPdS4_S4_S4_S4_S4_im(
	.param .align 1 .b8 _Z13psoInitKernelIN4util6AckleyILi5EEELi5EEvT_ddPdS4_S4_S4_S4_S4_im_param_0[1],
	.param .f64 _Z13psoInitKernelIN4util6AckleyILi5EEELi5EEvT_ddPdS4_S4_S4_S4_S4_im_param_1,
	.param .f64 _Z13psoInitKernelIN4util6AckleyILi5EEELi5EEvT_ddPdS4_S4_S4_S4_S4_im_param_2,
	.param .u64 .ptr .align 1 _Z13psoInitKernelIN4util6AckleyILi5EEELi5EEvT_ddPdS4_S4_S4_S4_S4_im_param_3,
	.param .u64 .ptr .align 1 _Z13psoInitKernelIN4util6AckleyILi5EEELi5EEvT_ddPdS4_S4_S4_S4_S4_im_param_4,
	.param .u64 .ptr .align 1 _Z13psoInitKernelIN4util6AckleyILi5EEELi5EEvT_ddPdS4_S4_S4_S4_S4_im_param_5,
	.param .u64 .ptr .align 1 _Z13psoInitKernelIN4util6AckleyILi5EEELi5EEvT_ddPdS4_S4_S4_S4_S4_im_param_6,
	.param .u64 .ptr .align 1 _Z13psoInitKernelIN4util6AckleyILi5EEELi5EEvT_ddPdS4_S4_S4_S4_S4_im_param_7,
	.param .u64 .ptr .align 1 _Z13psoInitKernelIN4util6AckleyILi5EEELi5EEvT_ddPdS4_S4_S4_S4_S4_im_param_8,
	.param .u32 _Z13psoInitKernelIN4util6AckleyILi5EEELi5EEvT_ddPdS4_S4_S4_S4_S4_im_param_9,
	.param .u64 _Z13psoInitKernelIN4util6AckleyILi5EEELi5EEvT_ddPdS4_S4_S4_S4_S4_im_param_10
)
{
	.local .align 8 .b8 	__local_depot7[48];
	.reg .b64 	%SP;
	.reg .b64 	%SPL;
	.reg .pred 	%p<158>;
	.reg .b32 	%r<2529>;
	.reg .b32 	%f<7>;
	.reg .b64 	%rd<99>;
	.reg .b64 	%fd<288>;

	mov.u64 	%SPL, __local_depot7;
	ld.param.f64 	%fd65, [_Z13psoInitKernelIN4util6AckleyILi5EEELi5EEvT_ddPdS4_S4_S4_S4_S4_im_param_1];
	ld.param.f64 	%fd66, [_Z13psoInitKernelIN4util6AckleyILi5EEELi5EEvT_ddPdS4_S4_S4_S4_S4_im_param_2];
	ld.param.u64 	%rd30, [_Z13psoInitKernelIN4util6AckleyILi5EEELi5EEvT_ddPdS4_S4_S4_S4_S4_im_param_3];
	ld.param.u64 	%rd27, [_Z13psoInitKernelIN4util6AckleyILi5EEELi5EEvT_ddPdS4_S4_S4_S4_S4_im_param_4];
	ld.param.u64 	%rd31, [_Z13psoInitKernelIN4util6AckleyILi5EEELi5EEvT_ddPdS4_S4_S4_S4_S4_im_param_5];
	ld.param.u64 	%rd32, [_Z13psoInitKernelIN4util6AckleyILi5EEELi5EEvT_ddPdS4_S4_S4_S4_S4_im_param_8];
	ld.param.u32 	%r1125, [_Z13psoInitKernelIN4util6AckleyILi5EEELi5EEvT_ddPdS4_S4_S4_S4_S4_im_param_9];
	cvta.to.global.u64 	%rd1, %rd30;
	cvta.to.global.u64 	%rd2, %rd31;
	cvta.to.global.u64 	%rd3, %rd32;
	add.u64 	%rd4, %SPL, 0;
	add.u64 	%rd5, %SPL, 0;
	mov.u32 	%r1126, %ctaid.x;
	mov.u32 	%r1127, %ntid.x;
	mov.u32 	%r1128, %tid.x;
	mad.lo.s32 	%r1, %r1126, %r1127, %r1128;
	setp.ge.s32 	%p1, %r1, %r1125;
	@%p1 bra 	$L__BB7_272;
	sub.f64 	%fd1, %fd66, %fd65;
	mul.f64 	%fd2, %fd1, 0d3FB999999999999A;
	cvt.s64.s32 	%rd6, %r1;
	mul.lo.s32 	%r2, %r1, 5;
	cvta.to.global.u64 	%rd7, %rd27;
	mov.b32 	%r1946, 0;
	mul.lo.s32 	%r1131, %r1, -1640531527;
$L__BB7_2:
	setp.eq.s32 	%p2, %r1, 0;
	mul.lo.s32 	%r1130, %r1946, -2048144789;
	xor.b32  	%r1132, %r1131, %r1130;
	xor.b32  	%r1133, %r1132, -1429049445;
	mul.lo.s32 	%r4, %r1133, 1099087573;
	add.s32 	%r1134, %r4, -638133224;
	add.s32 	%r1967, %r4, 123456789;
	st.local.v2.u32 	[%rd5], {%r1134, %r1967};
	xor.b32  	%r1966, %r4, 362436069;
	mov.b32 	%r1135, -123459836;
	st.local.v2.u32 	[%rd5+8], {%r1966, %r1135};
	add.s32 	%r1963, %r4, 5783321;
	mov.b32 	%r1136, -589760388;
	st.local.v2.u32 	[%rd5+16], {%r1136, %r1963};
	@%p2 bra 	$L__BB7_117;
	mov.b32 	%r1950, 0;
	mov.u64 	%rd96, %rd6;
$L__BB7_4:
	mov.u64 	%rd8, %rd96;
	and.b64  	%rd9, %rd8, 3;
	setp.eq.s64 	%p3, %rd9, 0;
	@%p3 bra 	$L__BB7_116;
	mul.wide.u32 	%rd35, %r1950, 3200;
	mov.u64 	%rd36, precalc_xorwow_matrix;
	add.s64 	%rd10, %rd36, %rd35;
	mov.b32 	%r1963, 0;
	mov.u32 	%r1964, %r1963;
	mov.u32 	%r1965, %r1963;
	mov.u32 	%r1966, %r1963;
	mov.u32 	%r1967, %r1963;
	mov.u32 	%r1956, %r1963;
$L__BB7_6:
	mul.wide.u32 	%rd37, %r1956, 4;
	add.s64 	%rd38, %rd5, %rd37;
	ld.local.u32 	%r18, [%rd38+4];
	shl.b32 	%r19, %r1956, 5;
	mov.b32 	%r1962, 0;
$L__BB7_7:
	.pragma "nounroll";
	shr.u32 	%r1140, %r18, %r1962;
	and.b32  	%r1141, %r1140, 1;
	setp.eq.b32 	%p4, %r1141, 1;
	not.pred 	%p5, %p4;
	add.s32 	%r1142, %r19, %r1962;
	mul.lo.s32 	%r1143, %r1142, 5;
	mul.wide.u32 	%rd39, %r1143, 4;
	add.s64 	%rd11, %rd10, %rd39;
	@%p5 bra 	$L__BB7_9;
	ld.global.u32 	%r1144, [%rd11];
	xor.b32  	%r1967, %r1967, %r1144;
	ld.global.u32 	%r1145, [%rd11+4];
	xor.b32  	%r1966, %r1966, %r1145;
	ld.global.u32 	%r1146, [%rd11+8];
	xor.b32  	%r1965, %r1965, %r1146;
	ld.global.u32 	%r1147, [%rd11+12];
	xor.b32  	%r1964, %r1964, %r1147;
	ld.global.u32 	%r1148, [%rd11+16];
	xor.b32  	%r1963, %r1963, %r1148;
$L__BB7_9:
	and.b32  	%r1150, %r1140, 2;
	setp.eq.s32 	%p6, %r1150, 0;
	@%p6 bra 	$L__BB7_11;
	ld.global.u32 	%r1151, [%rd11+20];
	xor.b32  	%r1967, %r1967, %r1151;
	ld.global.u32 	%r1152, [%rd11+24];
	xor.b32  	%r1966, %r1966, %r1152;
	ld.global.u32 	%r1153, [%rd11+28];
	xor.b32  	%r1965, %r1965, %r1153;
	ld.global.u32 	%r1154, [%rd11+32];
	xor.b32  	%r1964, %r1964, %r1154;
	ld.global.u32 	%r1155, [%rd11+36];
	xor.b32  	%r1963, %r1963, %r1155;
$L__BB7_11:
	and.b32  	%r1157, %r1140, 4;
	setp.eq.s32 	%p7, %r1157, 0;
	@%p7 bra 	$L__BB7_13;
	ld.global.u32 	%r1158, [%rd11+40];
	xor.b32  	%r1967, %r1967, %r1158;
	ld.global.u32 	%r1159, [%rd11+44];
	xor.b32  	%r1966, %r1966, %r1159;
	ld.global.u32 	%r1160, [%rd11+48];
	xor.b32  	%r1965, %r1965, %r1160;
	ld.global.u32 	%r1161, [%rd11+52];
	xor.b32  	%r1964, %r1964, %r1161;
	ld.global.u32 	%r1162, [%rd11+56];
	xor.b32  	%r1963, %r1963, %r1162;
$L__BB7_13:
	and.b32  	%r1164, %r1140, 8;
	setp.eq.s32 	%p8, %r1164, 0;
	@%p8 bra 	$L__BB7_15;
	ld.global.u32 	%r1165, [%rd11+60];
	xor.b32  	%r1967, %r1967, %r1165;
	ld.global.u32 	%r1166, [%rd11+64];
	xor.b32  	%r1966, %r1966, %r1166;
	ld.global.u32 	%r1167, [%rd11+68];
	xor.b32  	%r1965, %r1965, %r1167;
	ld.global.u32 	%r1168, [%rd11+72];
	xor.b32  	%r1964, %r1964, %r1168;
	ld.global.u32 	%r1169, [%rd11+76];
	xor.b32  	%r1963, %r1963, %r1169;
$L__BB7_15:
	and.b32  	%r1171, %r1140, 16;
	setp.eq.s32 	%p9, %r1171, 0;
	@%p9 bra 	$L__BB7_17;
	ld.global.u32 	%r1172, [%rd11+80];
	xor.b32  	%r1967, %r1967, %r1172;
	ld.global.u32 	%r1173, [%rd11+84];
	xor.b32  	%r1966, %r1966, %r1173;
	ld.global.u32 	%r1174, [%rd11+88];
	xor.b32  	%r1965, %r1965, %r1174;
	ld.global.u32 	%r1175, [%rd11+92];
	xor.b32  	%r1964, %r1964, %r1175;
	ld.global.u32 	%r1176, [%rd11+96];
	xor.b32  	%r1963, %r1963, %r1176;
$L__BB7_17:
	and.b32  	%r1178, %r1140, 32;
	setp.eq.s32 	%p10, %r1178, 0;
	@%p10 bra 	$L__BB7_19;
	ld.global.u32 	%r1179, [%rd11+100];
	xor.b32  	%r1967, %r1967, %r1179;
	ld.global.u32 	%r1180, [%rd11+104];
	xor.b32  	%r1966, %r1966, %r1180;
	ld.global.u32 	%r1181, [%rd11+108];
	xor.b32  	%r1965, %r1965, %r1181;
	ld.global.u32 	%r1182, [%rd11+112];
	xor.b32  	%r1964, %r1964, %r1182;
	ld.global.u32 	%r1183, [%rd11+116];
	xor.b32  	%r1963, %r1963, %r1183;
$L__BB7_19:
	and.b32  	%r1185, %r1140, 64;
	setp.eq.s32 	%p11, %r1185, 0;
	@%p11 bra 	$L__BB7_21;
	ld.global.u32 	%r1186, [%rd11+120];
	xor.b32  	%r1967, %r1967, %r1186;
	ld.global.u32 	%r1187, [%rd11+124];
	xor.b32  	%r1966, %r1966, %r1187;
	ld.global.u32 	%r1188, [%rd11+128];
	xor.b32  	%r1965, %r1965, %r1188;
	ld.global.u32 	%r1189, [%rd11+132];
	xor.b32  	%r1964, %r1964, %r1189;
	ld.global.u32 	%r1190, [%rd11+136];
	xor.b32  	%r1963, %r1963, %r1190;
$L__BB7_21:
	and.b32  	%r1192, %r1140, 128;
	setp.eq.s32 	%p12, %r1192, 0;
	@%p12 bra 	$L__BB7_23;
	ld.global.u32 	%r1193, [%rd11+140];
	xor.b32  	%r1967, %r1967, %r1193;
	ld.global.u32 	%r1194, [%rd11+144];
	xor.b32  	%r1966, %r1966, %r1194;
	ld.global.u32 	%r1195, [%rd11+148];
	xor.b32  	%r1965, %r1965, %r1195;
	ld.global.u32 	%r1196, [%rd11+152];
	xor.b32  	%r1964, %r1964, %r1196;
	ld.global.u32 	%r1197, [%rd11+156];
	xor.b32  	%r1963, %r1963, %r1197;
$L__BB7_23:
	and.b32  	%r1199, %r1140, 256;
	setp.eq.s32 	%p13, %r1199, 0;
	@%p13 bra 	$L__BB7_25;
	ld.global.u32 	%r1200, [%rd11+160];
	xor.b32  	%r1967, %r1967, %r1200;
	ld.global.u32 	%r1201, [%rd11+164];
	xor.b32  	%r1966, %r1966, %r1201;
	ld.global.u32 	%r1202, [%rd11+168];
	xor.b32  	%r1965, %r1965, %r1202;
	ld.global.u32 	%r1203, [%rd11+172];
	xor.b32  	%r1964, %r1964, %r1203;
	ld.global.u32 	%r1204, [%rd11+176];
	xor.b32  	%r1963, %r1963, %r1204;
$L__BB7_25:
	and.b32  	%r1206, %r1140, 512;
	setp.eq.s32 	%p14, %r1206, 0;
	@%p14 bra 	$L__BB7_27;
	ld.global.u32 	%r1207, [%rd11+180];
	xor.b32  	%r1967, %r1967, %r1207;
	ld.global.u32 	%r1208, [%rd11+184];
	xor.b32  	%r1966, %r1966, %r1208;
	ld.global.u32 	%r1209, [%rd11+188];
	xor.b32  	%r1965, %r1965, %r1209;
	ld.global.u32 	%r1210, [%rd11+192];
	xor.b32  	%r1964, %r1964, %r1210;
	ld.global.u32 	%r1211, [%rd11+196];
	xor.b32  	%r1963, %r1963, %r1211;
$L__BB7_27:
	and.b32  	%r1213, %r1140, 1024;
	setp.eq.s32 	%p15, %r1213, 0;
	@%p15 bra 	$L__BB7_29;
	ld.global.u32 	%r1214, [%rd11+200];
	xor.b32  	%r1967, %r1967, %r1214;
	ld.global.u32 	%r1215, [%rd11+204];
	xor.b32  	%r1966, %r1966, %r1215;
	ld.global.u32 	%r1216, [%rd11+208];
	xor.b32  	%r1965, %r1965, %r1216;
	ld.global.u32 	%r1217, [%rd11+212];
	xor.b32  	%r1964, %r1964, %r1217;
	ld.global.u32 	%r1218, [%rd11+216];
	xor.b32  	%r1963, %r1963, %r1218;
$L__BB7_29:
	and.b32  	%r1220, %r1140, 2048;
	setp.eq.s32 	%p16, %r1220, 0;
	@%p16 bra 	$L__BB7_31;
	ld.global.u32 	%r1221, [%rd11+220];
	xor.b32  	%r1967, %r1967, %r1221;
	ld.global.u32 	%r1222, [%rd11+224];
	xor.b32  	%r1966, %r1966, %r1222;
	ld.global.u32 	%r1223, [%rd11+228];
	xor.b32  	%r1965, %r1965, %r1223;
	ld.global.u32 	%r1224, [%rd11+232];
	xor.b32  	%r1964, %r1964, %r1224;
	ld.global.u32 	%r1225, [%rd11+236];
	xor.b32  	%r1963, %r1963, %r1225;
$L__BB7_31:
	and.b32  	%r1227, %r1140, 4096;
	setp.eq.s32 	%p17, %r1227, 0;
	@%p17 bra 	$L__BB7_33;
	ld.global.u32 	%r1228, [%rd11+240];
	xor.b32  	%r1967, %r1967, %r1228;
	ld.global.u32 	%r1229, [%rd11+244];
	xor.b32  	%r1966, %r1966, %r1229;
	ld.global.u32 	%r1230, [%rd11+248];
	xor.b32  	%r1965, %r1965, %r1230;
	ld.global.u32 	%r1231, [%rd11+252];
	xor.b32  	%r1964, %r1964, %r1231;
	ld.global.u32 	%r1232, [%rd11+256];
	xor.b32  	%r1963, %r1963, %r1232;
$L__BB7_33:
	and.b32  	%r1234, %r1140, 8192;
	setp.eq.s32 	%p18, %r1234, 0;
	@%p18 bra 	$L__BB7_35;
	ld.global.u32 	%r1235, [%rd11+260];
	xor.b32  	%r1967, %r1967, %r1235;
	ld.global.u32 	%r1236, [%rd11+264];
	xor.b32  	%r1966, %r1966, %r1236;
	ld.global.u32 	%r1237, [%rd11+268];
	xor.b32  	%r1965, %r1965, %r1237;
	ld.global.u32 	%r1238, [%rd11+272];
	xor.b32  	%r1964, %r1964, %r1238;
	ld.global.u32 	%r1239, [%rd11+276];
	xor.b32  	%r1963, %r1963, %r1239;
$L__BB7_35:
	and.b32  	%r1241, %r1140, 16384;
	setp.eq.s32 	%p19, %r1241, 0;
	@%p19 bra 	$L__BB7_37;
	ld.global.u32 	%r1242, [%rd11+280];
	xor.b32  	%r1967, %r1967, %r1242;
	ld.global.u32 	%r1243, [%rd11+284];
	xor.b32  	%r1966, %r1966, %r1243;
	ld.global.u32 	%r1244, [%rd11+288];
	xor.b32  	%r1965, %r1965, %r1244;
	ld.global.u32 	%r1245, [%rd11+292];
	xor.b32  	%r1964, %r1964, %r1245;
	ld.global.u32 	%r1246, [%rd11+296];
	xor.b32  	%r1963, %r1963, %r1246;
$L__BB7_37:
	and.b32  	%r1248, %r1140, 32768;
	setp.eq.s32 	%p20, %r1248, 0;
	@%p20 bra 	$L__BB7_39;
	ld.global.u32 	%r1249, [%rd11+300];
	xor.b32  	%r1967, %r1967, %r1249;
	ld.global.u32 	%r1250, [%rd11+304];
	xor.b32  	%r1966, %r1966, %r1250;
	ld.global.u32 	%r1251, [%rd11+308];
	xor.b32  	%r1965, %r1965, %r1251;
	ld.global.u32 	%r1252, [%rd11+312];
	xor.b32  	%r1964, %r1964, %r1252;
	ld.global.u32 	%r1253, [%rd11+316];
	xor.b32  	%r1963, %r1963, %r1253;
$L__BB7_39:
	add.s32 	%r1962, %r1962, 16;
	setp.ne.s32 	%p21, %r1962, 32;
	@%p21 bra 	$L__BB7_7;
	mad.lo.s32 	%r1254, %r1956, -31, %r19;
	add.s32 	%r1956, %r1254, 1;
	setp.ne.s32 	%p22, %r1956, 5;
	@%p22 bra 	$L__BB7_6;
	st.local.u32 	[%rd5+4], %r1967;
	st.local.v2.u32 	[%rd5+8], {%r1966, %r1965};
	st.local.v2.u32 	[%rd5+16], {%r1964, %r1963};
	setp.eq.s64 	%p23, %rd9, 1;
	@%p23 bra 	$L__BB7_116;
	mov.b32 	%r1963, 0;
	mov.u32 	%r2056, %r1963;
	mov.u32 	%r2057, %r1963;
	mov.u32 	%r1966, %r1963;
	mov.u32 	%r1967, %r1963;
	mov.u32 	%r2048, %r1963;
$L__BB7_43:
	mul.wide.u32 	%rd40, %r2048, 4;
	add.s64 	%rd41, %rd5, %rd40;
	ld.local.u32 	%r194, [%rd41+4];
	shl.b32 	%r195, %r2048, 5;
	mov.b32 	%r2054, 0;
$L__BB7_44:
	.pragma "nounroll";
	shr.u32 	%r1257, %r194, %r2054;
	and.b32  	%r1258, %r1257, 1;
	setp.eq.b32 	%p24, %r1258, 1;
	not.pred 	%p25, %p24;
	add.s32 	%r1259, %r195, %r2054;
	mul.lo.s32 	%r1260, %r1259, 5;
	mul.wide.u32 	%rd42, %r1260, 4;
	add.s64 	%rd12, %rd10, %rd42;
	@%p25 bra 	$L__BB7_46;
	ld.global.u32 	%r1261, [%rd12];
	xor.b32  	%r1967, %r1967, %r1261;
	ld.global.u32 	%r1262, [%rd12+4];
	xor.b32  	%r1966, %r1966, %r1262;
	ld.global.u32 	%r1263, [%rd12+8];
	xor.b32  	%r2057, %r2057, %r1263;
	ld.global.u32 	%r1264, [%rd12+12];
	xor.b32  	%r2056, %r2056, %r1264;
	ld.global.u32 	%r1265, [%rd12+16];
	xor.b32  	%r1963, %r1963, %r1265;
$L__BB7_46:
	and.b32  	%r1267, %r1257, 2;
	setp.eq.s32 	%p26, %r1267, 0;
	@%p26 bra 	$L__BB7_48;
	ld.global.u32 	%r1268, [%rd12+20];
	xor.b32  	%r1967, %r1967, %r1268;
	ld.global.u32 	%r1269, [%rd12+24];
	xor.b32  	%r1966, %r1966, %r1269;
	ld.global.u32 	%r1270, [%rd12+28];
	xor.b32  	%r2057, %r2057, %r1270;
	ld.global.u32 	%r1271, [%rd12+32];
	xor.b32  	%r2056, %r2056, %r1271;
	ld.global.u32 	%r1272, [%rd12+36];
	xor.b32  	%r1963, %r1963, %r1272;
$L__BB7_48:
	and.b32  	%r1274, %r1257, 4;
	setp.eq.s32 	%p27, %r1274, 0;
	@%p27 bra 	$L__BB7_50;
	ld.global.u32 	%r1275, [%rd12+40];
	xor.b32  	%r1967, %r1967, %r1275;
	ld.global.u32 	%r1276, [%rd12+44];
	xor.b32  	%r1966, %r1966, %r1276;
	ld.global.u32 	%r1277, [%rd12+48];
	xor.b32  	%r2057, %r2057, %r1277;
	ld.global.u32 	%r1278, [%rd12+52];
	xor.b32  	%r2056, %r2056, %r1278;
	ld.global.u32 	%r1279, [%rd12+56];
	xor.b32  	%r1963, %r1963, %r1279;
$L__BB7_50:
	and.b32  	%r1281, %r1257, 8;
	setp.eq.s32 	%p28, %r1281, 0;
	@%p28 bra 	$L__BB7_52;
	ld.global.u32 	%r1282, [%rd12+60];
	xor.b32  	%r1967, %r1967, %r1282;
	ld.global.u32 	%r1283, [%rd12+64];
	xor.b32  	%r1966, %r1966, %r1283;
	ld.global.u32 	%r1284, [%rd12+68];
	xor.b32  	%r2057, %r2057, %r1284;
	ld.global.u32 	%r1285, [%rd12+72];
	xor.b32  	%r2056, %r2056, %r1285;
	ld.global.u32 	%r1286, [%rd12+76];
	xor.b32  	%r1963, %r1963, %r1286;
$L__BB7_52:
	and.b32  	%r1288, %r1257, 16;
	setp.eq.s32 	%p29, %r1288, 0;
	@%p29 bra 	$L__BB7_54;
	ld.global.u32 	%r1289, [%rd12+80];
	xor.b32  	%r1967, %r1967, %r1289;
	ld.global.u32 	%r1290, [%rd12+84];
	xor.b32  	%r1966, %r1966, %r1290;
	ld.global.u32 	%r1291, [%rd12+88];
	xor.b32  	%r2057, %r2057, %r1291;
	ld.global.u32 	%r1292, [%rd12+92];
	xor.b32  	%r2056, %r2056, %r1292;
	ld.global.u32 	%r1293, [%rd12+96];
	xor.b32  	%r1963, %r1963, %r1293;
$L__BB7_54:
	and.b32  	%r1295, %r1257, 32;
	setp.eq.s32 	%p30, %r1295, 0;
	@%p30 bra 	$L__BB7_56;
	ld.global.u32 	%r1296, [%rd12+100];
	xor.b32  	%r1967, %r1967, %r1296;
	ld.global.u32 	%r1297, [%rd12+104];
	xor.b32  	%r1966, %r1966, %r1297;
	ld.global.u32 	%r1298, [%rd12+108];
	xor.b32  	%r2057, %r2057, %r1298;
	ld.global.u32 	%r1299, [%rd12+112];
	xor.b32  	%r2056, %r2056, %r1299;
	ld.global.u32 	%r1300, [%rd12+116];
	xor.b32  	%r1963, %r1963, %r1300;
$L__BB7_56:
	and.b32  	%r1302, %r1257, 64;
	setp.eq.s32 	%p31, %r1302, 0;
	@%p31 bra 	$L__BB7_58;
	ld.global.u32 	%r1303, [%rd12+120];
	xor.b32  	%r1967, %r1967, %r1303;
	ld.global.u32 	%r1304, [%rd12+124];
	xor.b32  	%r1966, %r1966, %r1304;
	ld.global.u32 	%r1305, [%rd12+128];
	xor.b32  	%r2057, %r2057, %r1305;
	ld.global.u32 	%r1306, [%rd12+132];
	xor.b32  	%r2056, %r2056, %r1306;
	ld.global.u32 	%r1307, [%rd12+136];
	xor.b32  	%r1963, %r1963, %r1307;
$L__BB7_58:
	and.b32  	%r1309, %r1257, 128;
	setp.eq.s32 	%p32, %r1309, 0;
	@%p32 bra 	$L__BB7_60;
	ld.global.u32 	%r1310, [%rd12+140];
	xor.b32  	%r1967, %r1967, %r1310;
	ld.global.u32 	%r1311, [%rd12+144];
	xor.b32  	%r1966, %r1966, %r1311;
	ld.global.u32 	%r1312, [%rd12+148];
	xor.b32  	%r2057, %r2057, %r1312;
	ld.global.u32 	%r1313, [%rd12+152];
	xor.b32  	%r2056, %r2056, %r1313;
	ld.global.u32 	%r1314, [%rd12+156];
	xor.b32  	%r1963, %r1963, %r1314;
$L__BB7_60:
	and.b32  	%r1316, %r1257, 256;
	setp.eq.s32 	%p33, %r1316, 0;
	@%p33 bra 	$L__BB7_62;
	ld.global.u32 	%r1317, [%rd12+160];
	xor.b32  	%r1967, %r1967, %r1317;
	ld.global.u32 	%r1318, [%rd12+164];
	xor.b32  	%r1966, %r1966, %r1318;
	ld.global.u32 	%r1319, [%rd12+168];
	xor.b32  	%r2057, %r2057, %r1319;
	ld.global.u32 	%r1320, [%rd12+172];
	xor.b32  	%r2056, %r2056, %r1320;
	ld.global.u32 	%r1321, [%rd12+176];
	xor.b32  	%r1963, %r1963, %r1321;
$L__BB7_62:
	and.b32  	%r1323, %r1257, 512;
	setp.eq.s32 	%p34, %r1323, 0;
	@%p34 bra 	$L__BB7_64;
	ld.global.u32 	%r1324, [%rd12+180];
	xor.b32  	%r1967, %r1967, %r1324;
	ld.global.u32 	%r1325, [%rd12+184];
	xor.b32  	%r1966, %r1966, %r1325;
	ld.global.u32 	%r1326, [%rd12+188];
	xor.b32  	%r2057, %r2057, %r1326;
	ld.global.u32 	%r1327, [%rd12+192];
	xor.b32  	%r2056, %r2056, %r1327;
	ld.global.u32 	%r1328, [%rd12+196];
	xor.b32  	%r1963, %r1963, %r1328;
$L__BB7_64:
	and.b32  	%r1330, %r1257, 1024;
	setp.eq.s32 	%p35, %r1330, 0;
	@%p35 bra 	$L__BB7_66;
	ld.global.u32 	%r1331, [%rd12+200];
	xor.b32  	%r1967, %r1967, %r1331;
	ld.global.u32 	%r1332, [%rd12+204];
	xor.b32  	%r1966, %r1966, %r1332;
	ld.global.u32 	%r1333, [%rd12+208];
	xor.b32  	%r2057, %r2057, %r1333;
	ld.global.u32 	%r1334, [%rd12+212];
	xor.b32  	%r2056, %r2056, %r1334;
	ld.global.u32 	%r1335, [%rd12+216];
	xor.b32  	%r1963, %r1963, %r1335;
$L__BB7_66:
	and.b32  	%r1337, %r1257, 2048;
	setp.eq.s32 	%p36, %r1337, 0;
	@%p36 bra 	$L__BB7_68;
	ld.global.u32 	%r1338, [%rd12+220];
	xor.b32  	%r1967, %r1967, %r1338;
	ld.global.u32 	%r1339, [%rd12+224];
	xor.b32  	%r1966, %r1966, %r1339;
	ld.global.u32 	%r1340, [%rd12+228];
	xor.b32  	%r2057, %r2057, %r1340;
	ld.global.u32 	%r1341, [%rd12+232];
	xor.b32  	%r2056, %r2056, %r1341;
	ld.global.u32 	%r1342, [%rd12+236];
	xor.b32  	%r1963, %r1963, %r1342;
$L__BB7_68:
	and.b32  	%r1344, %r1257, 4096;
	setp.eq.s32 	%p37, %r1344, 0;
	@%p37 bra 	$L__BB7_70;
	ld.global.u32 	%r1345, [%rd12+240];
	xor.b32  	%r1967, %r1967, %r1345;
	ld.global.u32 	%r1346, [%rd12+244];
	xor.b32  	%r1966, %r1966, %r1346;
	ld.global.u32 	%r1347, [%rd12+248];
	xor.b32  	%r2057, %r2057, %r1347;
	ld.global.u32 	%r1348, [%rd12+252];
	xor.b32  	%r2056, %r2056, %r1348;
	ld.global.u32 	%r1349, [%rd12+256];
	xor.b32  	%r1963, %r1963, %r1349;
$L__BB7_70:
	and.b32  	%r1351, %r1257, 8192;
	setp.eq.s32 	%p38, %r1351, 0;
	@%p38 bra 	$L__BB7_72;
	ld.global.u32 	%r1352, [%rd12+260];
	xor.b32  	%r1967, %r1967, %r1352;
	ld.global.u32 	%r1353, [%rd12+264];
	xor.b32  	%r1966, %r1966, %r1353;
	ld.global.u32 	%r1354, [%rd12+268];
	xor.b32  	%r2057, %r2057, %r1354;
	ld.global.u32 	%r1355, [%rd12+272];
	xor.b32  	%r2056, %r2056, %r1355;
	ld.global.u32 	%r1356, [%rd12+276];
	xor.b32  	%r1963, %r1963, %r1356;
$L__BB7_72:
	and.b32  	%r1358, %r1257, 16384;
	setp.eq.s32 	%p39, %r1358, 0;
	@%p39 bra 	$L__BB7_74;
	ld.global.u32 	%r1359, [%rd12+280];
	xor.b32  	%r1967, %r1967, %r1359;
	ld.global.u32 	%r1360, [%rd12+284];
	xor.b32  	%r1966, %r1966, %r1360;
	ld.global.u32 	%r1361, [%rd12+288];
	xor.b32  	%r2057, %r2057, %r1361;
	ld.global.u32 	%r1362, [%rd12+292];
	xor.b32  	%r2056, %r2056, %r1362;
	ld.global.u32 	%r1363, [%rd12+296];
	xor.b32  	%r1963, %r1963, %r1363;
$L__BB7_74:
	and.b32  	%r1365, %r1257, 32768;
	setp.eq.s32 	%p40, %r1365, 0;
	@%p40 bra 	$L__BB7_76;
	ld.global.u32 	%r1366, [%rd12+300];
	xor.b32  	%r1967, %r1967, %r1366;
	ld.global.u32 	%r1367, [%rd12+304];
	xor.b32  	%r1966, %r1966, %r1367;
	ld.global.u32 	%r1368, [%rd12+308];
	xor.b32  	%r2057, %r2057, %r1368;
	ld.global.u32 	%r1369, [%rd12+312];
	xor.b32  	%r2056, %r2056, %r1369;
	ld.global.u32 	%r1370, [%rd12+316];
	xor.b32  	%r1963, %r1963, %r1370;
$L__BB7_76:
	add.s32 	%r2054, %r2054, 16;
	setp.ne.s32 	%p41, %r2054, 32;
	@%p41 bra 	$L__BB7_44;
	mad.lo.s32 	%r1371, %r2048, -31, %r195;
	add.s32 	%r2048, %r1371, 1;
	setp.ne.s32 	%p42, %r2048, 5;
	@%p42 bra 	$L__BB7_43;
	st.local.u32 	[%rd5+4], %r1967;
	st.local.v2.u32 	[%rd5+8], {%r1966, %r2057};
	st.local.v2.u32 	[%rd5+16], {%r2056, %r1963};
	setp.ne.s64 	%p43, %rd9, 3;
	@%p43 bra 	$L__BB7_116;
	mov.b32 	%r1963, 0;
	mov.u32 	%r2148, %r1963;
	mov.u32 	%r2149, %r1963;
	mov.u32 	%r1966, %r1963;
	mov.u32 	%r1967, %r1963;
	mov.u32 	%r2140, %r1963;
$L__BB7_80:
	mul.wide.u32 	%rd43, %r2140, 4;
	add.s64 	%rd44, %rd5, %rd43;
	ld.local.u32 	%r370, [%rd44+4];
	shl.b32 	%r371, %r2140, 5;
	mov.b32 	%r2146, 0;
$L__BB7_81:
	.pragma "nounroll";
	shr.u32 	%r1374, %r370, %r2146;
	and.b32  	%r1375, %r1374, 1;
	setp.eq.b32 	%p44, %r1375, 1;
	not.pred 	%p45, %p44;
	add.s32 	%r1376, %r371, %r2146;
	mul.lo.s32 	%r1377, %r1376, 5;
	mul.wide.u32 	%rd45, %r1377, 4;
	add.s64 	%rd13, %rd10, %rd45;
	@%p45 bra 	$L__BB7_83;
	ld.global.u32 	%r1378, [%rd13];
	xor.b32  	%r1967, %r1967, %r1378;
	ld.global.u32 	%r1379, [%rd13+4];
	xor.b32  	%r1966, %r1966, %r1379;
	ld.global.u32 	%r1380, [%rd13+8];
	xor.b32  	%r2149, %r2149, %r1380;
	ld.global.u32 	%r1381, [%rd13+12];
	xor.b32  	%r2148, %r2148, %r1381;
	ld.global.u32 	%r1382, [%rd13+16];
	xor.b32  	%r1963, %r1963, %r1382;
$L__BB7_83:
	and.b32  	%r1384, %r1374, 2;
	setp.eq.s32 	%p46, %r1384, 0;
	@%p46 bra 	$L__BB7_85;
	ld.global.u32 	%r1385, [%rd13+20];
	xor.b32  	%r1967, %r1967, %r1385;
	ld.global.u32 	%r1386, [%rd13+24];
	xor.b32  	%r1966, %r1966, %r1386;
	ld.global.u32 	%r1387, [%rd13+28];
	xor.b32  	%r2149, %r2149, %r1387;
	ld.global.u32 	%r1388, [%rd13+32];
	xor.b32  	%r2148, %r2148, %r1388;
	ld.global.u32 	%r1389, [%rd13+36];
	xor.b32  	%r1963, %r1963, %r1389;
$L__BB7_85:
	and.b32  	%r1391, %r1374, 4;
	setp.eq.s32 	%p47, %r1391, 0;
	@%p47 bra 	$L__BB7_87;
	ld.global.u32 	%r1392, [%rd13+40];
	xor.b32  	%r1967, %r1967, %r1392;
	ld.global.u32 	%r1393, [%rd13+44];
	xor.b32  	%r1966, %r1966, %r1393;
	ld.global.u32 	%r1394, [%rd13+48];
	xor.b32  	%r2149, %r2149, %r1394;
	ld.global.u32 	%r1395, [%rd13+52];
	xor.b32  	%r2148, %r2148, %r1395;
	ld.global.u32 	%r1396, [%rd13+56];
	xor.b32  	%r1963, %r1963, %r1396;
$L__BB7_87:
	and.b32  	%r1398, %r1374, 8;
	setp.eq.s32 	%p48, %r1398, 0;
	@%p48 bra 	$L__BB7_89;
	ld.global.u32 	%r1399, [%rd13+60];
	xor.b32  	%r1967, %r1967, %r1399;
	ld.global.u32 	%r1400, [%rd13+64];
	xor.b32  	%r1966, %r1966, %r1400;
	ld.global.u32 	%r1401, [%rd13+68];
	xor.b32  	%r2149, %r2149, %r1401;
	ld.global.u32 	%r1402, [%rd13+72];
	xor.b32  	%r2148, %r2148, %r1402;
	ld.global.u32 	%r1403, [%rd13+76];
	xor.b32  	%r1963, %r1963, %r1403;
$L__BB7_89:
	and.b32  	%r1405, %r1374, 16;
	setp.eq.s32 	%p49, %r1405, 0;
	@%p49 bra 	$L__BB7_91;
	ld.global.u32 	%r1406, [%rd13+80];
	xor.b32  	%r1967, %r1967, %r1406;
	ld.global.u32 	%r1407, [%rd13+84];
	xor.b32  	%r1966, %r1966, %r1407;
	ld.global.u32 	%r1408, [%rd13+88];
	xor.b32  	%r2149, %r2149, %r1408;
	ld.global.u32 	%r1409, [%rd13+92];
	xor.b32  	%r2148, %r2148, %r1409;
	ld.global.u32 	%r1410, [%rd13+96];
	xor.b32  	%r1963, %r1963, %r1410;
$L__BB7_91:
	and.b32  	%r1412, %r1374, 32;
	setp.eq.s32 	%p50, %r1412, 0;
	@%p50 bra 	$L__BB7_93;
	ld.global.u32 	%r1413, [%rd13+100];
	xor.b32  	%r1967, %r1967, %r1413;
	ld.global.u32 	%r1414, [%rd13+104];
	xor.b32  	%r1966, %r1966, %r1414;
	ld.global.u32 	%r1415, [%rd13+108];
	xor.b32  	%r2149, %r2149, %r1415;
	ld.global.u32 	%r1416, [%rd13+112];
	xor.b32  	%r2148, %r2148, %r1416;
	ld.global.u32 	%r1417, [%rd13+116];
	xor.b32  	%r1963, %r1963, %r1417;
$L__BB7_93:
	and.b32  	%r1419, %r1374, 64;
	setp.eq.s32 	%p51, %r1419, 0;
	@%p51 bra 	$L__BB7_95;
	ld.global.u32 	%r1420, [%rd13+120];
	xor.b32  	%r1967, %r1967, %r1420;
	ld.global.u32 	%r1421, [%rd13+124];
	xor.b32  	%r1966, %r1966, %r1421;
	ld.global.u32 	%r1422, [%rd13+128];
	xor.b32  	%r2149, %r2149, %r1422;
	ld.global.u32 	%r1423, [%rd13+132];
	xor.b32  	%r2148, %r2148, %r1423;
	ld.global.u32 	%r1424, [%rd13+136];
	xor.b32  	%r1963, %r1963, %r1424;
$L__BB7_95:
	and.b32  	%r1426, %r1374, 128;
	setp.eq.s32 	%p52, %r1426, 0;
	@%p52 bra 	$L__BB7_97;
	ld.global.u32 	%r1427, [%rd13+140];
	xor.b32  	%r1967, %r1967, %r1427;
	ld.global.u32 	%r1428, [%rd13+144];
	xor.b32  	%r1966, %r1966, %r1428;
	ld.global.u32 	%r1429, [%rd13+148];
	xor.b32  	%r2149, %r2149, %r1429;
	ld.global.u32 	%r1430, [%rd13+152];
	xor.b32  	%r2148, %r2148, %r1430;
	ld.global.u32 	%r1431, [%rd13+156];
	xor.b32  	%r1963, %r1963, %r1431;
$L__BB7_97:
	and.b32  	%r1433, %r1374, 256;
	setp.eq.s32 	%p53, %r1433, 0;
	@%p53 bra 	$L__BB7_99;
	ld.global.u32 	%r1434, [%rd13+160];
	xor.b32  	%r1967, %r1967, %r1434;
	ld.global.u32 	%r1435, [%rd13+164];
	xor.b32  	%r1966, %r1966, %r1435;
	ld.global.u32 	%r1436, [%rd13+168];
	xor.b32  	%r2149, %r2149, %r1436;
	ld.global.u32 	%r1437, [%rd13+172];
	xor.b32  	%r2148, %r2148, %r1437;
	ld.global.u32 	%r1438, [%rd13+176];
	xor.b32  	%r1963, %r1963, %r1438;
$L__BB7_99:
	and.b32  	%r1440, %r1374, 512;
	setp.eq.s32 	%p54, %r1440, 0;
	@%p54 bra 	$L__BB7_101;
	ld.global.u32 	%r1441, [%rd13+180];
	xor.b32  	%r1967, %r1967, %r1441;
	ld.global.u32 	%r1442, [%rd13+184];
	xor.b32  	%r1966, %r1966, %r1442;
	ld.global.u32 	%r1443, [%rd13+188];
	xor.b32  	%r2149, %r2149, %r1443;
	ld.global.u32 	%r1444, [%rd13+192];
	xor.b32  	%r2148, %r2148, %r1444;
	ld.global.u32 	%r1445, [%rd13+196];
	xor.b32  	%r1963, %r1963, %r1445;
$L__BB7_101:
	and.b32  	%r1447, %r1374, 1024;
	setp.eq.s32 	%p55, %r1447, 0;
	@%p55 bra 	$L__BB7_103;
	ld.global.u32 	%r1448, [%rd13+200];
	xor.b32  	%r1967, %r1967, %r1448;
	ld.global.u32 	%r1449, [%rd13+204];
	xor.b32  	%r1966, %r1966, %r1449;
	ld.global.u32 	%r1450, [%rd13+208];
	xor.b32  	%r2149, %r2149, %r1450;
	ld.global.u32 	%r1451, [%rd13+212];
	xor.b32  	%r2148, %r2148, %r1451;
	ld.global.u32 	%r1452, [%rd13+216];
	xor.b32  	%r1963, %r1963, %r1452;
$L__BB7_103:
	and.b32  	%r1454, %r1374, 2048;
	setp.eq.s32 	%p56, %r1454, 0;
	@%p56 bra 	$L__BB7_105;
	ld.global.u32 	%r1455, [%rd13+220];
	xor.b32  	%r1967, %r1967, %r1455;
	ld.global.u32 	%r1456, [%rd13+224];
	xor.b32  	%r1966, %r1966, %r1456;
	ld.global.u32 	%r1457, [%rd13+228];
	xor.b32  	%r2149, %r2149, %r1457;
	ld.global.u32 	%r1458, [%rd13+232];
	xor.b32  	%r2148, %r2148, %r1458;
	ld.global.u32 	%r1459, [%rd13+236];
	xor.b32  	%r1963, %r1963, %r1459;
$L__BB7_105:
	and.b32  	%r1461, %r1374, 4096;
	setp.eq.s32 	%p57, %r1461, 0;
	@%p57 bra 	$L__BB7_107;
	ld.global.u32 	%r1462, [%rd13+240];
	xor.b32  	%r1967, %r1967, %r1462;
	ld.global.u32 	%r1463, [%rd13+244];
	xor.b32  	%r1966, %r1966, %r1463;
	ld.global.u32 	%r1464, [%rd13+248];
	xor.b32  	%r2149, %r2149, %r1464;
	ld.global.u32 	%r1465, [%rd13+252];
	xor.b32  	%r2148, %r2148, %r1465;
	ld.global.u32 	%r1466, [%rd13+256];
	xor.b32  	%r1963, %r1963, %r1466;
$L__BB7_107:
	and.b32  	%r1468, %r1374, 8192;
	setp.eq.s32 	%p58, %r1468, 0;
	@%p58 bra 	$L__BB7_109;
	ld.global.u32 	%r1469, [%rd13+260];
	xor.b32  	%r1967, %r1967, %r1469;
	ld.global.u32 	%r1470, [%rd13+264];
	xor.b32  	%r1966, %r1966, %r1470;
	ld.global.u32 	%r1471, [%rd13+268];
	xor.b32  	%r2149, %r2149, %r1471;
	ld.global.u32 	%r1472, [%rd13+272];
	xor.b32  	%r2148, %r2148, %r1472;
	ld.global.u32 	%r1473, [%rd13+276];
	xor.b32  	%r1963, %r1963, %r1473;
$L__BB7_109:
	and.b32  	%r1475, %r1374, 16384;
	setp.eq.s32 	%p59, %r1475, 0;
	@%p59 bra 	$L__BB7_111;
	ld.global.u32 	%r1476, [%rd13+280];
	xor.b32  	%r1967, %r1967, %r1476;
	ld.global.u32 	%r1477, [%rd13+284];
	xor.b32  	%r1966, %r1966, %r1477;
	ld.global.u32 	%r1478, [%rd13+288];
	xor.b32  	%r2149, %r2149, %r1478;
	ld.global.u32 	%r1479, [%rd13+292];
	xor.b32  	%r2148, %r2148, %r1479;
	ld.global.u32 	%r1480, [%rd13+296];
	xor.b32  	%r1963, %r1963, %r1480;
$L__BB7_111:
	and.b32  	%r1482, %r1374, 32768;
	setp.eq.s32 	%p60, %r1482, 0;
	@%p60 bra 	$L__BB7_113;
	ld.global.u32 	%r1483, [%rd13+300];
	xor.b32  	%r1967, %r1967, %r1483;
	ld.global.u32 	%r1484, [%rd13+304];
	xor.b32  	%r1966, %r1966, %r1484;
	ld.global.u32 	%r1485, [%rd13+308];
	xor.b32  	%r2149, %r2149, %r1485;
	ld.global.u32 	%r1486, [%rd13+312];
	xor.b32  	%r2148, %r2148, %r1486;
	ld.global.u32 	%r1487, [%rd13+316];
	xor.b32  	%r1963, %r1963, %r1487;
$L__BB7_113:
	add.s32 	%r2146, %r2146, 16;
	setp.ne.s32 	%p61, %r2146, 32;
	@%p61 bra 	$L__BB7_81;
	mad.lo.s32 	%r1488, %r2140, -31, %r371;
	add.s32 	%r2140, %r1488, 1;
	setp.ne.s32 	%p62, %r2140, 5;
	@%p62 bra 	$L__BB7_80;
	st.local.u32 	[%rd5+4], %r1967;
	st.local.v2.u32 	[%rd5+8], {%r1966, %r2149};
	st.local.v2.u32 	[%rd5+16], {%r2148, %r1963};
$L__BB7_116:
	shr.u64 	%rd96, %rd8, 2;
	add.s32 	%r1950, %r1950, 1;
	setp.gt.u64 	%p63, %rd8, 3;
	@%p63 bra 	$L__BB7_4;
$L__BB7_117:
	setp.eq.s32 	%p64, %r1, 0;
	shr.u32 	%r1489, %r1967, 2;
	xor.b32  	%r1490, %r1489, %r1967;
	shl.b32 	%r1491, %r1963, 4;
	shl.b32 	%r1492, %r1490, 1;
	xor.b32  	%r1493, %r1492, %r1491;
	xor.b32  	%r1494, %r1493, %r1490;
	xor.b32  	%r1495, %r1494, %r1963;
	add.s32 	%r1496, %r4, %r1495;
	add.s32 	%r1497, %r1496, -637770787;
	shr.u32 	%r1498, %r1966, 2;
	xor.b32  	%r1499, %r1498, %r1966;
	shl.b32 	%r1500, %r1495, 4;
	shl.b32 	%r1501, %r1499, 1;
	xor.b32  	%r1502, %r1501, %r1500;
	xor.b32  	%r1503, %r1502, %r1499;
	xor.b32  	%r1504, %r1503, %r1495;
	add.s32 	%r1505, %r4, %r1504;
	add.s32 	%r1506, %r1505, -637408350;
	cvt.u64.u32 	%rd46, %r1497;
	mul.wide.u32 	%rd47, %r1506, 2097152;
	xor.b64  	%rd48, %rd47, %rd46;
	cvt.rn.f64.u64 	%fd67, %rd48;
	fma.rn.f64 	%fd68, %fd67, 0d3CA0000000000000, 0d3C90000000000000;
	fma.rn.f64 	%fd3, %fd1, %fd68, %fd65;
	mul.lo.s32 	%r1507, %r1946, -1028477387;
	mul.lo.s32 	%r1508, %r1, 2135587861;
	xor.b32  	%r1509, %r1508, %r1507;
	xor.b32  	%r1510, %r1509, -1429052691;
	mul.lo.s32 	%r547, %r1510, 1099087573;
	add.s32 	%r1511, %r547, -638133224;
	add.s32 	%r2253, %r547, 123456789;
	st.local.v2.u32 	[%rd4], {%r1511, %r2253};
	xor.b32  	%r2252, %r547, 362436069;
	mov.b32 	%r1512, -123459836;
	st.local.v2.u32 	[%rd4+8], {%r2252, %r1512};
	add.s32 	%r2249, %r547, 5783321;
	mov.b32 	%r1513, -589760388;
	st.local.v2.u32 	[%rd4+16], {%r1513, %r2249};
	@%p64 bra 	$L__BB7_232;
	mov.b32 	%r2236, 0;
	mov.u64 	%rd97, %rd6;
$L__BB7_119:
	mov.u64 	%rd15, %rd97;
	and.b64  	%rd16, %rd15, 3;
	setp.eq.s64 	%p65, %rd16, 0;
	@%p65 bra 	$L__BB7_231;
	mul.wide.u32 	%rd49, %r2236, 3200;
	mov.u64 	%rd50, precalc_xorwow_matrix;
	add.s64 	%rd17, %rd50, %rd49;
	mov.b32 	%r2249, 0;
	mov.u32 	%r2250, %r2249;
	mov.u32 	%r2251, %r2249;
	mov.u32 	%r2252, %r2249;
	mov.u32 	%r2253, %r2249;
	mov.u32 	%r2242, %r2249;
$L__BB7_121:
	mul.wide.u32 	%rd51, %r2242, 4;
	add.s64 	%rd52, %rd4, %rd51;
	ld.local.u32 	%r561, [%rd52+4];
	shl.b32 	%r562, %r2242, 5;
	mov.b32 	%r2248, 0;
$L__BB7_122:
	.pragma "nounroll";
	shr.u32 	%r1517, %r561, %r2248;
	and.b32  	%r1518, %r1517, 1;
	setp.eq.b32 	%p66, %r1518, 1;
	not.pred 	%p67, %p66;
	add.s32 	%r1519, %r562, %r2248;
	mul.lo.s32 	%r1520, %r1519, 5;
	mul.wide.u32 	%rd53, %r1520, 4;
	add.s64 	%rd18, %rd17, %rd53;
	@%p67 bra 	$L__BB7_124;
	ld.global.u32 	%r1521, [%rd18];
	xor.b32  	%r2253, %r2253, %r1521;
	ld.global.u32 	%r1522, [%rd18+4];
	xor.b32  	%r2252, %r2252, %r1522;
	ld.global.u32 	%r1523, [%rd18+8];
	xor.b32  	%r2251, %r2251, %r1523;
	ld.global.u32 	%r1524, [%rd18+12];
	xor.b32  	%r2250, %r2250, %r1524;
	ld.global.u32 	%r1525, [%rd18+16];
	xor.b32  	%r2249, %r2249, %r1525;
$L__BB7_124:
	and.b32  	%r1527, %r1517, 2;
	setp.eq.s32 	%p68, %r1527, 0;
	@%p68 bra 	$L__BB7_126;
	ld.global.u32 	%r1528, [%rd18+20];
	xor.b32  	%r2253, %r2253, %r1528;
	ld.global.u32 	%r1529, [%rd18+24];
	xor.b32  	%r2252, %r2252, %r1529;
	ld.global.u32 	%r1530, [%rd18+28];
	xor.b32  	%r2251, %r2251, %r1530;
	ld.global.u32 	%r1531, [%rd18+32];
	xor.b32  	%r2250, %r2250, %r1531;
	ld.global.u32 	%r1532, [%rd18+36];
	xor.b32  	%r2249, %r2249, %r1532;
$L__BB7_126:
	and.b32  	%r1534, %r1517, 4;
	setp.eq.s32 	%p69, %r1534, 0;
	@%p69 bra 	$L__BB7_128;
	ld.global.u32 	%r1535, [%rd18+40];
	xor.b32  	%r2253, %r2253, %r1535;
	ld.global.u32 	%r1536, [%rd18+44];
	xor.b32  	%r2252, %r2252, %r1536;
	ld.global.u32 	%r1537, [%rd18+48];
	xor.b32  	%r2251, %r2251, %r1537;
	ld.global.u32 	%r1538, [%rd18+52];
	xor.b32  	%r2250, %r2250, %r1538;
	ld.global.u32 	%r1539, [%rd18+56];
	xor.b32  	%r2249, %r2249, %r1539;
$L__BB7_128:
	and.b32  	%r1541, %r1517, 8;
	setp.eq.s32 	%p70, %r1541, 0;
	@%p70 bra 	$L__BB7_130;
	ld.global.u32 	%r1542, [%rd18+60];
	xor.b32  	%r2253, %r2253, %r1542;
	ld.global.u32 	%r1543, [%rd18+64];
	xor.b32  	%r2252, %r2252, %r1543;
	ld.global.u32 	%r1544, [%rd18+68];
	xor.b32  	%r2251, %r2251, %r1544;
	ld.global.u32 	%r1545, [%rd18+72];
	xor.b32  	%r2250, %r2250, %r1545;
	ld.global.u32 	%r1546, [%rd18+76];
	xor.b32  	%r2249, %r2249, %r1546;
$L__BB7_130:
	and.b32  	%r1548, %r1517, 16;
	setp.eq.s32 	%p71, %r1548, 0;
	@%p71 bra 	$L__BB7_132;
	ld.global.u32 	%r1549, [%rd18+80];
	xor.b32  	%r2253, %r2253, %r1549;
	ld.global.u32 	%r1550, [%rd18+84];
	xor.b32  	%r2252, %r2252, %r1550;
	ld.global.u32 	%r1551, [%rd18+88];
	xor.b32  	%r2251, %r2251, %r1551;
	ld.global.u32 	%r1552, [%rd18+92];
	xor.b32  	%r2250, %r2250, %r1552;
	ld.global.u32 	%r1553, [%rd18+96];
	xor.b32  	%r2249, %r2249, %r1553;
$L__BB7_132:
	and.b32  	%r1555, %r1517, 32;
	setp.eq.s32 	%p72, %r1555, 0;
	@%p72 bra 	$L__BB7_134;
	ld.global.u32 	%r1556, [%rd18+100];
	xor.b32  	%r2253, %r2253, %r1556;
	ld.global.u32 	%r1557, [%rd18+104];
	xor.b32  	%r2252, %r2252, %r1557;
	ld.global.u32 	%r1558, [%rd18+108];
	xor.b32  	%r2251, %r2251, %r1558;
	ld.global.u32 	%r1559, [%rd18+112];
	xor.b32  	%r2250, %r2250, %r1559;
	ld.global.u32 	%r1560, [%rd18+116];
	xor.b32  	%r2249, %r2249, %r1560;
$L__BB7_134:
	and.b32  	%r1562, %r1517, 64;
	setp.eq.s32 	%p73, %r1562, 0;
	@%p73 bra 	$L__BB7_136;
	ld.global.u32 	%r1563, [%rd18+120];
	xor.b32  	%r2253, %r2253, %r1563;
	ld.global.u32 	%r1564, [%rd18+124];
	xor.b32  	%r2252, %r2252, %r1564;
	ld.global.u32 	%r1565, [%rd18+128];
	xor.b32  	%r2251, %r2251, %r1565;
	ld.global.u32 	%r1566, [%rd18+132];
	xor.b32  	%r2250, %r2250, %r1566;
	ld.global.u32 	%r1567, [%rd18+136];
	xor.b32  	%r2249, %r2249, %r1567;
$L__BB7_136:
	and.b32  	%r1569, %r1517, 128;
	setp.eq.s32 	%p74, %r1569, 0;
	@%p74 bra 	$L__BB7_138;
	ld.global.u32 	%r1570, [%rd18+140];
	xor.b32  	%r2253, %r2253, %r1570;
	ld.global.u32 	%r1571, [%rd18+144];
	xor.b32  	%r2252, %r2252, %r1571;
	ld.global.u32 	%r1572, [%rd18+148];
	xor.b32  	%r2251, %r2251, %r1572;
	ld.global.u32 	%r1573, [%rd18+152];
	xor.b32  	%r2250, %r2250, %r1573;
	ld.global.u32 	%r1574, [%rd18+156];
	xor.b32  	%r2249, %r2249, %r1574;
$L__BB7_138:
	and.b32  	%r1576, %r1517, 256;
	setp.eq.s32 	%p75, %r1576, 0;
	@%p75 bra 	$L__BB7_140;
	ld.global.u32 	%r1577, [%rd18+160];
	xor.b32  	%r2253, %r2253, %r1577;
	ld.global.u32 	%r1578, [%rd18+164];
	xor.b32  	%r2252, %r2252, %r1578;
	ld.global.u32 	%r1579, [%rd18+168];
	xor.b32  	%r2251, %r2251, %r1579;
	ld.global.u32 	%r1580, [%rd18+172];
	xor.b32  	%r2250, %r2250, %r1580;
	ld.global.u32 	%r1581, [%rd18+176];
	xor.b32  	%r2249, %r2249, %r1581;
$L__BB7_140:
	and.b32  	%r1583, %r1517, 512;
	setp.eq.s32 	%p76, %r1583, 0;
	@%p76 bra 	$L__BB7_142;
	ld.global.u32 	%r1584, [%rd18+180];
	xor.b32  	%r2253, %r2253, %r1584;
	ld.global.u32 	%r1585, [%rd18+184];
	xor.b32  	%r2252, %r2252, %r1585;
	ld.global.u32 	%r1586, [%rd18+188];
	xor.b32  	%r2251, %r2251, %r1586;
	ld.global.u32 	%r1587, [%rd18+192];
	xor.b32  	%r2250, %r2250, %r1587;
	ld.global.u32 	%r1588, [%rd18+196];
	xor.b32  	%r2249, %r2249, %r1588;
$L__BB7_142:
	and.b32  	%r1590, %r1517, 1024;
	setp.eq.s32 	%p77, %r1590, 0;
	@%p77 bra 	$L__BB7_144;
	ld.global.u32 	%r1591, [%rd18+200];
	xor.b32  	%r2253, %r2253, %r1591;
	ld.global.u32 	%r1592, [%rd18+204];
	xor.b32  	%r2252, %r2252, %r1592;
	ld.global.u32 	%r1593, [%rd18+208];
	xor.b32  	%r2251, %r2251, %r1593;
	ld.global.u32 	%r1594, [%rd18+212];
	xor.b32  	%r2250, %r2250, %r1594;
	ld.global.u32 	%r1595, [%rd18+216];
	xor.b32  	%r2249, %r2249, %r1595;
$L__BB7_144:
	and.b32  	%r1597, %r1517, 2048;
	setp.eq.s32 	%p78, %r1597, 0;
	@%p78 bra 	$L__BB7_146;
	ld.global.u32 	%r1598, [%rd18+220];
	xor.b32  	%r2253, %r2253, %r1598;
	ld.global.u32 	%r1599, [%rd18+224];
	xor.b32  	%r2252, %r2252, %r1599;
	ld.global.u32 	%r1600, [%rd18+228];
	xor.b32  	%r2251, %r2251, %r1600;
	ld.global.u32 	%r1601, [%rd18+232];
	xor.b32  	%r2250, %r2250, %r1601;
	ld.global.u32 	%r1602, [%rd18+236];
	xor.b32  	%r2249, %r2249, %r1602;
$L__BB7_146:
	and.b32  	%r1604, %r1517, 4096;
	setp.eq.s32 	%p79, %r1604, 0;
	@%p79 bra 	$L__BB7_148;
	ld.global.u32 	%r1605, [%rd18+240];
	xor.b32  	%r2253, %r2253, %r1605;
	ld.global.u32 	%r1606, [%rd18+244];
	xor.b32  	%r2252, %r2252, %r1606;
	ld.global.u32 	%r1607, [%rd18+248];
	xor.b32  	%r2251, %r2251, %r1607;
	ld.global.u32 	%r1608, [%rd18+252];
	xor.b32  	%r2250, %r2250, %r1608;
	ld.global.u32 	%r1609, [%rd18+256];
	xor.b32  	%r2249, %r2249, %r1609;
$L__BB7_148:
	and.b32  	%r1611, %r1517, 8192;
	setp.eq.s32 	%p80, %r1611, 0;
	@%p80 bra 	$L__BB7_150;
	ld.global.u32 	%r1612, [%rd18+260];
	xor.b32  	%r2253, %r2253, %r1612;
	ld.global.u32 	%r1613, [%rd18+264];
	xor.b32  	%r2252, %r2252, %r1613;
	ld.global.u32 	%r1614, [%rd18+268];
	xor.b32  	%r2251, %r2251, %r1614;
	ld.global.u32 	%r1615, [%rd18+272];
	xor.b32  	%r2250, %r2250, %r1615;
	ld.global.u32 	%r1616, [%rd18+276];
	xor.b32  	%r2249, %r2249, %r1616;
$L__BB7_150:
	and.b32  	%r1618, %r1517, 16384;
	setp.eq.s32 	%p81, %r1618, 0;
	@%p81 bra 	$L__BB7_152;
	ld.global.u32 	%r1619, [%rd18+280];
	xor.b32  	%r2253, %r2253, %r1619;
	ld.global.u32 	%r1620, [%rd18+284];
	xor.b32  	%r2252, %r2252, %r1620;
	ld.global.u32 	%r1621, [%rd18+288];
	xor.b32  	%r2251, %r2251, %r1621;
	ld.global.u32 	%r1622, [%rd18+292];
	xor.b32  	%r2250, %r2250, %r1622;
	ld.global.u32 	%r1623, [%rd18+296];
	xor.b32  	%r2249, %r2249, %r1623;
$L__BB7_152:
	and.b32  	%r1625, %r1517, 32768;
	setp.eq.s32 	%p82, %r1625, 0;
	@%p82 bra 	$L__BB7_154;
	ld.global.u32 	%r1626, [%rd18+300];
	xor.b32  	%r2253, %r2253, %r1626;
	ld.global.u32 	%r1627, [%rd18+304];
	xor.b32  	%r2252, %r2252, %r1627;
	ld.global.u32 	%r1628, [%rd18+308];
	xor.b32  	%r2251, %r2251, %r1628;
	ld.global.u32 	%r1629, [%rd18+312];
	xor.b32  	%r2250, %r2250, %r1629;
	ld.global.u32 	%r1630, [%rd18+316];
	xor.b32  	%r2249, %r2249, %r1630;
$L__BB7_154:
	add.s32 	%r2248, %r2248, 16;
	setp.ne.s32 	%p83, %r2248, 32;
	@%p83 bra 	$L__BB7_122;
	mad.lo.s32 	%r1631, %r2242, -31, %r562;
	add.s32 	%r2242, %r1631, 1;
	setp.ne.s32 	%p84, %r2242, 5;
	@%p84 bra 	$L__BB7_121;
	st.local.u32 	[%rd4+4], %r2253;
	st.local.v2.u32 	[%rd4+8], {%r2252, %r2251};
	st.local.v2.u32 	[%rd4+16], {%r2250, %r2249};
	setp.eq.s64 	%p85, %rd16, 1;
	@%p85 bra 	$L__BB7_231;
	mov.b32 	%r2249, 0;
	mov.u32 	%r2342, %r2249;
	mov.u32 	%r2343, %r2249;
	mov.u32 	%r2252, %r2249;
	mov.u32 	%r2253, %r2249;
	mov.u32 	%r2334, %r2249;
$L__BB7_158:
	mul.wide.u32 	%rd54, %r2334, 4;
	add.s64 	%rd55, %rd4, %rd54;
	ld.local.u32 	%r737, [%rd55+4];
	shl.b32 	%r738, %r2334, 5;
	mov.b32 	%r2340, 0;
$L__BB7_159:
	.pragma "nounroll";
	shr.u32 	%r1634, %r737, %r2340;
	and.b32  	%r1635, %r1634, 1;
	setp.eq.b32 	%p86, %r1635, 1;
	not.pred 	%p87, %p86;
	add.s32 	%r1636, %r738, %r2340;
	mul.lo.s32 	%r1637, %r1636, 5;
	mul.wide.u32 	%rd56, %r1637, 4;
	add.s64 	%rd19, %rd17, %rd56;
	@%p87 bra 	$L__BB7_161;
	ld.global.u32 	%r1638, [%rd19];
	xor.b32  	%r2253, %r2253, %r1638;
	ld.global.u32 	%r1639, [%rd19+4];
	xor.b32  	%r2252, %r2252, %r1639;
	ld.global.u32 	%r1640, [%rd19+8];
	xor.b32  	%r2343, %r2343, %r1640;
	ld.global.u32 	%r1641, [%rd19+12];
	xor.b32  	%r2342, %r2342, %r1641;
	ld.global.u32 	%r1642, [%rd19+16];
	xor.b32  	%r2249, %r2249, %r1642;
$L__BB7_161:
	and.b32  	%r1644, %r1634, 2;
	setp.eq.s32 	%p88, %r1644, 0;
	@%p88 bra 	$L__BB7_163;
	ld.global.u32 	%r1645, [%rd19+20];
	xor.b32  	%r2253, %r2253, %r1645;
	ld.global.u32 	%r1646, [%rd19+24];
	xor.b32  	%r2252, %r2252, %r1646;
	ld.global.u32 	%r1647, [%rd19+28];
	xor.b32  	%r2343, %r2343, %r1647;
	ld.global.u32 	%r1648, [%rd19+32];
	xor.b32  	%r2342, %r2342, %r1648;
	ld.global.u32 	%r1649, [%rd19+36];
	xor.b32  	%r2249, %r2249, %r1649;
$L__BB7_163:
	and.b32  	%r1651, %r1634, 4;
	setp.eq.s32 	%p89, %r1651, 0;
	@%p89 bra 	$L__BB7_165;
	ld.global.u32 	%r1652, [%rd19+40];
	xor.b32  	%r2253, %r2253, %r1652;
	ld.global.u32 	%r1653, [%rd19+44];
	xor.b32  	%r2252, %r2252, %r1653;
	ld.global.u32 	%r1654, [%rd19+48];
	xor.b32  	%r2343, %r2343, %r1654;
	ld.global.u32 	%r1655, [%rd19+52];
	xor.b32  	%r2342, %r2342, %r1655;
	ld.global.u32 	%r1656, [%rd19+56];
	xor.b32  	%r2249, %r2249, %r1656;
$L__BB7_165:
	and.b32  	%r1658, %r1634, 8;
	setp.eq.s32 	%p90, %r1658, 0;
	@%p90 bra 	$L__BB7_167;
	ld.global.u32 	%r1659, [%rd19+60];
	xor.b32  	%r2253, %r2253, %r1659;
	ld.global.u32 	%r1660, [%rd19+64];
	xor.b32  	%r2252, %r2252, %r1660;
	ld.global.u32 	%r1661, [%rd19+68];
	xor.b32  	%r2343, %r2343, %r1661;
	ld.global.u32 	%r1662, [%rd19+72];
	xor.b32  	%r2342, %r2342, %r1662;
	ld.global.u32 	%r1663, [%rd19+76];
	xor.b32  	%r2249, %r2249, %r1663;
$L__BB7_167:
	and.b32  	%r1665, %r1634, 16;
	setp.eq.s32 	%p91, %r1665, 0;
	@%p91 bra 	$L__BB7_169;
	ld.global.u32 	%r1666, [%rd19+80];
	xor.b32  	%r2253, %r2253, %r1666;
	ld.global.u32 	%r1667, [%rd19+84];
	xor.b32  	%r2252, %r2252, %r1667;
	ld.global.u32 	%r1668, [%rd19+88];
	xor.b32  	%r2343, %r2343, %r1668;
	ld.global.u32 	%r1669, [%rd19+92];
	xor.b32  	%r2342, %r2342, %r1669;
	ld.global.u32 	%r1670, [%rd19+96];
	xor.b32  	%r2249, %r2249, %r1670;
$L__BB7_169:
	and.b32  	%r1672, %r1634, 32;
	setp.eq.s32 	%p92, %r1672, 0;
	@%p92 bra 	$L__BB7_171;
	ld.global.u32 	%r1673, [%rd19+100];
	xor.b32  	%r2253, %r2253, %r1673;
	ld.global.u32 	%r1674, [%rd19+104];
	xor.b32  	%r2252, %r2252, %r1674;
	ld.global.u32 	%r1675, [%rd19+108];
	xor.b32  	%r2343, %r2343, %r1675;
	ld.global.u32 	%r1676, [%rd19+112];
	xor.b32  	%r2342, %r2342, %r1676;
	ld.global.u32 	%r1677, [%rd19+116];
	xor.b32  	%r2249, %r2249, %r1677;
$L__BB7_171:
	and.b32  	%r1679, %r1634, 64;
	setp.eq.s32 	%p93, %r1679, 0;
	@%p93 bra 	$L__BB7_173;
	ld.global.u32 	%r1680, [%rd19+120];
	xor.b32  	%r2253, %r2253, %r1680;
	ld.global.u32 	%r1681, [%rd19+124];
	xor.b32  	%r2252, %r2252, %r1681;
	ld.global.u32 	%r1682, [%rd19+128];
	xor.b32  	%r2343, %r2343, %r1682;
	ld.global.u32 	%r1683, [%rd19+132];
	xor.b32  	%r2342, %r2342, %r1683;
	ld.global.u32 	%r1684, [%rd19+136];
	xor.b32  	%r2249, %r2249, %r1684;
$L__BB7_173:
	and.b32  	%r1686, %r1634, 128;
	setp.eq.s32 	%p94, %r1686, 0;
	@%p94 bra 	$L__BB7_175;
	ld.global.u32 	%r1687, [%rd19+140];
	xor.b32  	%r2253, %r2253, %r1687;
	ld.global.u32 	%r1688, [%rd19+144];
	xor.b32  	%r2252, %r2252, %r1688;
	ld.global.u32 	%r1689, [%rd19+148];
	xor.b32  	%r2343, %r2343, %r1689;
	ld.global.u32 	%r1690, [%rd19+152];
	xor.b32  	%r2342, %r2342, %r1690;
	ld.global.u32 	%r1691, [%rd19+156];
	xor.b32  	%r2249, %r2249, %r1691;
$L__BB7_175:
	and.b32  	%r1693, %r1634, 256;
	setp.eq.s32 	%p95, %r1693, 0;
	@%p95 bra 	$L__BB7_177;
	ld.global.u32 	%r1694, [%rd19+160];
	xor.b32  	%r2253, %r2253, %r1694;
	ld.global.u32 	%r1695, [%rd19+164];
	xor.b32  	%r2252, %r2252, %r1695;
	ld.global.u32 	%r1696, [%rd19+168];
	xor.b32  	%r2343, %r2343, %r1696;
	ld.global.u32 	%r1697, [%rd19+172];
	xor.b32  	%r2342, %r2342, %r1697;
	ld.global.u32 	%r1698, [%rd19+176];
	xor.b32  	%r2249, %r2249, %r1698;
$L__BB7_177:
	and.b32  	%r1700, %r1634, 512;
	setp.eq.s32 	%p96, %r1700, 0;
	@%p96 bra 	$L__BB7_179;
	ld.global.u32 	%r1701, [%rd19+180];
	xor.b32  	%r2253, %r2253, %r1701;
	ld.global.u32 	%r1702, [%rd19+184];
	xor.b32  	%r2252, %r2252, %r1702;
	ld.global.u32 	%r1703, [%rd19+188];
	xor.b32  	%r2343, %r2343, %r1703;
	ld.global.u32 	%r1704, [%rd19+192];
	xor.b32  	%r2342, %r2342, %r1704;
	ld.global.u32 	%r1705, [%rd19+196];
	xor.b32  	%r2249, %r2249, %r1705;
$L__BB7_179:
	and.b32  	%r1707, %r1634, 1024;
	setp.eq.s32 	%p97, %r1707, 0;
	@%p97 bra 	$L__BB7_181;
	ld.global.u32 	%r1708, [%rd19+200];
	xor.b32  	%r2253, %r2253, %r1708;
	ld.global.u32 	%r1709, [%rd19+204];
	xor.b32  	%r2252, %r2252, %r1709;
	ld.global.u32 	%r1710, [%rd19+208];
	xor.b32  	%r2343, %r2343, %r1710;
	ld.global.u32 	%r1711, [%rd19+212];
	xor.b32  	%r2342, %r2342, %r1711;
	ld.global.u32 	%r1712, [%rd19+216];
	xor.b32  	%r2249, %r2249, %r1712;
$L__BB7_181:
	and.b32  	%r1714, %r1634, 2048;
	setp.eq.s32 	%p98, %r1714, 0;
	@%p98 bra 	$L__BB7_183;
	ld.global.u32 	%r1715, [%rd19+220];
	xor.b32  	%r2253, %r2253, %r1715;
	ld.global.u32 	%r1716, [%rd19+224];
	xor.b32  	%r2252, %r2252, %r1716;
	ld.global.u32 	%r1717, [%rd19+228];
	xor.b32  	%r2343, %r2343, %r1717;
	ld.global.u32 	%r1718, [%rd19+232];
	xor.b32  	%r2342, %r2342, %r1718;
	ld.global.u32 	%r1719, [%rd19+236];
	xor.b32  	%r2249, %r2249, %r1719;
$L__BB7_183:
	and.b32  	%r1721, %r1634, 4096;
	setp.eq.s32 	%p99, %r1721, 0;
	@%p99 bra 	$L__BB7_185;
	ld.global.u32 	%r1722, [%rd19+240];
	xor.b32  	%r2253, %r2253, %r1722;
	ld.global.u32 	%r1723, [%rd19+244];
	xor.b32  	%r2252, %r2252, %r1723;
	ld.global.u32 	%r1724, [%rd19+248];
	xor.b32  	%r2343, %r2343, %r1724;
	ld.global.u32 	%r1725, [%rd19+252];
	xor.b32  	%r2342, %r2342, %r1725;
	ld.global.u32 	%r1726, [%rd19+256];
	xor.b32  	%r2249, %r2249, %r1726;
$L__BB7_185:
	and.b32  	%r1728, %r1634, 8192;
	setp.eq.s32 	%p100, %r1728, 0;
	@%p100 bra 	$L__BB7_187;
	ld.global.u32 	%r1729, [%rd19+260];
	xor.b32  	%r2253, %r2253, %r1729;
	ld.global.u32 	%r1730, [%rd19+264];
	xor.b32  	%r2252, %r2252, %r1730;
	ld.global.u32 	%r1731, [%rd19+268];
	xor.b32  	%r2343, %r2343, %r1731;
	ld.global.u32 	%r1732, [%rd19+272];
	xor.b32  	%r2342, %r2342, %r1732;
	ld.global.u32 	%r1733, [%rd19+276];
	xor.b32  	%r2249, %r2249, %r1733;
$L__BB7_187:
	and.b32  	%r1735, %r1634, 16384;
	setp.eq.s32 	%p101, %r1735, 0;
	@%p101 bra 	$L__BB7_189;
	ld.global.u32 	%r1736, [%rd19+280];
	xor.b32  	%r2253, %r2253, %r1736;
	ld.global.u32 	%r1737, [%rd19+284];
	xor.b32  	%r2252, %r2252, %r1737;
	ld.global.u32 	%r1738, [%rd19+288];
	xor.b32  	%r2343, %r2343, %r1738;
	ld.global.u32 	%r1739, [%rd19+292];
	xor.b32  	%r2342, %r2342, %r1739;
	ld.global.u32 	%r1740, [%rd19+296];
	xor.b32  	%r2249, %r2249, %r1740;
$L__BB7_189:
	and.b32  	%r1742, %r1634, 32768;
	setp.eq.s32 	%p102, %r1742, 0;
	@%p102 bra 	$L__BB7_191;
	ld.global.u32 	%r1743, [%rd19+300];
	xor.b32  	%r2253, %r2253, %r1743;
	ld.global.u32 	%r1744, [%rd19+304];
	xor.b32  	%r2252, %r2252, %r1744;
	ld.global.u32 	%r1745, [%rd19+308];
	xor.b32  	%r2343, %r2343, %r1745;
	ld.global.u32 	%r1746, [%rd19+312];
	xor.b32  	%r2342, %r2342, %r1746;
	ld.global.u32 	%r1747, [%rd19+316];
	xor.b32  	%r2249, %r2249, %r1747;
$L__BB7_191:
	add.s32 	%r2340, %r2340, 16;
	setp.ne.s32 	%p103, %r2340, 32;
	@%p103 bra 	$L__BB7_159;
	mad.lo.s32 	%r1748, %r2334, -31, %r738;
	add.s32 	%r2334, %r1748, 1;
	setp.ne.s32 	%p104, %r2334, 5;
	@%p104 bra 	$L__BB7_158;
	st.local.u32 	[%rd4+4], %r2253;
	st.local.v2.u32 	[%rd4+8], {%r2252, %r2343};
	st.local.v2.u32 	[%rd4+16], {%r2342, %r2249};
	setp.ne.s64 	%p105, %rd16, 3;
	@%p105 bra 	$L__BB7_231;
	mov.b32 	%r2249, 0;
	mov.u32 	%r2434, %r2249;
	mov.u32 	%r2435, %r2249;
	mov.u32 	%r2252, %r2249;
	mov.u32 	%r2253, %r2249;
	mov.u32 	%r2426, %r2249;
$L__BB7_195:
	mul.wide.u32 	%rd57, %r2426, 4;
	add.s64 	%rd58, %rd4, %rd57;
	ld.local.u32 	%r913, [%rd58+4];
	shl.b32 	%r914, %r2426, 5;
	mov.b32 	%r2432, 0;
$L__BB7_196:
	.pragma "nounroll";
	shr.u32 	%r1751, %r913, %r2432;
	and.b32  	%r1752, %r1751, 1;
	setp.eq.b32 	%p106, %r1752, 1;
	not.pred 	%p107, %p106;
	add.s32 	%r1753, %r914, %r2432;
	mul.lo.s32 	%r1754, %r1753, 5;
	mul.wide.u32 	%rd59, %r1754, 4;
	add.s64 	%rd20, %rd17, %rd59;
	@%p107 bra 	$L__BB7_198;
	ld.global.u32 	%r1755, [%rd20];
	xor.b32  	%r2253, %r2253, %r1755;
	ld.global.u32 	%r1756, [%rd20+4];
	xor.b32  	%r2252, %r2252, %r1756;
	ld.global.u32 	%r1757, [%rd20+8];
	xor.b32  	%r2435, %r2435, %r1757;
	ld.global.u32 	%r1758, [%rd20+12];
	xor.b32  	%r2434, %r2434, %r1758;
	ld.global.u32 	%r1759, [%rd20+16];
	xor.b32  	%r2249, %r2249, %r1759;
$L__BB7_198:
	and.b32  	%r1761, %r1751, 2;
	setp.eq.s32 	%p108, %r1761, 0;
	@%p108 bra 	$L__BB7_200;
	ld.global.u32 	%r1762, [%rd20+20];
	xor.b32  	%r2253, %r2253, %r1762;
	ld.global.u32 	%r1763, [%rd20+24];
	xor.b32  	%r2252, %r2252, %r1763;
	ld.global.u32 	%r1764, [%rd20+28];
	xor.b32  	%r2435, %r2435, %r1764;
	ld.global.u32 	%r1765, [%rd20+32];
	xor.b32  	%r2434, %r2434, %r1765;
	ld.global.u32 	%r1766, [%rd20+36];
	xor.b32  	%r2249, %r2249, %r1766;
$L__BB7_200:
	and.b32  	%r1768, %r1751, 4;
	setp.eq.s32 	%p109, %r1768, 0;
	@%p109 bra 	$L__BB7_202;
	ld.global.u32 	%r1769, [%rd20+40];
	xor.b32  	%r2253, %r2253, %r1769;
	ld.global.u32 	%r1770, [%rd20+44];
	xor.b32  	%r2252, %r2252, %r1770;
	ld.global.u32 	%r1771, [%rd20+48];
	xor.b32  	%r2435, %r2435, %r1771;
	ld.global.u32 	%r1772, [%rd20+52];
	xor.b32  	%r2434, %r2434, %r1772;
	ld.global.u32 	%r1773, [%rd20+56];
	xor.b32  	%r2249, %r2249, %r1773;
$L__BB7_202:
	and.b32  	%r1775, %r1751, 8;
	setp.eq.s32 	%p110, %r1775, 0;
	@%p110 bra 	$L__BB7_204;
	ld.global.u32 	%r1776, [%rd20+60];
	xor.b32  	%r2253, %r2253, %r1776;
	ld.global.u32 	%r1777, [%rd20+64];
	xor.b32  	%r2252, %r2252, %r1777;
	ld.global.u32 	%r1778, [%rd20+68];
	xor.b32  	%r2435, %r2435, %r1778;
	ld.global.u32 	%r1779, [%rd20+72];
	xor.b32  	%r2434, %r2434, %r1779;
	ld.global.u32 	%r1780, [%rd20+76];
	xor.b32  	%r2249, %r2249, %r1780;
$L__BB7_204:
	and.b32  	%r1782, %r1751, 16;
	setp.eq.s32 	%p111, %r1782, 0;
	@%p111 bra 	$L__BB7_206;
	ld.global.u32 	%r1783, [%rd20+80];
	xor.b32  	%r2253, %r2253, %r1783;
	ld.global.u32 	%r1784, [%rd20+84];
	xor.b32  	%r2252, %r2252, %r1784;
	ld.global.u32 	%r1785, [%rd20+88];
	xor.b32  	%r2435, %r2435, %r1785;
	ld.global.u32 	%r1786, [%rd20+92];
	xor.b32  	%r2434, %r2434, %r1786;
	ld.global.u32 	%r1787, [%rd20+96];
	xor.b32  	%r2249, %r2249, %r1787;
$L__BB7_206:
	and.b32  	%r1789, %r1751, 32;
	setp.eq.s32 	%p112, %r1789, 0;
	@%p112 bra 	$L__BB7_208;
	ld.global.u32 	%r1790, [%rd20+100];
	xor.b32  	%r2253, %r2253, %r1790;
	ld.global.u32 	%r1791, [%rd20+104];
	xor.b32  	%r2252, %r2252, %r1791;
	ld.global.u32 	%r1792, [%rd20+108];
	xor.b32  	%r2435, %r2435, %r1792;
	ld.global.u32 	%r1793, [%rd20+112];
	xor.b32  	%r2434, %r2434, %r1793;
	ld.global.u32 	%r1794, [%rd20+116];
	xor.b32  	%r2249, %r2249, %r1794;
$L__BB7_208:
	and.b32  	%r1796, %r1751, 64;
	setp.eq.s32 	%p113, %r1796, 0;
	@%p113 bra 	$L__BB7_210;
	ld.global.u32 	%r1797, [%rd20+120];
	xor.b32  	%r2253, %r2253, %r1797;
	ld.global.u32 	%r1798, [%rd20+124];
	xor.b32  	%r2252, %r2252, %r1798;
	ld.global.u32 	%r1799, [%rd20+128];
	xor.b32  	%r2435, %r2435, %r1799;
	ld.global.u32 	%r1800, [%rd20+132];
	xor.b32  	%r2434, %r2434, %r1800;
	ld.global.u32 	%r1801, [%rd20+136];
	xor.b32  	%r2249, %r2249, %r1801;
$L__BB7_210:
	and.b32  	%r1803, %r1751, 128;
	setp.eq.s32 	%p114, %r1803, 0;
	@%p114 bra 	$L__BB7_212;
	ld.global.u32 	%r1804, [%rd20+140];
	xor.b32  	%r2253, %r2253, %r1804;
	ld.global.u32 	%r1805, [%rd20+144];
	xor.b32  	%r2252, %r2252, %r1805;
	ld.global.u32 	%r1806, [%rd20+148];
	xor.b32  	%r2435, %r2435, %r1806;
	ld.global.u32 	%r1807, [%rd20+152];
	xor.b32  	%r2434, %r2434, %r1807;
	ld.global.u32 	%r1808, [%rd20+156];
	xor.b32  	%r2249, %r2249, %r1808;
$L__BB7_212:
	and.b32  	%r1810, %r1751, 256;
	setp.eq.s32 	%p115, %r1810, 0;
	@%p115 bra 	$L__BB7_214;
	ld.global.u32 	%r1811, [%rd20+160];
	xor.b32  	%r2253, %r2253, %r1811;
	ld.global.u32 	%r1812, [%rd20+164];
	xor.b32  	%r2252, %r2252, %r1812;
	ld.global.u32 	%r1813, [%rd20+168];
	xor.b32  	%r2435, %r2435, %r1813;
	ld.global.u32 	%r1814, [%rd20+172];
	xor.b32  	%r2434, %r2434, %r1814;
	ld.global.u32 	%r1815, [%rd20+176];
	xor.b32  	%r2249, %r2249, %r1815;
$L__BB7_214:
	and.b32  	%r1817, %r1751, 512;
	setp.eq.s32 	%p116, %r1817, 0;
	@%p116 bra 	$L__BB7_216;
	ld.global.u32 	%r1818, [%rd20+180];
	xor.b32  	%r2253, %r2253, %r1818;
	ld.global.u32 	%r1819, [%rd20+184];
	xor.b32  	%r2252, %r2252, %r1819;
	ld.global.u32 	%r1820, [%rd20+188];
	xor.b32  	%r2435, %r2435, %r1820;
	ld.global.u32 	%r1821, [%rd20+192];
	xor.b32  	%r2434, %r2434, %r1821;
	ld.global.u32 	%r1822, [%rd20+196];
	xor.b32  	%r2249, %r2249, %r1822;
$L__BB7_216:
	and.b32  	%r1824, %r1751, 1024;
	setp.eq.s32 	%p117, %r1824, 0;
	@%p117 bra 	$L__BB7_218;
	ld.global.u32 	%r1825, [%rd20+200];
	xor.b32  	%r2253, %r2253, %r1825;
	ld.global.u32 	%r1826, [%rd20+204];
	xor.b32  	%r2252, %r2252, %r1826;
	ld.global.u32 	%r1827, [%rd20+208];
	xor.b32  	%r2435, %r2435, %r1827;
	ld.global.u32 	%r1828, [%rd20+212];
	xor.b32  	%r2434, %r2434, %r1828;
	ld.global.u32 	%r1829, [%rd20+216];
	xor.b32  	%r2249, %r2249, %r1829;
$L__BB7_218:
	and.b32  	%r1831, %r1751, 2048;
	setp.eq.s32 	%p118, %r1831, 0;
	@%p118 bra 	$L__BB7_220;
	ld.global.u32 	%r1832, [%rd20+220];
	xor.b32  	%r2253, %r2253, %r1832;
	ld.global.u32 	%r1833, [%rd20+224];
	xor.b32  	%r2252, %r2252, %r1833;
	ld.global.u32 	%r1834, [%rd20+228];
	xor.b32  	%r2435, %r2435, %r1834;
	ld.global.u32 	%r1835, [%rd20+232];
	xor.b32  	%r2434, %r2434, %r1835;
	ld.global.u32 	%r1836, [%rd20+236];
	xor.b32  	%r2249, %r2249, %r1836;
$L__BB7_220:
	and.b32  	%r1838, %r1751, 4096;
	setp.eq.s32 	%p119, %r1838, 0;
	@%p119 bra 	$L__BB7_222;
	ld.global.u32 	%r1839, [%rd20+240];
	xor.b32  	%r2253, %r2253, %r1839;
	ld.global.u32 	%r1840, [%rd20+244];
	xor.b32  	%r2252, %r2252, %r1840;
	ld.global.u32 	%r1841, [%rd20+248];
	xor.b32  	%r2435, %r2435, %r1841;
	ld.global.u32 	%r1842, [%rd20+252];
	xor.b32  	%r2434, %r2434, %r1842;
	ld.global.u32 	%r1843, [%rd20+256];
	xor.b32  	%r2249, %r2249, %r1843;
$L__BB7_222:
	and.b32  	%r1845, %r1751, 8192;
	setp.eq.s32 	%p120, %r1845, 0;
	@%p120 bra 	$L__BB7_224;
	ld.global.u32 	%r1846, [%rd20+260];
	xor.b32  	%r2253, %r2253, %r1846;
	ld.global.u32 	%r1847, [%rd20+264];
	xor.b32  	%r2252, %r2252, %r1847;
	ld.global.u32 	%r1848, [%rd20+268];
	xor.b32  	%r2435, %r2435, %r1848;
	ld.global.u32 	%r1849, [%rd20+272];
	xor.b32  	%r2434, %r2434, %r1849;
	ld.global.u32 	%r1850, [%rd20+276];
	xor.b32  	%r2249, %r2249, %r1850;
$L__BB7_224:
	and.b32  	%r1852, %r1751, 16384;
	setp.eq.s32 	%p121, %r1852, 0;
	@%p121 bra 	$L__BB7_226;
	ld.global.u32 	%r1853, [%rd20+280];
	xor.b32  	%r2253, %r2253, %r1853;
	ld.global.u32 	%r1854, [%rd20+284];
	xor.b32  	%r2252, %r2252, %r1854;
	ld.global.u32 	%r1855, [%rd20+288];
	xor.b32  	%r2435, %r2435, %r1855;
	ld.global.u32 	%r1856, [%rd20+292];
	xor.b32  	%r2434, %r2434, %r1856;
	ld.global.u32 	%r1857, [%rd20+296];
	xor.b32  	%r2249, %r2249, %r1857;
$L__BB7_226:
	and.b32  	%r1859, %r1751, 32768;
	setp.eq.s32 	%p122, %r1859, 0;
	@%p122 bra 	$L__BB7_228;
	ld.global.u32 	%r1860, [%rd20+300];
	xor.b32  	%r2253, %r2253, %r1860;
	ld.global.u32 	%r1861, [%rd20+304];
	xor.b32  	%r2252, %r2252, %r1861;
	ld.global.u32 	%r1862, [%rd20+308];
	xor.b32  	%r2435, %r2435, %r1862;
	ld.global.u32 	%r1863, [%rd20+312];
	xor.b32  	%r2434, %r2434, %r1863;
	ld.global.u32 	%r1864, [%rd20+316];
	xor.b32  	%r2249, %r2249, %r1864;
$L__BB7_228:
	add.s32 	%r2432, %r2432, 16;
	setp.ne.s32 	%p123, %r2432, 32;
	@%p123 bra 	$L__BB7_196;
	mad.lo.s32 	%r1865, %r2426, -31, %r914;
	add.s32 	%r2426, %r1865, 1;
	setp.ne.s32 	%p124, %r2426, 5;
	@%p124 bra 	$L__BB7_195;
	st.local.u32 	[%rd4+4], %r2253;
	st.local.v2.u32 	[%rd4+8], {%r2252, %r2435};
	st.local.v2.u32 	[%rd4+16], {%r2434, %r2249};
$L__BB7_231:
	shr.u64 	%rd97, %rd15, 2;
	add.s32 	%r2236, %r2236, 1;
	setp.gt.u64 	%p125, %rd15, 3;
	@%p125 bra 	$L__BB7_119;
$L__BB7_232:
	shr.u32 	%r1866, %r2253, 2;
	xor.b32  	%r1867, %r1866, %r2253;
	shl.b32 	%r1868, %r2249, 4;
	shl.b32 	%r1869, %r1867, 1;
	xor.b32  	%r1870, %r1869, %r1868;
	xor.b32  	%r1871, %r1870, %r1867;
	xor.b32  	%r1872, %r1871, %r2249;
	add.s32 	%r1873, %r547, %r1872;
	add.s32 	%r1874, %r1873, -637770787;
	shr.u32 	%r1875, %r2252, 2;
	xor.b32  	%r1876, %r1875, %r2252;
	shl.b32 	%r1877, %r1872, 4;
	shl.b32 	%r1878, %r1876, 1;
	xor.b32  	%r1879, %r1878, %r1877;
	xor.b32  	%r1880, %r1879, %r1876;
	xor.b32  	%r1881, %r1880, %r1872;
	add.s32 	%r1882, %r547, %r1881;
	add.s32 	%r1883, %r1882, -637408350;
	cvt.u64.u32 	%rd60, %r1874;
	mul.wide.u32 	%rd61, %r1883, 2097152;
	xor.b64  	%rd62, %rd61, %rd60;
	cvt.rn.f64.u64 	%fd69, %rd62;
	fma.rn.f64 	%fd70, %fd69, 0d3CA0000000000000, 0d3C90000000000000;
	add.f64 	%fd71, %fd2, %fd2;
	mul.f64 	%fd72, %fd71, %fd70;
	sub.f64 	%fd73, %fd72, %fd2;
	add.s32 	%r1884, %r1946, %r2;
	mul.wide.s32 	%rd63, %r1884, 8;
	add.s64 	%rd64, %rd1, %rd63;
	st.global.f64 	[%rd64], %fd3;
	add.s64 	%rd65, %rd7, %rd63;
	st.global.f64 	[%rd65], %fd73;
	add.s64 	%rd66, %rd2, %rd63;
	st.global.f64 	[%rd66], %fd3;
	add.s32 	%r1946, %r1946, 1;
	setp.ne.s32 	%p126, %r1946, 5;
	@%p126 bra 	$L__BB7_2;
	mul.wide.s32 	%rd67, %r2, 8;
	add.s64 	%rd22, %rd1, %rd67;
	ld.global.f64 	%fd4, [%rd22];
	mul.f64 	%fd5, %fd4, 0d401921FB54442D18;
	abs.f64 	%fd6, %fd5;
	setp.neu.f64 	%p127, %fd6, 0d7FF0000000000000;
	@%p127 bra 	$L__BB7_235;
	mov.f64 	%fd79, 0d0000000000000000;
	mul.rn.f64 	%fd276, %fd5, %fd79;
	mov.b32 	%r2520, 1;
	bra.uni 	$L__BB7_238;
$L__BB7_235:
	mul.f64 	%fd74, %fd5, 0d3FE45F306DC9C883;
	cvt.rni.s32.f64 	%r2519, %fd74;
	cvt.rn.f64.s32 	%fd75, %r2519;
	fma.rn.f64 	%fd76, %fd75, 0dBFF921FB54442D18, %fd5;
	fma.rn.f64 	%fd77, %fd75, 0dBC91A62633145C00, %fd76;
	fma.rn.f64 	%fd276, %fd75, 0dB97B839A252049C0, %fd77;
	setp.ltu.f64 	%p128, %fd6, 0d41E0000000000000;
	@%p128 bra 	$L__BB7_237;
	{ // callseq 34, 0
	.param .b64 param0;
	st.param.f64 	[param0], %fd5;
	.param .align 16 .b8 retval0[16];
	call.uni (retval0), 
	__internal_trig_reduction_slowpathd, 
	(
	param0
	);
	ld.param.f64 	%fd276, [retval0];
	ld.param.b32 	%r2519, [retval0+8];
	} // callseq 34
$L__BB7_237:
	add.s32 	%r2520, %r2519, 1;
$L__BB7_238:
	shl.b32 	%r1887, %r2520, 6;
	cvt.u64.u32 	%rd68, %r1887;
	and.b64  	%rd69, %rd68, 64;
	mov.u64 	%rd70, __cudart_sin_cos_coeffs;
	add.s64 	%rd71, %rd70, %rd69;
	mul.rn.f64 	%fd80, %fd276, %fd276;
	and.b32  	%r1888, %r2520, 1;
	setp.eq.b32 	%p129, %r1888, 1;
	selp.f64 	%fd81, 0dBDA8FF8320FD8164, 0d3DE5DB65F9785EBA, %p129;
	ld.global.nc.v2.f64 	{%fd82, %fd83}, [%rd71];
	fma.rn.f64 	%fd84, %fd81, %fd80, %fd82;
	fma.rn.f64 	%fd85, %fd84, %fd80, %fd83;
	ld.global.nc.v2.f64 	{%fd86, %fd87}, [%rd71+16];
	fma.rn.f64 	%fd88, %fd85, %fd80, %fd86;
	fma.rn.f64 	%fd89, %fd88, %fd80, %fd87;
	ld.global.nc.v2.f64 	{%fd90, %fd91}, [%rd71+32];
	fma.rn.f64 	%fd92, %fd89, %fd80, %fd90;
	fma.rn.f64 	%fd93, %fd92, %fd80, %fd91;
	fma.rn.f64 	%fd94, %fd93, %fd276, %fd276;
	fma.rn.f64 	%fd95, %fd93, %fd80, 0d3FF0000000000000;
	selp.f64 	%fd96, %fd95, %fd94, %p129;
	and.b32  	%r1889, %r2520, 2;
	setp.eq.s32 	%p130, %r1889, 0;
	neg.f64 	%fd97, %fd96;
	selp.f64 	%fd12, %fd96, %fd97, %p130;
	ld.global.f64 	%fd98, [%rd22+8];
	mul.f64 	%fd99, %fd98, %fd98;
	fma.rn.f64 	%fd13, %fd4, %fd4, %fd99;
	mul.f64 	%fd14, %fd98, 0d401921FB54442D18;
	abs.f64 	%fd15, %fd14;
	setp.eq.f64 	%p131, %fd15, 0d7FF0000000000000;
	@%p131 bra 	$L__BB7_242;
	mul.f64 	%fd100, %fd14, 0d3FE45F306DC9C883;
	cvt.rni.s32.f64 	%r2521, %fd100;
	cvt.rn.f64.s32 	%fd101, %r2521;
	fma.rn.f64 	%fd102, %fd101, 0dBFF921FB54442D18, %fd14;
	fma.rn.f64 	%fd103, %fd101, 0dBC91A62633145C00, %fd102;
	fma.rn.f64 	%fd278, %fd101, 0dB97B839A252049C0, %fd103;
	setp.ltu.f64 	%p132, %fd15, 0d41E0000000000000;
	@%p132 bra 	$L__BB7_241;
	{ // callseq 35, 0
	.param .b64 param0;
	st.param.f64 	[param0], %fd14;
	.param .align 16 .b8 retval0[16];
	call.uni (retval0), 
	__internal_trig_reduction_slowpathd, 
	(
	param0
	);
	ld.param.f64 	%fd278, [retval0];
	ld.param.b32 	%r2521, [retval0+8];
	} // callseq 35
$L__BB7_241:
	add.s32 	%r2522, %r2521, 1;
	bra.uni 	$L__BB7_243;
$L__BB7_242:
	mov.f64 	%fd105, 0d0000000000000000;
	mul.rn.f64 	%fd278, %fd14, %fd105;
	mov.b32 	%r2522, 1;
$L__BB7_243:
	shl.b32 	%r1892, %r2522, 6;
	cvt.u64.u32 	%rd72, %r1892;
	and.b64  	%rd73, %rd72, 64;
	add.s64 	%rd75, %rd70, %rd73;
	mul.rn.f64 	%fd106, %fd278, %fd278;
	and.b32  	%r1893, %r2522, 1;
	setp.eq.b32 	%p133, %r1893, 1;
	selp.f64 	%fd107, 0dBDA8FF8320FD8164, 0d3DE5DB65F9785EBA, %p133;
	ld.global.nc.v2.f64 	{%fd108, %fd109}, [%rd75];
	fma.rn.f64 	%fd110, %fd107, %fd106, %fd108;
	fma.rn.f64 	%fd111, %fd110, %fd106, %fd109;
	ld.global.nc.v2.f64 	{%fd112, %fd113}, [%rd75+16];
	fma.rn.f64 	%fd114, %fd111, %fd106, %fd112;
	fma.rn.f64 	%fd115, %fd114, %fd106, %fd113;
	ld.global.nc.v2.f64 	{%fd116, %fd117}, [%rd75+32];
	fma.rn.f64 	%fd118, %fd115, %fd106, %fd116;
	fma.rn.f64 	%fd119, %fd118, %fd106, %fd117;
	fma.rn.f64 	%fd120, %fd119, %fd278, %fd278;
	fma.rn.f64 	%fd121, %fd119, %fd106, 0d3FF0000000000000;
	selp.f64 	%fd122, %fd121, %fd120, %p133;
	and.b32  	%r1894, %r2522, 2;
	setp.eq.s32 	%p134, %r1894, 0;
	mov.f64 	%fd123, 0d0000000000000000;
	sub.f64 	%fd124, %fd123, %fd122;
	selp.f64 	%fd125, %fd122, %fd124, %p134;
	add.f64 	%fd126, %fd12, 0d0000000000000000;
	add.f64 	%fd21, %fd126, %fd125;
	ld.global.f64 	%fd127, [%rd22+16];
	fma.rn.f64 	%fd22, %fd127, %fd127, %fd13;
	mul.f64 	%fd23, %fd127, 0d401921FB54442D18;
	abs.f64 	%fd24, %fd23;
	setp.eq.f64 	%p135, %fd24, 0d7FF0000000000000;
	@%p135 bra 	$L__BB7_247;
	mul.f64 	%fd128, %fd23, 0d3FE45F306DC9C883;
	cvt.rni.s32.f64 	%r2523, %fd128;
	cvt.rn.f64.s32 	%fd129, %r2523;
	fma.rn.f64 	%fd130, %fd129, 0dBFF921FB54442D18, %fd23;
	fma.rn.f64 	%fd131, %fd129, 0dBC91A62633145C00, %fd130;
	fma.rn.f64 	%fd280, %fd129, 0dB97B839A252049C0, %fd131;
	setp.ltu.f64 	%p136, %fd24, 0d41E0000000000000;
	@%p136 bra 	$L__BB7_246;
	{ // callseq 36, 0
	.param .b64 param0;
	st.param.f64 	[param0], %fd23;
	.param .align 16 .b8 retval0[16];
	call.uni (retval0), 
	__internal_trig_reduction_slowpathd, 
	(
	param0
	);
	ld.param.f64 	%fd280, [retval0];
	ld.param.b32 	%r2523, [retval0+8];
	} // callseq 36
$L__BB7_246:
	add.s32 	%r2524, %r2523, 1;
	bra.uni 	$L__BB7_248;
$L__BB7_247:
	mov.f64 	%fd133, 0d0000000000000000;
	mul.rn.f64 	%fd280, %fd23, %fd133;
	mov.b32 	%r2524, 1;
$L__BB7_248:
	shl.b32 	%r1897, %r2524, 6;
	cvt.u64.u32 	%rd76, %r1897;
	and.b64  	%rd77, %rd76, 64;
	add.s64 	%rd79, %rd70, %rd77;
	mul.rn.f64 	%fd134, %fd280, %fd280;
	and.b32  	%r1898, %r2524, 1;
	setp.eq.b32 	%p137, %r1898, 1;
	selp.f64 	%fd135, 0dBDA8FF8320FD8164, 0d3DE5DB65F9785EBA, %p137;
	ld.global.nc.v2.f64 	{%fd136, %fd137}, [%rd79];
	fma.rn.f64 	%fd138, %fd135, %fd134, %fd136;
	fma.rn.f64 	%fd139, %fd138, %fd134, %fd137;
	ld.global.nc.v2.f64 	{%fd140, %fd141}, [%rd79+16];
	fma.rn.f64 	%fd142, %fd139, %fd134, %fd140;
	fma.rn.f64 	%fd143, %fd142, %fd134, %fd141;
	ld.global.nc.v2.f64 	{%fd144, %fd145}, [%rd79+32];
	fma.rn.f64 	%fd146, %fd143, %fd134, %fd144;
	fma.rn.f64 	%fd147, %fd146, %fd134, %fd145;
	fma.rn.f64 	%fd148, %fd147, %fd280, %fd280;
	fma.rn.f64 	%fd149, %fd147, %fd134, 0d3FF0000000000000;
	selp.f64 	%fd150, %fd149, %fd148, %p137;
	and.b32  	%r1899, %r2524, 2;
	setp.eq.s32 	%p138, %r1899, 0;
	mov.f64 	%fd151, 0d0000000000000000;
	sub.f64 	%fd152, %fd151, %fd150;
	selp.f64 	%fd153, %fd150, %fd152, %p138;
	add.f64 	%fd30, %fd21, %fd153;
	ld.global.f64 	%fd154, [%rd22+24];
	fma.rn.f64 	%fd31, %fd154, %fd154, %fd22;
	mul.f64 	%fd32, %fd154, 0d401921FB54442D18;
	abs.f64 	%fd33, %fd32;
	setp.eq.f64 	%p139, %fd33, 0d7FF0000000000000;
	@%p139 bra 	$L__BB7_252;
	mul.f64 	%fd155, %fd32, 0d3FE45F306DC9C883;
	cvt.rni.s32.f64 	%r2525, %fd155;
	cvt.rn.f64.s32 	%fd156, %r2525;
	fma.rn.f64 	%fd157, %fd156, 0dBFF921FB54442D18, %fd32;
	fma.rn.f64 	%fd158, %fd156, 0dBC91A62633145C00, %fd157;
	fma.rn.f64 	%fd282, %fd156, 0dB97B839A252049C0, %fd158;
	setp.ltu.f64 	%p140, %fd33, 0d41E0000000000000;
	@%p140 bra 	$L__BB7_251;
	{ // callseq 37, 0
	.param .b64 param0;
	st.param.f64 	[param0], %fd32;
	.param .align 16 .b8 retval0[16];
	call.uni (retval0), 
	__internal_trig_reduction_slowpathd, 
	(
	param0
	);
	ld.param.f64 	%fd282, [retval0];
	ld.param.b32 	%r2525, [retval0+8];
	} // callseq 37
$L__BB7_251:
	add.s32 	%r2526, %r2525, 1;
	bra.uni 	$L__BB7_253;
$L__BB7_252:
	mov.f64 	%fd160, 0d0000000000000000;
	mul.rn.f64 	%fd282, %fd32, %fd160;
	mov.b32 	%r2526, 1;
$L__BB7_253:
	shl.b32 	%r1902, %r2526, 6;
	cvt.u64.u32 	%rd80, %r1902;
	and.b64  	%rd81, %rd80, 64;
	add.s64 	%rd83, %rd70, %rd81;
	mul.rn.f64 	%fd161, %fd282, %fd282;
	and.b32  	%r1903, %r2526, 1;
	setp.eq.b32 	%p141, %r1903, 1;
	selp.f64 	%fd162, 0dBDA8FF8320FD8164, 0d3DE5DB65F9785EBA, %p141;
	ld.global.nc.v2.f64 	{%fd163, %fd164}, [%rd83];
	fma.rn.f64 	%fd165, %fd162, %fd161, %fd163;
	fma.rn.f64 	%fd166, %fd165, %fd161, %fd164;
	ld.global.nc.v2.f64 	{%fd167, %fd168}, [%rd83+16];
	fma.rn.f64 	%fd169, %fd166, %fd161, %fd167;
	fma.rn.f64 	%fd170, %fd169, %fd161, %fd168;
	ld.global.nc.v2.f64 	{%fd171, %fd172}, [%rd83+32];
	fma.rn.f64 	%fd173, %fd170, %fd161, %fd171;
	fma.rn.f64 	%fd174, %fd173, %fd161, %fd172;
	fma.rn.f64 	%fd175, %fd174, %fd282, %fd282;
	fma.rn.f64 	%fd176, %fd174, %fd161, 0d3FF0000000000000;
	selp.f64 	%fd177, %fd176, %fd175, %p141;
	and.b32  	%r1904, %r2526, 2;
	setp.eq.s32 	%p142, %r1904, 0;
	mov.f64 	%fd178, 0d0000000000000000;
	sub.f64 	%fd179, %fd178, %fd177;
	selp.f64 	%fd180, %fd177, %fd179, %p142;
	add.f64 	%fd39, %fd30, %fd180;
	ld.global.f64 	%fd181, [%rd22+32];
	fma.rn.f64 	%fd40, %fd181, %fd181, %fd31;
	mul.f64 	%fd41, %fd181, 0d401921FB54442D18;
	abs.f64 	%fd42, %fd41;
	setp.eq.f64 	%p143, %fd42, 0d7FF0000000000000;
	@%p143 bra 	$L__BB7_257;
	mul.f64 	%fd182, %fd41, 0d3FE45F306DC9C883;
	cvt.rni.s32.f64 	%r2527, %fd182;
	cvt.rn.f64.s32 	%fd183, %r2527;
	fma.rn.f64 	%fd184, %fd183, 0dBFF921FB54442D18, %fd41;
	fma.rn.f64 	%fd185, %fd183, 0dBC91A62633145C00, %fd184;
	fma.rn.f64 	%fd284, %fd183, 0dB97B839A252049C0, %fd185;
	setp.ltu.f64 	%p144, %fd42, 0d41E0000000000000;
	@%p144 bra 	$L__BB7_256;
	{ // callseq 38, 0
	.param .b64 param0;
	st.param.f64 	[param0], %fd41;
	.param .align 16 .b8 retval0[16];
	call.uni (retval0), 
	__internal_trig_reduction_slowpathd, 
	(
	param0
	);
	ld.param.f64 	%fd284, [retval0];
	ld.param.b32 	%r2527, [retval0+8];
	} // callseq 38
$L__BB7_256:
	add.s32 	%r2528, %r2527, 1;
	bra.uni 	$L__BB7_258;
$L__BB7_257:
	mov.f64 	%fd187, 0d0000000000000000;
	mul.rn.f64 	%fd284, %fd41, %fd187;
	mov.b32 	%r2528, 1;
$L__BB7_258:
	shl.b32 	%r1907, %r2528, 6;
	cvt.u64.u32 	%rd84, %r1907;
	and.b64  	%rd85, %rd84, 64;
	add.s64 	%rd87, %rd70, %rd85;
	mul.rn.f64 	%fd188, %fd284, %fd284;
	and.b32  	%r1908, %r2528, 1;
	setp.eq.b32 	%p145, %r1908, 1;
	selp.f64 	%fd189, 0dBDA8FF8320FD8164, 0d3DE5DB65F9785EBA, %p145;
	ld.global.nc.v2.f64 	{%fd190, %fd191}, [%rd87];
	fma.rn.f64 	%fd192, %fd189, %fd188, %fd190;
	fma.rn.f64 	%fd193, %fd192, %fd188, %fd191;
	ld.global.nc.v2.f64 	{%fd194, %fd195}, [%rd87+16];
	fma.rn.f64 	%fd196, %fd193, %fd188, %fd194;
	fma.rn.f64 	%fd197, %fd196, %fd188, %fd195;
	ld.global.nc.v2.f64 	{%fd198, %fd199}, [%rd87+32];
	fma.rn.f64 	%fd200, %fd197, %fd188, %fd198;
	fma.rn.f64 	%fd201, %fd200, %fd188, %fd199;
	fma.rn.f64 	%fd202, %fd201, %fd284, %fd284;
	fma.rn.f64 	%fd203, %fd201, %fd188, 0d3FF0000000000000;
	selp.f64 	%fd204, %fd203, %fd202, %p145;
	and.b32  	%r1909, %r2528, 2;
	setp.eq.s32 	%p146, %r1909, 0;
	mov.f64 	%fd205, 0d0000000000000000;
	sub.f64 	%fd206, %fd205, %fd204;
	selp.f64 	%fd207, %fd204, %fd206, %p146;
	add.f64 	%fd48, %fd39, %fd207;
	div.rn.f64 	%fd208, %fd40, 0d4014000000000000;
	sqrt.rn.f64 	%fd209, %fd208;
	mul.f64 	%fd49, %fd209, 0dBFC999999999999A;
	fma.rn.f64 	%fd210, %fd49, 0d3FF71547652B82FE, 0d4338000000000000;
	{
	.reg .b32 %temp; 
	mov.b64 	{%r1116, %temp}, %fd210;
	}
	mov.f64 	%fd211, 0dC338000000000000;
	add.rn.f64 	%fd212, %fd210, %fd211;
	fma.rn.f64 	%fd213, %fd212, 0dBFE62E42FEFA39EF, %fd49;
	fma.rn.f64 	%fd214, %fd212, 0dBC7ABC9E3B39803F, %fd213;
	fma.rn.f64 	%fd215, %fd214, 0d3E5ADE1569CE2BDF, 0d3E928AF3FCA213EA;
	fma.rn.f64 	%fd216, %fd215, %fd214, 0d3EC71DEE62401315;
	fma.rn.f64 	%fd217, %fd216, %fd214, 0d3EFA01997C89EB71;
	fma.rn.f64 	%fd218, %fd217, %fd214, 0d3F2A01A014761F65;
	fma.rn.f64 	%fd219, %fd218, %fd214, 0d3F56C16C1852B7AF;
	fma.rn.f64 	%fd220, %fd219, %fd214, 0d3F81111111122322;
	fma.rn.f64 	%fd221, %fd220, %fd214, 0d3FA55555555502A1;
	fma.rn.f64 	%fd222, %fd221, %fd214, 0d3FC5555555555511;
	fma.rn.f64 	%fd223, %fd222, %fd214, 0d3FE000000000000B;
	fma.rn.f64 	%fd224, %fd223, %fd214, 0d3FF0000000000000;
	fma.rn.f64 	%fd225, %fd224, %fd214, 0d3FF0000000000000;
	{
	.reg .b32 %temp; 
	mov.b64 	{%r1117, %temp}, %fd225;
	}
	{
	.reg .b32 %temp; 
	mov.b64 	{%temp, %r1118}, %fd225;
	}
	shl.b32 	%r1910, %r1116, 20;
	add.s32 	%r1911, %r1910, %r1118;
	mov.b64 	%fd285, {%r1117, %r1911};
	{
	.reg .b32 %temp; 
	mov.b64 	{%temp, %r1912}, %fd49;
	}
	mov.b32 	%f4, %r1912;
	abs.f32 	%f1, %f4;
	setp.lt.f32 	%p147, %f1, 0f4086232B;
	@%p147 bra 	$L__BB7_261;
	setp.lt.f64 	%p148, %fd49, 0d0000000000000000;
	add.f64 	%fd226, %fd49, 0d7FF0000000000000;
	selp.f64 	%fd285, 0d0000000000000000, %fd226, %p148;
	setp.geu.f32 	%p149, %f1, 0f40874800;
	@%p149 bra 	$L__BB7_261;
	shr.u32 	%r1913, %r1116, 31;
	add.s32 	%r1914, %r1116, %r1913;
	shr.s32 	%r1915, %r1914, 1;
	shl.b32 	%r1916, %r1915, 20;
	add.s32 	%r1917, %r1118, %r1916;
	mov.b64 	%fd227, {%r1117, %r1917};
	sub.s32 	%r1918, %r1116, %r1915;
	shl.b32 	%r1919, %r1918, 20;
	add.s32 	%r1920, %r1919, 1072693248;
	mov.b32 	%r1921, 0;
	mov.b64 	%fd228, {%r1921, %r1920};
	mul.f64 	%fd285, %fd228, %fd227;
$L__BB7_261:
	div.rn.f64 	%fd54, %fd48, 0d4014000000000000;
	fma.rn.f64 	%fd229, %fd54, 0d3FF71547652B82FE, 0d4338000000000000;
	{
	.reg .b32 %temp; 
	mov.b64 	{%r1119, %temp}, %fd229;
	}
	mov.f64 	%fd230, 0dC338000000000000;
	add.rn.f64 	%fd231, %fd229, %fd230;
	fma.rn.f64 	%fd232, %fd231, 0dBFE62E42FEFA39EF, %fd54;
	fma.rn.f64 	%fd233, %fd231, 0dBC7ABC9E3B39803F, %fd232;
	fma.rn.f64 	%fd234, %fd233, 0d3E5ADE1569CE2BDF, 0d3E928AF3FCA213EA;
	fma.rn.f64 	%fd235, %fd234, %fd233, 0d3EC71DEE62401315;
	fma.rn.f64 	%fd236, %fd235, %fd233, 0d3EFA01997C89EB71;
	fma.rn.f64 	%fd237, %fd236, %fd233, 0d3F2A01A014761F65;
	fma.rn.f64 	%fd238, %fd237, %fd233, 0d3F56C16C1852B7AF;
	fma.rn.f64 	%fd239, %fd238, %fd233, 0d3F81111111122322;
	fma.rn.f64 	%fd240, %fd239, %fd233, 0d3FA55555555502A1;
	fma.rn.f64 	%fd241, %fd240, %fd233, 0d3FC5555555555511;
	fma.rn.f64 	%fd242, %fd241, %fd233, 0d3FE000000000000B;
	fma.rn.f64 	%fd243, %fd242, %fd233, 0d3FF0000000000000;
	fma.rn.f64 	%fd244, %fd243, %fd233, 0d3FF0000000000000;
	{
	.reg .b32 %temp; 
	mov.b64 	{%r1120, %temp}, %fd244;
	}
	{
	.reg .b32 %temp; 
	mov.b64 	{%temp, %r1121}, %fd244;
	}
	shl.b32 	%r1922, %r1119, 20;
	add.s32 	%r1923, %r1922, %r1121;
	mov.b64 	%fd286, {%r1120, %r1923};
	{
	.reg .b32 %temp; 
	mov.b64 	{%temp, %r1924}, %fd54;
	}
	mov.b32 	%f5, %r1924;
	abs.f32 	%f2, %f5;
	setp.lt.f32 	%p150, %f2, 0f4086232B;
	@%p150 bra 	$L__BB7_264;
	setp.lt.f64 	%p151, %fd54, 0d0000000000000000;
	add.f64 	%fd245, %fd54, 0d7FF0000000000000;
	selp.f64 	%fd286, 0d0000000000000000, %fd245, %p151;
	setp.geu.f32 	%p152, %f2, 0f40874800;
	@%p152 bra 	$L__BB7_264;
	shr.u32 	%r1925, %r1119, 31;
	add.s32 	%r1926, %r1119, %r1925;
	shr.s32 	%r1927, %r1926, 1;
	shl.b32 	%r1928, %r1927, 20;
	add.s32 	%r1929, %r1121, %r1928;
	mov.b64 	%fd246, {%r1120, %r1929};
	sub.s32 	%r1930, %r1119, %r1927;
	shl.b32 	%r1931, %r1930, 20;
	add.s32 	%r1932, %r1931, 1072693248;
	mov.b32 	%r1933, 0;
	mov.b64 	%fd247, {%r1933, %r1932};
	mul.f64 	%fd286, %fd247, %fd246;
$L__BB7_264:
	mul.f64 	%fd248, %fd285, 0dC034000000000000;
	sub.f64 	%fd59, %fd248, %fd286;
	mov.f64 	%fd249, 0d4338000000000001;
	{
	.reg .b32 %temp; 
	mov.b64 	{%r1122, %temp}, %fd249;
	}
	mov.f64 	%fd250, 0dC338000000000000;
	add.rn.f64 	%fd251, %fd249, %fd250;
	fma.rn.f64 	%fd252, %fd251, 0dBFE62E42FEFA39EF, 0d3FF0000000000000;
	fma.rn.f64 	%fd253, %fd251, 0dBC7ABC9E3B39803F, %fd252;
	fma.rn.f64 	%fd254, %fd253, 0d3E5ADE1569CE2BDF, 0d3E928AF3FCA213EA;
	fma.rn.f64 	%fd255, %fd254, %fd253, 0d3EC71DEE62401315;
	fma.rn.f64 	%fd256, %fd255, %fd253, 0d3EFA01997C89EB71;
	fma.rn.f64 	%fd257, %fd256, %fd253, 0d3F2A01A014761F65;
	fma.rn.f64 	%fd258, %fd257, %fd253, 0d3F56C16C1852B7AF;
	fma.rn.f64 	%fd259, %fd258, %fd253, 0d3F81111111122322;
	fma.rn.f64 	%fd260, %fd259, %fd253, 0d3FA55555555502A1;
	fma.rn.f64 	%fd261, %fd260, %fd253, 0d3FC5555555555511;
	fma.rn.f64 	%fd262, %fd261, %fd253, 0d3FE000000000000B;
	fma.rn.f64 	%fd263, %fd262, %fd253, 0d3FF0000000000000;
	fma.rn.f64 	%fd264, %fd263, %fd253, 0d3FF0000000000000;
	{
	.reg .b32 %temp; 
	mov.b64 	{%r1123, %temp}, %fd264;
	}
	{
	.reg .b32 %temp; 
	mov.b64 	{%temp, %r1124}, %fd264;
	}
	shl.b32 	%r1934, %r1122, 20;
	add.s32 	%r1935, %r1934, %r1124;
	mov.b64 	%fd287, {%r1123, %r1935};
	mov.f64 	%fd265, 0d3FF0000000000000;
	{
	.reg .b32 %temp; 
	mov.b64 	{%temp, %r1936}, %fd265;
	}
	mov.b32 	%f6, %r1936;
	abs.f32 	%f3, %f6;
	setp.lt.f32 	%p153, %f3, 0f4086232B;
	@%p153 bra 	$L__BB7_267;
	setp.geu.f32 	%p154, %f3, 0f40874800;
	mov.f64 	%fd287, 0d7FF0000000000000;
	@%p154 bra 	$L__BB7_267;
	shr.u32 	%r1937, %r1122, 31;
	add.s32 	%r1938, %r1122, %r1937;
	shr.s32 	%r1939, %r1938, 1;
	shl.b32 	%r1940, %r1939, 20;
	add.s32 	%r1941, %r1124, %r1940;
	mov.b64 	%fd267, {%r1123, %r1941};
	sub.s32 	%r1942, %r1122, %r1939;
	shl.b32 	%r1943, %r1942, 20;
	add.s32 	%r1944, %r1943, 1072693248;
	mov.b32 	%r1945, 0;
	mov.b64 	%fd268, {%r1945, %r1944};
	mul.f64 	%fd287, %fd268, %fd267;
$L__BB7_267:
	ld.param.u64 	%rd94, [_Z13psoInitKernelIN4util6AckleyILi5EEELi5EEvT_ddPdS4_S4_S4_S4_S4_im_param_6];
	add.f64 	%fd269, %fd59, 0d4034000000000000;
	add.f64 	%fd63, %fd269, %fd287;
	cvta.to.global.u64 	%rd88, %rd94;
	shl.b64 	%rd89, %rd6, 3;
	add.s64 	%rd90, %rd88, %rd89;
	st.global.f64 	[%rd90], %fd63;
	ld.global.u64 	%rd98, [%rd3];
	mov.b64 	%rd24, %fd63;
$L__BB7_268:
	mov.b64 	%fd64, %rd98;
	setp.ge.f64 	%p155, %fd63, %fd64;
	@%p155 bra 	$L__BB7_270;
	atom.relaxed.global.cas.b64 	%rd26, [%rd3], %rd98, %rd24;
	setp.ne.s64 	%p156, %rd98, %rd26;
	mov.u64 	%rd98, %rd26;
	@%p156 bra 	$L__BB7_268;
$L__BB7_270:
	setp.geu.f64 	%p157, %fd63, %fd64;
	@%p157 bra 	$L__BB7_272;
	ld.param.u64 	%rd95, [_Z13psoInitKernelIN4util6AckleyILi5EEELi5EEvT_ddPdS4_S4_S4_S4_S4_im_param_7];
	cvta.to.global.u64 	%rd91, %rd95;
	add.s64 	%rd93, %rd2, %rd67;
	ld.global.f64 	%fd270, [%rd93];
	st.global.f64 	[%rd91], %fd270;
	ld.global.f64 	%fd271, [%rd93+8];
	st.global.f64 	[%rd91+8], %fd271;
	ld.global.f64 	%fd272, [%rd93+16];
	st.global.f64 	[%rd91+16], %fd272;
	ld.global.f64 	%fd273, [%rd93+24];
	st.global.f64 	[%rd91+24], %fd273;
	ld.global.f64 	%fd274, [%rd93+32];
	st.global.f64 	[%rd91+32], %fd274;
$L__BB7_272:
	ret;

}
	// .globl	_Z13psoIterKernelIN4util6AckleyILi5EEELi5EEvT_dddddPdS4_S4_S4_S4_S4_S4_biim
.visible .entry _Z13psoIterKernelIN4util6AckleyILi5EEELi5EEvT_dddddPdS4_S4_S4_S4_S4_S4_biim(
	.param .align 1 .b8 _Z13psoIterKernelIN4util6AckleyILi5EEELi5EEvT_dddddPdS4_S4_S4_S4_S4_S4_biim_param_0[1],
	.param .f64 _Z13psoIterKernelIN4util6AckleyILi5EEELi5EEvT_dddddPdS4_S4_S4_S4_S4_S4_biim_param_1,
	.param .f64 _Z13psoIterKernelIN4util6AckleyILi5EEELi5EEvT_dddddPdS4_S4_S4_S4_S4_S4_biim_param_2,
	.param .f64 _Z13psoIterKernelIN4util6AckleyILi5EEELi5EEvT_dddddPdS4_S4_S4_S4_S4_S4_biim_param_3,
	.param .f64 _Z13psoIterKernelIN4util6AckleyILi5EEELi5EEvT_dddddPdS4_S4_S4_S4_S4_S4_biim_param_4,
	.param .f64 _Z13psoIterKernelIN4util6AckleyILi5EEELi5EEvT_dddddPdS4_S4_S4_S4_S4_S4_biim_param_5,
	.param .u64 .ptr .align 1 _Z13psoIterKernelIN4util6AckleyILi5EEELi5EEvT_dddddPdS4_S4_S4_S4_S4_S4_biim_param_6,
	.param .u64 .ptr .align 1 _Z13psoIterKernelIN4util6AckleyILi5EEELi5EEvT_dddddPdS4_S4_S4_S4_S4_S4_biim_param_7,
	.param .u64 .ptr .align 1 _Z13psoIterKernelIN4util6AckleyILi5EEELi5EEvT_dddddPdS4_S4_S4_S4_S4_S4_biim_param_8,
	.param .u64 .ptr .align 1 _Z13psoIterKernelIN4util6AckleyILi5EEELi5EEvT_dddddPdS4_S4_S4_S4_S4_S4_biim_param_9,
	.param .u64 .ptr .align 1 _Z13psoIterKernelIN4util6AckleyILi5EEELi5EEvT_dddddPdS4_S4_S4_S4_S4_S4_biim_param_10,
	.param .u64 .ptr .align 1 _Z13psoIterKernelIN4util6AckleyILi5EEELi5EEvT_dddddPdS4_S4_S4_S4_S4_S4_biim_param_11,
	.param .u64 .ptr .align 1 _Z13psoIterKernelIN4util6AckleyILi5EEELi5EEvT_dddddPdS4_S4_S4_S4_S4_S4_biim_param_12,
	.param .u8 _Z13psoIterKernelIN4util6AckleyILi5EEELi5EEvT_dddddPdS4_S4_S4_S4_S4_S4_biim_param_13,
	.param .u32 _Z13psoIterKernelIN4util6AckleyILi5EEELi5EEvT_dddddPdS4_S4_S4_S4_S4_S4_biim_param_14,
	.param .u32 _Z13psoIterKernelIN4util6AckleyILi5EEELi5EEvT_dddddPdS4_S4_S4_S4_S4_S4_biim_param_15,
	.param .u64 _Z13psoIterKernelIN4util6AckleyILi5EEELi5EEvT_dddddPdS4_S4_S4_S4_S4_S4_biim_param_16
)
{
	.local .align 8 .b8 	__local_depot8[48];
	.reg .b64 	%SP;
	.reg .b64 	%SPL;
	.reg .pred 	%p<160>;
	.reg .b16 	%rs<3>;
	.reg .b32 	%r<2530>;
	.reg .b32 	%f<7>;
	.reg .b64 	%rd<110>;
	.reg .b64 	%fd<304>;

	mov.u64 	%SPL, __local_depot8;
	ld.param.u64 	%rd35, [_Z13psoIterKernelIN4util6AckleyILi5EEELi5EEvT_dddddPdS4_S4_S4_S4_S4_S4_biim_param_6];
	ld.param.u64 	%rd32, [_Z13psoIterKernelIN4util6AckleyILi5EEELi5EEvT_dddddPdS4_S4_S4_S4_S4_S4_biim_param_7];
	ld.param.u64 	%rd36, [_Z13psoIterKernelIN4util6AckleyILi5EEELi5EEvT_dddddPdS4_S4_S4_S4_S4_S4_biim_param_8];
	ld.param.u64 	%rd37, [_Z13psoIterKernelIN4util6AckleyILi5EEELi5EEvT_dddddPdS4_S4_S4_S4_S4_S4_biim_param_10];
	ld.param.u64 	%rd38, [_Z13psoIterKernelIN4util6AckleyILi5EEELi5EEvT_dddddPdS4_S4_S4_S4_S4_S4_biim_param_11];
	ld.param.u32 	%r1126, [_Z13psoIterKernelIN4util6AckleyILi5EEELi5EEvT_dddddPdS4_S4_S4_S4_S4_S4_biim_param_14];
	ld.param.u32 	%r1127, [_Z13psoIterKernelIN4util6AckleyILi5EEELi5EEvT_dddddPdS4_S4_S4_S4_S4_S4_biim_param_15];
	cvta.to.global.u64 	%rd1, %rd36;
	cvta.to.global.u64 	%rd2, %rd37;
	cvta.to.global.u64 	%rd3, %rd35;
	cvta.to.global.u64 	%rd4, %rd38;
	add.u64 	%rd5, %SPL, 0;
	add.u64 	%rd6, %SPL, 0;
	mov.u32 	%r1128, %ctaid.x;
	mov.u32 	%r1129, %ntid.x;
	mov.u32 	%r1130, %tid.x;
	mad.lo.s32 	%r1, %r1128, %r1129, %r1130;
	setp.ge.s32 	%p1, %r1, %r1126;
	@%p1 bra 	$L__BB8_276;
	mad.lo.s32 	%r2, %r1127, 1315423911, 5678;
	cvt.s64.s32 	%rd7, %r1;
	mul.lo.s32 	%r1132, %r1, 5;
	mul.wide.s32 	%rd41, %r1126, %r1127;
	cvt.s64.s32 	%rd8, %r1132;
	mad.lo.s64 	%rd9, %rd41, 5, %rd8;
	cvta.to.global.u64 	%rd10, %rd32;
	mov.b32 	%r1947, 0;
$L__BB8_2:
	setp.eq.s32 	%p2, %r1, 0;
	mul.lo.s32 	%r4, %r1947, %r1;
	xor.b32  	%r1133, %r2, %r4;
	xor.b32  	%r1134, %r1133, -1429050551;
	mul.lo.s32 	%r5, %r1134, 1099087573;
	add.s32 	%r1135, %r5, -638133224;
	add.s32 	%r1968, %r5, 123456789;
	st.local.v2.u32 	[%rd6], {%r1135, %r1968};
	xor.b32  	%r1967, %r5, 362436069;
	mov.b32 	%r1136, -123459836;
	st.local.v2.u32 	[%rd6+8], {%r1967, %r1136};
	add.s32 	%r1964, %r5, 5783321;
	mov.b32 	%r1137, -589760388;
	st.local.v2.u32 	[%rd6+16], {%r1137, %r1964};
	@%p2 bra 	$L__BB8_117;
	mov.b32 	%r1951, 0;
	mov.u64 	%rd107, %rd7;
$L__BB8_4:
	mov.u64 	%rd11, %rd107;
	and.b64  	%rd12, %rd11, 3;
	setp.eq.s64 	%p3, %rd12, 0;
	@%p3 bra 	$L__BB8_116;
	mul.wide.u32 	%rd42, %r1951, 3200;
	mov.u64 	%rd43, precalc_xorwow_matrix;
	add.s64 	%rd13, %rd43, %rd42;
	mov.b32 	%r1964, 0;
	mov.u32 	%r1965, %r1964;
	mov.u32 	%r1966, %r1964;
	mov.u32 	%r1967, %r1964;
	mov.u32 	%r1968, %r1964;
	mov.u32 	%r1957, %r1964;
$L__BB8_6:
	mul.wide.u32 	%rd44, %r1957, 4;
	add.s64 	%rd45, %rd6, %rd44;
	ld.local.u32 	%r19, [%rd45+4];
	shl.b32 	%r20, %r1957, 5;
	mov.b32 	%r1963, 0;
$L__BB8_7:
	.pragma "nounroll";
	shr.u32 	%r1141, %r19, %r1963;
	and.b32  	%r1142, %r1141, 1;
	setp.eq.b32 	%p4, %r1142, 1;
	not.pred 	%p5, %p4;
	add.s32 	%r1143, %r20, %r1963;
	mul.lo.s32 	%r1144, %r1143, 5;
	mul.wide.u32 	%rd46, %r1144, 4;
	add.s64 	%rd14, %rd13, %rd46;
	@%p5 bra 	$L__BB8_9;
	ld.global.u32 	%r1145, [%rd14];
	xor.b32  	%r1968, %r1968, %r1145;
	ld.global.u32 	%r1146, [%rd14+4];
	xor.b32  	%r1967, %r1967, %r1146;
	ld.global.u32 	%r1147, [%rd14+8];
	xor.b32  	%r1966, %r1966, %r1147;
	ld.global.u32 	%r1148, [%rd14+12];
	xor.b32  	%r1965, %r1965, %r1148;
	ld.global.u32 	%r1149, [%rd14+16];
	xor.b32  	%r1964, %r1964, %r1149;
$L__BB8_9:
	and.b32  	%r1151, %r1141, 2;
	setp.eq.s32 	%p6, %r1151, 0;
	@%p6 bra 	$L__BB8_11;
	ld.global.u32 	%r1152, [%rd14+20];
	xor.b32  	%r1968, %r1968, %r1152;
	ld.global.u32 	%r1153, [%rd14+24];
	xor.b32  	%r1967, %r1967, %r1153;
	ld.global.u32 	%r1154, [%rd14+28];
	xor.b32  	%r1966, %r1966, %r1154;
	ld.global.u32 	%r1155, [%rd14+32];
	xor.b32  	%r1965, %r1965, %r1155;
	ld.global.u32 	%r1156, [%rd14+36];
	xor.b32  	%r1964, %r1964, %r1156;
$L__BB8_11:
	and.b32  	%r1158, %r1141, 4;
	setp.eq.s32 	%p7, %r1158, 0;
	@%p7 bra 	$L__BB8_13;
	ld.global.u32 	%r1159, [%rd14+40];
	xor.b32  	%r1968, %r1968, %r1159;
	ld.global.u32 	%r1160, [%rd14+44];
	xor.b32  	%r1967, %r1967, %r1160;
	ld.global.u32 	%r1161, [%rd14+48];
	xor.b32  	%r1966, %r1966, %r1161;
	ld.global.u32 	%r1162, [%rd14+52];
	xor.b32  	%r1965, %r1965, %r1162;
	ld.global.u32 	%r1163, [%rd14+56];
	xor.b32  	%r1964, %r1964, %r1163;
$L__BB8_13:
	and.b32  	%r1165, %r1141, 8;
	setp.eq.s32 	%p8, %r1165, 0;
	@%p8 bra 	$L__BB8_15;
	ld.global.u32 	%r1166, [%rd14+60];
	xor.b32  	%r1968, %r1968, %r1166;
	ld.global.u32 	%r1167, [%rd14+64];
	xor.b32  	%r1967, %r1967, %r1167;
	ld.global.u32 	%r1168, [%rd14+68];
	xor.b32  	%r1966, %r1966, %r1168;
	ld.global.u32 	%r1169, [%rd14+72];
	xor.b32  	%r1965, %r1965, %r1169;
	ld.global.u32 	%r1170, [%rd14+76];
	xor.b32  	%r1964, %r1964, %r1170;
$L__BB8_15:
	and.b32  	%r1172, %r1141, 16;
	setp.eq.s32 	%p9, %r1172, 0;
	@%p9 bra 	$L__BB8_17;
	ld.global.u32 	%r1173, [%rd14+80];
	xor.b32  	%r1968, %r1968, %r1173;
	ld.global.u32 	%r1174, [%rd14+84];
	xor.b32  	%r1967, %r1967, %r1174;
	ld.global.u32 	%r1175, [%rd14+88];
	xor.b32  	%r1966, %r1966, %r1175;
	ld.global.u32 	%r1176, [%rd14+92];
	xor.b32  	%r1965, %r1965, %r1176;
	ld.global.u32 	%r1177, [%rd14+96];
	xor.b32  	%r1964, %r1964, %r1177;
$L__BB8_17:
	and.b32  	%r1179, %r1141, 32;
	setp.eq.s32 	%p10, %r1179, 0;
	@%p10 bra 	$L__BB8_19;
	ld.global.u32 	%r1180, [%rd14+100];
	xor.b32  	%r1968, %r1968, %r1180;
	ld.global.u32 	%r1181, [%rd14+104];
	xor.b32  	%r1967, %r1967, %r1181;
	ld.global.u32 	%r1182, [%rd14+108];
	xor.b32  	%r1966, %r1966, %r1182;
	ld.global.u32 	%r1183, [%rd14+112];
	xor.b32  	%r1965, %r1965, %r1183;
	ld.global.u32 	%r1184, [%rd14+116];
	xor.b32  	%r1964, %r1964, %r1184;
$L__BB8_19:
	and.b32  	%r1186, %r1141, 64;
	setp.eq.s32 	%p11, %r1186, 0;
	@%p11 bra 	$L__BB8_21;
	ld.global.u32 	%r1187, [%rd14+120];
	xor.b32  	%r1968, %r1968, %r1187;
	ld.global.u32 	%r1188, [%rd14+124];
	xor.b32  	%r1967, %r1967, %r1188;
	ld.global.u32 	%r1189, [%rd14+128];
	xor.b32  	%r1966, %r1966, %r1189;
	ld.global.u32 	%r1190, [%rd14+132];
	xor.b32  	%r1965, %r1965, %r1190;
	ld.global.u32 	%r1191, [%rd14+136];
	xor.b32  	%r1964, %r1964, %r1191;
$L__BB8_21:
	and.b32  	%r1193, %r1141, 128;
	setp.eq.s32 	%p12, %r1193, 0;
	@%p12 bra 	$L__BB8_23;
	ld.global.u32 	%r1194, [%rd14+140];
	xor.b32  	%r1968, %r1968, %r1194;
	ld.global.u32 	%r1195, [%rd14+144];
	xor.b32  	%r1967, %r1967, %r1195;
	ld.global.u32 	%r1196, [%rd14+148];
	xor.b32  	%r1966, %r1966, %r1196;
	ld.global.u32 	%r1197, [%rd14+152];
	xor.b32  	%r1965, %r1965, %r1197;
	ld.global.u32 	%r1198, [%rd14+156];
	xor.b32  	%r1964, %r1964, %r1198;
$L__BB8_23:
	and.b32  	%r1200, %r1141, 256;
	setp.eq.s32 	%p13, %r1200, 0;
	@%p13 bra 	$L__BB8_25;
	ld.global.u32 	%r1201, [%rd14+160];
	xor.b32  	%r1968, %r1968, %r1201;
	ld.global.u32 	%r1202, [%rd14+164];
	xor.b32  	%r1967, %r1967, %r1202;
	ld.global.u32 	%r1203, [%rd14+168];
	xor.b32  	%r1966, %r1966, %r1203;
	ld.global.u32 	%r1204, [%rd14+172];
	xor.b32  	%r1965, %r1965, %r1204;
	ld.global.u32 	%r1205, [%rd14+176];
	xor.b32  	%r1964, %r1964, %r1205;
$L__BB8_25:
	and.b32  	%r1207, %r1141, 512;
	setp.eq.s32 	%p14, %r1207, 0;
	@%p14 bra 	$L__BB8_27;
	ld.global.u32 	%r1208, [%rd14+180];
	xor.b32  	%r1968, %r1968, %r1208;
	ld.global.u32 	%r1209, [%rd14+184];
	xor.b32  	%r1967, %r1967, %r1209;
	ld.global.u32 	%r1210, [%rd14+188];
	xor.b32  	%r1966, %r1966, %r1210;
	ld.global.u32 	%r1211, [%rd14+192];
	xor.b32  	%r1965, %r1965, %r1211;
	ld.global.u32 	%r1212, [%rd14+196];
	xor.b32  	%r1964, %r1964, %r1212;
$L__BB8_27:
	and.b32  	%r1214, %r1141, 1024;
	setp.eq.s32 	%p15, %r1214, 0;
	@%p15 bra 	$L__BB8_29;
	ld.global.u32 	%r1215, [%rd14+200];
	xor.b32  	%r1968, %r1968, %r1215;
	ld.global.u32 	%r1216, [%rd14+204];
	xor.b32  	%r1967, %r1967, %r1216;
	ld.global.u32 	%r1217, [%rd14+208];
	xor.b32  	%r1966, %r1966, %r1217;
	ld.global.u32 	%r1218, [%rd14+212];
	xor.b32  	%r1965, %r1965, %r1218;
	ld.global.u32 	%r1219, [%rd14+216];
	xor.b32  	%r1964, %r1964, %r1219;
$L__BB8_29:
	and.b32  	%r1221, %r1141, 2048;
	setp.eq.s32 	%p16, %r1221, 0;
	@%p16 bra 	$L__BB8_31;
	ld.global.u32 	%r1222, [%rd14+220];
	xor.b32  	%r1968, %r1968, %r1222;
	ld.global.u32 	%r1223, [%rd14+224];
	xor.b32  	%r1967, %r1967, %r1223;
	ld.global.u32 	%r1224, [%rd14+228];
	xor.b32  	%r1966, %r1966, %r1224;
	ld.global.u32 	%r1225, [%rd14+232];
	xor.b32  	%r1965, %r1965, %r1225;
	ld.global.u32 	%r1226, [%rd14+236];
	xor.b32  	%r1964, %r1964, %r1226;
$L__BB8_31:
	and.b32  	%r1228, %r1141, 4096;
	setp.eq.s32 	%p17, %r1228, 0;
	@%p17 bra 	$L__BB8_33;
	ld.global.u32 	%r1229, [%rd14+240];
	xor.b32  	%r1968, %r1968, %r1229;
	ld.global.u32 	%r1230, [%rd14+244];
	xor.b32  	%r1967, %r1967, %r1230;
	ld.global.u32 	%r1231, [%rd14+248];
	xor.b32  	%r1966, %r1966, %r1231;
	ld.global.u32 	%r1232, [%rd14+252];
	xor.b32  	%r1965, %r1965, %r1232;
	ld.global.u32 	%r1233, [%rd14+256];
	xor.b32  	%r1964, %r1964, %r1233;
$L__BB8_33:
	and.b32  	%r1235, %r1141, 8192;
	setp.eq.s32 	%p18, %r1235, 0;
	@%p18 bra 	$L__BB8_35;
	ld.global.u32 	%r1236, [%rd14+260];
	xor.b32  	%r1968, %r1968, %r1236;
	ld.global.u32 	%r1237, [%rd14+264];
	xor.b32  	%r1967, %r1967, %r1237;
	ld.global.u32 	%r1238, [%rd14+268];
	xor.b32  	%r1966, %r1966, %r1238;
	ld.global.u32 	%r1239, [%rd14+272];
	xor.b32  	%r1965, %r1965, %r1239;
	ld.global.u32 	%r1240, [%rd14+276];
	xor.b32  	%r1964, %r1964, %r1240;
$L__BB8_35:
	and.b32  	%r1242, %r1141, 16384;
	setp.eq.s32 	%p19, %r1242, 0;
	@%p19 bra 	$L__BB8_37;
	ld.global.u32 	%r1243, [%rd14+280];
	xor.b32  	%r1968, %r1968, %r1243;
	ld.global.u32 	%r1244, [%rd14+284];
	xor.b32  	%r1967, %r1967, %r1244;
	ld.global.u32 	%r1245, [%rd14+288];
	xor.b32  	%r1966, %r1966, %r1245;
	ld.global.u32 	%r1246, [%rd14+292];
	xor.b32  	%r1965, %r1965, %r1246;
	ld.global.u32 	%r1247, [%rd14+296];
	xor.b32  	%r1964, %r1964, %r1247;
$L__BB8_37:
	and.b32  	%r1249, %r1141, 32768;
	setp.eq.s32 	%p20, %r1249, 0;
	@%p20 bra 	$L__BB8_39;
	ld.global.u32 	%r1250, [%rd14+300];
	xor.b32  	%r1968, %r1968, %r1250;
	ld.global.u32 	%r1251, [%rd14+304];
	xor.b32  	%r1967, %r1967, %r1251;
	ld.global.u32 	%r1252, [%rd14+308];
	xor.b32  	%r1966, %r1966, %r1252;
	ld.global.u32 	%r1253, [%rd14+312];
	xor.b32  	%r1965, %r1965, %r1253;
	ld.global.u32 	%r1254, [%rd14+316];
	xor.b32  	%r1964, %r1964, %r1254;
$L__BB8_39:
	add.s32 	%r1963, %r1963, 16;
	setp.ne.s32 	%p21, %r1963, 32;
	@%p21 bra 	$L__BB8_7;
	mad.lo.s32 	%r1255, %r1957, -31, %r20;
	add.s32 	%r1957, %r1255, 1;
	setp.ne.s32 	%p22, %r1957, 5;
	@%p22 bra 	$L__BB8_6;
	st.local.u32 	[%rd6+4], %r1968;
	st.local.v2.u32 	[%rd6+8], {%r1967, %r1966};
	st.local.v2.u32 	[%rd6+16], {%r1965, %r1964};
	setp.eq.s64 	%p23, %rd12, 1;
	@%p23 bra 	$L__BB8_116;
	mov.b32 	%r1964, 0;
	mov.u32 	%r2057, %r1964;
	mov.u32 	%r2058, %r1964;
	mov.u32 	%r1967, %r1964;
	mov.u32 	%r1968, %r1964;
	mov.u32 	%r2049, %r1964;
$L__BB8_43:
	mul.wide.u32 	%rd47, %r2049, 4;
	add.s64 	%rd48, %rd6, %rd47;
	ld.local.u32 	%r195, [%rd48+4];
	shl.b32 	%r196, %r2049, 5;
	mov.b32 	%r2055, 0;
$L__BB8_44:
	.pragma "nounroll";
	shr.u32 	%r1258, %r195, %r2055;
	and.b32  	%r1259, %r1258, 1;
	setp.eq.b32 	%p24, %r1259, 1;
	not.pred 	%p25, %p24;
	add.s32 	%r1260, %r196, %r2055;
	mul.lo.s32 	%r1261, %r1260, 5;
	mul.wide.u32 	%rd49, %r1261, 4;
	add.s64 	%rd15, %rd13, %rd49;
	@%p25 bra 	$L__BB8_46;
	ld.global.u32 	%r1262, [%rd15];
	xor.b32  	%r1968, %r1968, %r1262;
	ld.global.u32 	%r1263, [%rd15+4];
	xor.b32  	%r1967, %r1967, %r1263;
	ld.global.u32 	%r1264, [%rd15+8];
	xor.b32  	%r2058, %r2058, %r1264;
	ld.global.u32 	%r1265, [%rd15+12];
	xor.b32  	%r2057, %r2057, %r1265;
	ld.global.u32 	%r1266, [%rd15+16];
	xor.b32  	%r1964, %r1964, %r1266;
$L__BB8_46:
	and.b32  	%r1268, %r1258, 2;
	setp.eq.s32 	%p26, %r1268, 0;
	@%p26 bra 	$L__BB8_48;
	ld.global.u32 	%r1269, [%rd15+20];
	xor.b32  	%r1968, %r1968, %r1269;
	ld.global.u32 	%r1270, [%rd15+24];
	xor.b32  	%r1967, %r1967, %r1270;
	ld.global.u32 	%r1271, [%rd15+28];
	xor.b32  	%r2058, %r2058, %r1271;
	ld.global.u32 	%r1272, [%rd15+32];
	xor.b32  	%r2057, %r2057, %r1272;
	ld.global.u32 	%r1273, [%rd15+36];
	xor.b32  	%r1964, %r1964, %r1273;
$L__BB8_48:
	and.b32  	%r1275, %r1258, 4;
	setp.eq.s32 	%p27, %r1275, 0;
	@%p27 bra 	$L__BB8_50;
	ld.global.u32 	%r1276, [%rd15+40];
	xor.b32  	%r1968, %r1968, %r1276;
	ld.global.u32 	%r1277, [%rd15+44];
	xor.b32  	%r1967, %r1967, %r1277;
	ld.global.u32 	%r1278, [%rd15+48];
	xor.b32  	%r2058, %r2058, %r1278;
	ld.global.u32 	%r1279, [%rd15+52];
	xor.b32  	%r2057, %r2057, %r1279;
	ld.global.u32 	%r1280, [%rd15+56];
	xor.b32  	%r1964, %r1964, %r1280;
$L__BB8_50:
	and.b32  	%r1282, %r1258, 8;
	setp.eq.s32 	%p28, %r1282, 0;
	@%p28 bra 	$L__BB8_52;
	ld.global.u32 	%r1283, [%rd15+60];
	xor.b32  	%r1968, %r1968, %r1283;
	ld.global.u32 	%r1284, [%rd15+64];
	xor.b32  	%r1967, %r1967, %r1284;
	ld.global.u32 	%r1285, [%rd15+68];
	xor.b32  	%r2058, %r2058, %r1285;
	ld.global.u32 	%r1286, [%rd15+72];
	xor.b32  	%r2057, %r2057, %r1286;
	ld.global.u32 	%r1287, [%rd15+76];
	xor.b32  	%r1964, %r1964, %r1287;
$L__BB8_52:
	and.b32  	%r1289, %r1258, 16;
	setp.eq.s32 	%p29, %r1289, 0;
	@%p29 bra 	$L__BB8_54;
	ld.global.u32 	%r1290, [%rd15+80];
	xor.b32  	%r1968, %r1968, %r1290;
	ld.global.u32 	%r1291, [%rd15+84];
	xor.b32  	%r1967, %r1967, %r1291;
	ld.global.u32 	%r1292, [%rd15+88];
	xor.b32  	%r2058, %r2058, %r1292;
	ld.global.u32 	%r1293, [%rd15+92];
	xor.b32  	%r2057, %r2057, %r1293;
	ld.global.u32 	%r1294, [%rd15+96];
	xor.b32  	%r1964, %r1964, %r1294;
$L__BB8_54:
	and.b32  	%r1296, %r1258, 32;
	setp.eq.s32 	%p30, %r1296, 0;
	@%p30 bra 	$L__BB8_56;
	ld.global.u32 	%r1297, [%rd15+100];
	xor.b32  	%r1968, %r1968, %r1297;
	ld.global.u32 	%r1298, [%rd15+104];
	xor.b32  	%r1967, %r1967, %r1298;
	ld.global.u32 	%r1299, [%rd15+108];
	xor.b32  	%r2058, %r2058, %r1299;
	ld.global.u32 	%r1300, [%rd15+112];
	xor.b32  	%r2057, %r2057, %r1300;
	ld.global.u32 	%r1301, [%rd15+116];
	xor.b32  	%r1964, %r1964, %r1301;
$L__BB8_56:
	and.b32  	%r1303, %r1258, 64;
	setp.eq.s32 	%p31, %r1303, 0;
	@%p31 bra 	$L__BB8_58;
	ld.global.u32 	%r1304, [%rd15+120];
	xor.b32  	%r1968, %r1968, %r1304;
	ld.global.u32 	%r1305, [%rd15+124];
	xor.b32  	%r1967, %r1967, %r1305;
	ld.global.u32 	%r1306, [%rd15+128];
	xor.b32  	%r2058, %r2058, %r1306;
	ld.global.u32 	%r1307, [%rd15+132];
	xor.b32  	%r2057, %r2057, %r1307;
	ld.global.u32 	%r1308, [%rd15+136];
	xor.b32  	%r1964, %r1964, %r1308;
$L__BB8_58:
	and.b32  	%r1310, %r1258, 128;
	setp.eq.s32 	%p32, %r1310, 0;
	@%p32 bra 	$L__BB8_60;
	ld.global.u32 	%r1311, [%rd15+140];
	xor.b32  	%r1968, %r1968, %r1311;
	ld.global.u32 	%r1312, [%rd15+144];
	xor.b32  	%r1967, %r1967, %r1312;
	ld.global.u32 	%r1313, [%rd15+148];
	xor.b32  	%r2058, %r2058, %r1313;
	ld.global.u32 	%r1314, [%rd15+152];
	xor.b32  	%r2057, %r2057, %r1314;
	ld.global.u32 	%r1315, [%rd15+156];
	xor.b32  	%r1964, %r1964, %r1315;
$L__BB8_60:
	and.b32  	%r1317, %r1258, 256;
	setp.eq.s32 	%p33, %r1317, 0;
	@%p33 bra 	$L__BB8_62;
	ld.global.u32 	%r1318, [%rd15+160];
	xor.b32  	%r1968, %r1968, %r1318;
	ld.global.u32 	%r1319, [%rd15+164];
	xor.b32  	%r1967, %r1967, %r1319;
	ld.global.u32 	%r1320, [%rd15+168];
	xor.b32  	%r2058, %r2058, %r1320;
	ld.global.u32 	%r1321, [%rd15+172];
	xor.b32  	%r2057, %r2057, %r1321;
	ld.global.u32 	%r1322, [%rd15+176];
	xor.b32  	%r1964, %r1964, %r1322;
$L__BB8_62:
	and.b32  	%r1324, %r1258, 512;
	setp.eq.s32 	%p34, %r1324, 0;
	@%p34 bra 	$L__BB8_64;
	ld.global.u32 	%r1325, [%rd15+180];
	xor.b32  	%r1968, %r1968, %r1325;
	ld.global.u32 	%r1326, [%rd15+184];
	xor.b32  	%r1967, %r1967, %r1326;
	ld.global.u32 	%r1327, [%rd15+188];
	xor.b32  	%r2058, %r2058, %r1327;
	ld.global.u32 	%r1328, [%rd15+192];
	xor.b32  	%r2057, %r2057, %r1328;
	ld.global.u32 	%r1329, [%rd15+196];
	xor.b32  	%r1964, %r1964, %r1329;
$L__BB8_64:
	and.b32  	%r1331, %r1258, 1024;
	setp.eq.s32 	%p35, %r1331, 0;
	@%p35 bra 	$L__BB8_66;
	ld.global.u32 	%r1332, [%rd15+200];
	xor.b32  	%r1968, %r1968, %r1332;
	ld.global.u32 	%r1333, [%rd15+204];
	xor.b32  	%r1967, %r1967, %r1333;
	ld.global.u32 	%r1334, [%rd15+208];
	xor.b32  	%r2058, %r2058, %r1334;
	ld.global.u32 	%r1335, [%rd15+212];
	xor.b32  	%r2057, %r2057, %r1335;
	ld.global.u32 	%r1336, [%rd15+216];
	xor.b32  	%r1964, %r1964, %r1336;
$L__BB8_66:
	and.b32  	%r1338, %r1258, 2048;
	setp.eq.s32 	%p36, %r1338, 0;
	@%p36 bra 	$L__BB8_68;
	ld.global.u32 	%r1339, [%rd15+220];
	xor.b32  	%r1968, %r1968, %r1339;
	ld.global.u32 	%r1340, [%rd15+224];
	xor.b32  	%r1967, %r1967, %r1340;
	ld.global.u32 	%r1341, [%rd15+228];
	xor.b32  	%r2058, %r2058, %r1341;
	ld.global.u32 	%r1342, [%rd15+232];
	xor.b32  	%r2057, %r2057, %r1342;
	ld.global.u32 	%r1343, [%rd15+236];
	xor.b32  	%r1964, %r1964, %r1343;
$L__BB8_68:
	and.b32  	%r1345, %r1258, 4096;
	setp.eq.s32 	%p37, %r1345, 0;
	@%p37 bra 	$L__BB8_70;
	ld.global.u32 	%r1346, [%rd15+240];
	xor.b32  	%r1968, %r1968, %r1346;
	ld.global.u32 	%r1347, [%rd15+244];
	xor.b32  	%r1967, %r1967, %r1347;
	ld.global.u32 	%r1348, [%rd15+248];
	xor.b32  	%r2058, %r2058, %r1348;
	ld.global.u32 	%r1349, [%rd15+252];
	xor.b32  	%r2057, %r2057, %r1349;
	ld.global.u32 	%r1350, [%rd15+256];
	xor.b32  	%r1964, %r1964, %r1350;
$L__BB8_70:
	and.b32  	%r1352, %r1258, 8192;
	setp.eq.s32 	%p38, %r1352, 0;
	@%p38 bra 	$L__BB8_72;
	ld.global.u32 	%r1353, [%rd15+260];
	xor.b32  	%r1968, %r1968, %r1353;
	ld.global.u32 	%r1354, [%rd15+264];
	xor.b32  	%r1967, %r1967, %r1354;
	ld.global.u32 	%r1355, [%rd15+268];
	xor.b32  	%r2058, %r2058, %r1355;
	ld.global.u32 	%r1356, [%rd15+272];
	xor.b32  	%r2057, %r2057, %r1356;
	ld.global.u32 	%r1357, [%rd15+276];
	xor.b32  	%r1964, %r1964, %r1357;
$L__BB8_72:
	and.b32  	%r1359, %r1258, 16384;
	setp.eq.s32 	%p39, %r1359, 0;
	@%p39 bra 	$L__BB8_74;
	ld.global.u32 	%r1360, [%rd15+280];
	xor.b32  	%r1968, %r1968, %r1360;
	ld.global.u32 	%r1361, [%rd15+284];
	xor.b32  	%r1967, %r1967, %r1361;
	ld.global.u32 	%r1362, [%rd15+288];
	xor.b32  	%r2058, %r2058, %r1362;
	ld.global.u32 	%r1363, [%rd15+292];
	xor.b32  	%r2057, %r2057, %r1363;
	ld.global.u32 	%r1364, [%rd15+296];
	xor.b32  	%r1964, %r1964, %r1364;
$L__BB8_74:
	and.b32  	%r1366, %r1258, 32768;
	setp.eq.s32 	%p40, %r1366, 0;
	@%p40 bra 	$L__BB8_76;
	ld.global.u32 	%r1367, [%rd15+300];
	xor.b32  	%r1968, %r1968, %r1367;
	ld.global.u32 	%r1368, [%rd15+304];
	xor.b32  	%r1967, %r1967, %r1368;
	ld.global.u32 	%r1369, [%rd15+308];
	xor.b32  	%r2058, %r2058, %r1369;
	ld.global.u32 	%r1370, [%rd15+312];
	xor.b32  	%r2057, %r2057, %r1370;
	ld.global.u32 	%r1371, [%rd15+316];
	xor.b32  	%r1964, %r1964, %r1371;
$L__BB8_76:
	add.s32 	%r2055, %r2055, 16;
	setp.ne.s32 	%p41, %r2055, 32;
	@%p41 bra 	$L__BB8_44;
	mad.lo.s32 	%r1372, %r2049, -31, %r196;
	add.s32 	%r2049, %r1372, 1;
	setp.ne.s32 	%p42, %r2049, 5;
	@%p42 bra 	$L__BB8_43;
	st.local.u32 	[%rd6+4], %r1968;
	st.local.v2.u32 	[%rd6+8], {%r1967, %r2058};
	st.local.v2.u32 	[%rd6+16], {%r2057, %r1964};
	setp.ne.s64 	%p43, %rd12, 3;
	@%p43 bra 	$L__BB8_116;
	mov.b32 	%r1964, 0;
	mov.u32 	%r2149, %r1964;
	mov.u32 	%r2150, %r1964;
	mov.u32 	%r1967, %r1964;
	mov.u32 	%r1968, %r1964;
	mov.u32 	%r2141, %r1964;
$L__BB8_80:
	mul.wide.u32 	%rd50, %r2141, 4;
	add.s64 	%rd51, %rd6, %rd50;
	ld.local.u32 	%r371, [%rd51+4];
	shl.b32 	%r372, %r2141, 5;
	mov.b32 	%r2147, 0;
$L__BB8_81:
	.pragma "nounroll";
	shr.u32 	%r1375, %r371, %r2147;
	and.b32  	%r1376, %r1375, 1;
	setp.eq.b32 	%p44, %r1376, 1;
	not.pred 	%p45, %p44;
	add.s32 	%r1377, %r372, %r2147;
	mul.lo.s32 	%r1378, %r1377, 5;
	mul.wide.u32 	%rd52, %r1378, 4;
	add.s64 	%rd16, %rd13, %rd52;
	@%p45 bra 	$L__BB8_83;
	ld.global.u32 	%r1379, [%rd16];
	xor.b32  	%r1968, %r1968, %r1379;
	ld.global.u32 	%r1380, [%rd16+4];
	xor.b32  	%r1967, %r1967, %r1380;
	ld.global.u32 	%r1381, [%rd16+8];
	xor.b32  	%r2150, %r2150, %r1381;
	ld.global.u32 	%r1382, [%rd16+12];
	xor.b32  	%r2149, %r2149, %r1382;
	ld.global.u32 	%r1383, [%rd16+16];
	xor.b32  	%r1964, %r1964, %r1383;
$L__BB8_83:
	and.b32  	%r1385, %r1375, 2;
	setp.eq.s32 	%p46, %r1385, 0;
	@%p46 bra 	$L__BB8_85;
	ld.global.u32 	%r1386, [%rd16+20];
	xor.b32  	%r1968, %r1968, %r1386;
	ld.global.u32 	%r1387, [%rd16+24];
	xor.b32  	%r1967, %r1967, %r1387;
	ld.global.u32 	%r1388, [%rd16+28];
	xor.b32  	%r2150, %r2150, %r1388;
	ld.global.u32 	%r1389, [%rd16+32];
	xor.b32  	%r2149, %r2149, %r1389;
	ld.global.u32 	%r1390, [%rd16+36];
	xor.b32  	%r1964, %r1964, %r1390;
$L__BB8_85:
	and.b32  	%r1392, %r1375, 4;
	setp.eq.s32 	%p47, %r1392, 0;
	@%p47 bra 	$L__BB8_87;
	ld.global.u32 	%r1393, [%rd16+40];
	xor.b32  	%r1968, %r1968, %r1393;
	ld.global.u32 	%r1394, [%rd16+44];
	xor.b32  	%r1967, %r1967, %r1394;
	ld.global.u32 	%r1395, [%rd16+48];
	xor.b32  	%r2150, %r2150, %r1395;
	ld.global.u32 	%r1396, [%rd16+52];
	xor.b32  	%r2149, %r2149, %r1396;
	ld.global.u32 	%r1397, [%rd16+56];
	xor.b32  	%r1964, %r1964, %r1397;
$L__BB8_87:
	and.b32  	%r1399, %r1375, 8;
	setp.eq.s32 	%p48, %r1399, 0;
	@%p48 bra 	$L__BB8_89;
	ld.global.u32 	%r1400, [%rd16+60];
	xor.b32  	%r1968, %r1968, %r1400;
	ld.global.u32 	%r1401, [%rd16+64];
	xor.b32  	%r1967, %r1967, %r1401;
	ld.global.u32 	%r1402, [%rd16+68];
	xor.b32  	%r2150, %r2150, %r1402;
	ld.global.u32 	%r1403, [%rd16+72];
	xor.b32  	%r2149, %r2149, %r1403;
	ld.global.u32 	%r1404, [%rd16+76];
	xor.b32  	%r1964, %r1964, %r1404;
$L__BB8_89:
	and.b32  	%r1406, %r1375, 16;
	setp.eq.s32 	%p49, %r1406, 0;
	@%p49 bra 	$L__BB8_91;
	ld.global.u32 	%r1407, [%rd16+80];
	xor.b32  	%r1968, %r1968, %r1407;
	ld.global.u32 	%r1408, [%rd16+84];
	xor.b32  	%r1967, %r1967, %r1408;
	ld.global.u32 	%r1409, [%rd16+88];
	xor.b32  	%r2150, %r2150, %r1409;
	ld.global.u32 	%r1410, [%rd16+92];
	xor.b32  	%r2149, %r2149, %r1410;
	ld.global.u32 	%r1411, [%rd16+96];
	xor.b32  	%r1964, %r1964, %r1411;
$L__BB8_91:
	and.b32  	%r1413, %r1375, 32;
	setp.eq.s32 	%p50, %r1413, 0;
	@%p50 bra 	$L__BB8_93;
	ld.global.u32 	%r1414, [%rd16+100];
	xor.b32  	%r1968, %r1968, %r1414;
	ld.global.u32 	%r1415, [%rd16+104];
	xor.b32  	%r1967, %r1967, %r1415;
	ld.global.u32 	%r1416, [%rd16+108];
	xor.b32  	%r2150, %r2150, %r1416;
	ld.global.u32 	%r1417, [%rd16+112];
	xor.b32  	%r2149, %r2149, %r1417;
	ld.global.u32 	%r1418, [%rd16+116];
	xor.b32  	%r1964, %r1964, %r1418;
$L__BB8_93:
	and.b32  	%r1420, %r1375, 64;
	setp.eq.s32 	%p51, %r1420, 0;
	@%p51 bra 	$L__BB8_95;
	ld.global.u32 	%r1421, [%rd16+120];
	xor.b32  	%r1968, %r1968, %r1421;
	ld.global.u32 	%r1422, [%rd16+124];
	xor.b32  	%r1967, %r1967, %r1422;
	ld.global.u32 	%r1423, [%rd16+128];
	xor.b32  	%r2150, %r2150, %r1423;
	ld.global.u32 	%r1424, [%rd16+132];
	xor.b32  	%r2149, %r2149, %r1424;
	ld.global.u32 	%r1425, [%rd16+136];
	xor.b32  	%r1964, %r1964, %r1425;
$L__BB8_95:
	and.b32  	%r1427, %r1375, 128;
	setp.eq.s32 	%p52, %r1427, 0;
	@%p52 bra 	$L__BB8_97;
	ld.global.u32 	%r1428, [%rd16+140];
	xor.b32  	%r1968, %r1968, %r1428;
	ld.global.u32 	%r1429, [%rd16+144];
	xor.b32  	%r1967, %r1967, %r1429;
	ld.global.u32 	%r1430, [%rd16+148];
	xor.b32  	%r2150, %r2150, %r1430;
	ld.global.u32 	%r1431, [%rd16+152];
	xor.b32  	%r2149, %r2149, %r1431;
	ld.global.u32 	%r1432, [%rd16+156];
	xor.b32  	%r1964, %r1964, %r1432;
$L__BB8_97:
	and.b32  	%r1434, %r1375, 256;
	setp.eq.s32 	%p53, %r1434, 0;
	@%p53 bra 	$L__BB8_99;
	ld.global.u32 	%r1435, [%rd16+160];
	xor.b32  	%r1968, %r1968, %r1435;
	ld.global.u32 	%r1436, [%rd16+164];
	xor.b32  	%r1967, %r1967, %r1436;
	ld.global.u32 	%r1437, [%rd16+168];
	xor.b32  	%r2150, %r2150, %r1437;
	ld.global.u32 	%r1438, [%rd16+172];
	xor.b32  	%r2149, %r2149, %r1438;
	ld.global.u32 	%r1439, [%rd16+176];
	xor.b32  	%r1964, %r1964, %r1439;
$L__BB8_99:
	and.b32  	%r1441, %r1375, 512;
	setp.eq.s32 	%p54, %r1441, 0;
	@%p54 bra 	$L__BB8_101;
	ld.global.u32 	%r1442, [%rd16+180];
	xor.b32  	%r1968, %r1968, %r1442;
	ld.global.u32 	%r1443, [%rd16+184];
	xor.b32  	%r1967, %r1967, %r1443;
	ld.global.u32 	%r1444, [%rd16+188];
	xor.b32  	%r2150, %r2150, %r1444;
	ld.global.u32 	%r1445, [%rd16+192];
	xor.b32  	%r2149, %r2149, %r1445;
	ld.global.u32 	%r1446, [%rd16+196];
	xor.b32  	%r1964, %r1964, %r1446;
$L__BB8_101:
	and.b32  	%r1448, %r1375, 1024;
	setp.eq.s32 	%p55, %r1448, 0;
	@%p55 bra 	$L__BB8_103;
	ld.global.u32 	%r1449, [%rd16+200];
	xor.b32  	%r1968, %r1968, %r1449;
	ld.global.u32 	%r1450, [%rd16+204];
	xor.b32  	%r1967, %r1967, %r1450;
	ld.global.u32 	%r1451, [%rd16+208];
	xor.b32  	%r2150, %r2150, %r1451;
	ld.global.u32 	%r1452, [%rd16+212];
	xor.b32  	%r2149, %r2149, %r1452;
	ld.global.u32 	%r1453, [%rd16+216];
	xor.b32  	%r1964, %r1964, %r1453;
$L__BB8_103:
	and.b32  	%r1455, %r1375, 2048;
	setp.eq.s32 	%p56, %r1455, 0;
	@%p56 bra 	$L__BB8_105;
	ld.global.u32 	%r1456, [%rd16+220];
	xor.b32  	%r1968, %r1968, %r1456;
	ld.global.u32 	%r1457, [%rd16+224];
	xor.b32  	%r1967, %r1967, %r1457;
	ld.global.u32 	%r1458, [%rd16+228];
	xor.b32  	%r2150, %r2150, %r1458;
	ld.global.u32 	%r1459, [%rd16+232];
	xor.b32  	%r2149, %r2149, %r1459;
	ld.global.u32 	%r1460, [%rd16+236];
	xor.b32  	%r1964, %r1964, %r1460;
$L__BB8_105:
	and.b32  	%r1462, %r1375, 4096;
	setp.eq.s32 	%p57, %r1462, 0;
	@%p57 bra 	$L__BB8_107;
	ld.global.u32 	%r1463, [%rd16+240];
	xor.b32  	%r1968, %r1968, %r1463;
	ld.global.u32 	%r1464, [%rd16+244];
	xor.b32  	%r1967, %r1967, %r1464;
	ld.global.u32 	%r1465, [%rd16+248];
	xor.b32  	%r2150, %r2150, %r1465;
	ld.global.u32 	%r1466, [%rd16+252];
	xor.b32  	%r2149, %r2149, %r1466;
	ld.global.u32 	%r1467, [%rd16+256];
	xor.b32  	%r1964, %r1964, %r1467;
$L__BB8_107:
	and.b32  	%r1469, %r1375, 8192;
	setp.eq.s32 	%p58, %r1469, 0;
	@%p58 bra 	$L__BB8_109;
	ld.global.u32 	%r1470, [%rd16+260];
	xor.b32  	%r1968, %r1968, %r1470;
	ld.global.u32 	%r1471, [%rd16+264];
	xor.b32  	%r1967, %r1967, %r1471;
	ld.global.u32 	%r1472, [%rd16+268];
	xor.b32  	%r2150, %r2150, %r1472;
	ld.global.u32 	%r1473, [%rd16+272];
	xor.b32  	%r2149, %r2149, %r1473;
	ld.global.u32 	%r1474, [%rd16+276];
	xor.b32  	%r1964, %r1964, %r1474;
$L__BB8_109:
	and.b32  	%r1476, %r1375, 16384;
	setp.eq.s32 	%p59, %r1476, 0;
	@%p59 bra 	$L__BB8_111;
	ld.global.u32 	%r1477, [%rd16+280];
	xor.b32  	%r1968, %r1968, %r1477;
	ld.global.u32 	%r1478, [%rd16+284];
	xor.b32  	%r1967, %r1967, %r1478;
	ld.global.u32 	%r1479, [%rd16+288];
	xor.b32  	%r2150, %r2150, %r1479;
	ld.global.u32 	%r1480, [%rd16+292];
	xor.b32  	%r2149, %r2149, %r1480;
	ld.global.u32 	%r1481, [%rd16+296];
	xor.b32  	%r1964, %r1964, %r1481;
$L__BB8_111:
	and.b32  	%r1483, %r1375, 32768;
	setp.eq.s32 	%p60, %r1483, 0;
	@%p60 bra 	$L__BB8_113;
	ld.global.u32 	%r1484, [%rd16+300];
	xor.b32  	%r1968, %r1968, %r1484;
	ld.global.u32 	%r1485, [%rd16+304];
	xor.b32  	%r1967, %r1967, %r1485;
	ld.global.u32 	%r1486, [%rd16+308];
	xor.b32  	%r2150, %r2150, %r1486;
	ld.global.u32 	%r1487, [%rd16+312];
	xor.b32  	%r2149, %r2149, %r1487;
	ld.global.u32 	%r1488, [%rd16+316];
	xor.b32  	%r1964, %r1964, %r1488;
$L__BB8_113:
	add.s32 	%r2147, %r2147, 16;
	setp.ne.s32 	%p61, %r2147, 32;
	@%p61 bra 	$L__BB8_81;
	mad.lo.s32 	%r1489, %r2141, -31, %r372;
	add.s32 	%r2141, %r1489, 1;
	setp.ne.s32 	%p62, %r2141, 5;
	@%p62 bra 	$L__BB8_80;
	st.local.u32 	[%rd6+4], %r1968;
	st.local.v2.u32 	[%rd6+8], {%r1967, %r2150};
	st.local.v2.u32 	[%rd6+16], {%r2149, %r1964};
$L__BB8_116:
	shr.u64 	%rd107, %rd11, 2;
	add.s32 	%r1951, %r1951, 1;
	setp.gt.u64 	%p63, %rd11, 3;
	@%p63 bra 	$L__BB8_4;
$L__BB8_117:
	setp.eq.s32 	%p64, %r1, 0;
	shr.u32 	%r1490, %r1968, 2;
	xor.b32  	%r1491, %r1490, %r1968;
	shl.b32 	%r1492, %r1964, 4;
	shl.b32 	%r1493, %r1491, 1;
	xor.b32  	%r1494, %r1493, %r1492;
	xor.b32  	%r1495, %r1494, %r1491;
	xor.b32  	%r1496, %r1495, %r1964;
	add.s32 	%r1497, %r5, %r1496;
	add.s32 	%r1498, %r1497, -637770787;
	shr.u32 	%r1499, %r1967, 2;
	xor.b32  	%r1500, %r1499, %r1967;
	shl.b32 	%r1501, %r1496, 4;
	shl.b32 	%r1502, %r1500, 1;
	xor.b32  	%r1503, %r1502, %r1501;
	xor.b32  	%r1504, %r1503, %r1500;
	xor.b32  	%r1505, %r1504, %r1496;
	add.s32 	%r1506, %r5, %r1505;
	add.s32 	%r1507, %r1506, -637408350;
	cvt.u64.u32 	%rd53, %r1498;
	mul.wide.u32 	%rd54, %r1507, 2097152;
	xor.b64  	%rd55, %rd54, %rd53;
	cvt.rn.f64.u64 	%fd67, %rd55;
	fma.rn.f64 	%fd1, %fd67, 0d3CA0000000000000, 0d3C90000000000000;
	add.s32 	%r1508, %r4, 1;
	xor.b32  	%r1509, %r2, %r1508;
	xor.b32  	%r1510, %r1509, -1429050551;
	mul.lo.s32 	%r548, %r1510, 1099087573;
	add.s32 	%r1511, %r548, -638133224;
	add.s32 	%r2254, %r548, 123456789;
	st.local.v2.u32 	[%rd5], {%r1511, %r2254};
	xor.b32  	%r2253, %r548, 362436069;
	mov.b32 	%r1512, -123459836;
	st.local.v2.u32 	[%rd5+8], {%r2253, %r1512};
	add.s32 	%r2250, %r548, 5783321;
	mov.b32 	%r1513, -589760388;
	st.local.v2.u32 	[%rd5+16], {%r1513, %r2250};
	@%p64 bra 	$L__BB8_232;
	mov.b32 	%r2237, 0;
	mov.u64 	%rd108, %rd7;
$L__BB8_119:
	mov.u64 	%rd18, %rd108;
	and.b64  	%rd19, %rd18, 3;
	setp.eq.s64 	%p65, %rd19, 0;
	@%p65 bra 	$L__BB8_231;
	mul.wide.u32 	%rd56, %r2237, 3200;
	mov.u64 	%rd57, precalc_xorwow_matrix;
	add.s64 	%rd20, %rd57, %rd56;
	mov.b32 	%r2250, 0;
	mov.u32 	%r2251, %r2250;
	mov.u32 	%r2252, %r2250;
	mov.u32 	%r2253, %r2250;
	mov.u32 	%r2254, %r2250;
	mov.u32 	%r2243, %r2250;
$L__BB8_121:
	mul.wide.u32 	%rd58, %r2243, 4;
	add.s64 	%rd59, %rd5, %rd58;
	ld.local.u32 	%r562, [%rd59+4];
	shl.b32 	%r563, %r2243, 5;
	mov.b32 	%r2249, 0;
$L__BB8_122:
	.pragma "nounroll";
	shr.u32 	%r1517, %r562, %r2249;
	and.b32  	%r1518, %r1517, 1;
	setp.eq.b32 	%p66, %r1518, 1;
	not.pred 	%p67, %p66;
	add.s32 	%r1519, %r563, %r2249;
	mul.lo.s32 	%r1520, %r1519, 5;
	mul.wide.u32 	%rd60, %r1520, 4;
	add.s64 	%rd21, %rd20, %rd60;
	@%p67 bra 	$L__BB8_124;
	ld.global.u32 	%r1521, [%rd21];
	xor.b32  	%r2254, %r2254, %r1521;
	ld.global.u32 	%r1522, [%rd21+4];
	xor.b32  	%r2253, %r2253, %r1522;
	ld.global.u32 	%r1523, [%rd21+8];
	xor.b32  	%r2252, %r2252, %r1523;
	ld.global.u32 	%r1524, [%rd21+12];
	xor.b32  	%r2251, %r2251, %r1524;
	ld.global.u32 	%r1525, [%rd21+16];
	xor.b32  	%r2250, %r2250, %r1525;
$L__BB8_124:
	and.b32  	%r1527, %r1517, 2;
	setp.eq.s32 	%p68, %r1527, 0;
	@%p68 bra 	$L__BB8_126;
	ld.global.u32 	%r1528, [%rd21+20];
	xor.b32  	%r2254, %r2254, %r1528;
	ld.global.u32 	%r1529, [%rd21+24];
	xor.b32  	%r2253, %r2253, %r1529;
	ld.global.u32 	%r1530, [%rd21+28];
	xor.b32  	%r2252, %r2252, %r1530;
	ld.global.u32 	%r1531, [%rd21+32];
	xor.b32  	%r2251, %r2251, %r1531;
	ld.global.u32 	%r1532, [%rd21+36];
	xor.b32  	%r2250, %r2250, %r1532;
$L__BB8_126:
	and.b32  	%r1534, %r1517, 4;
	setp.eq.s32 	%p69, %r1534, 0;
	@%p69 bra 	$L__BB8_128;
	ld.global.u32 	%r1535, [%rd21+40];
	xor.b32  	%r2254, %r2254, %r1535;
	ld.global.u32 	%r1536, [%rd21+44];
	xor.b32  	%r2253, %r2253, %r1536;
	ld.global.u32 	%r1537, [%rd21+48];
	xor.b32  	%r2252, %r2252, %r1537;
	ld.global.u32 	%r1538, [%rd21+52];
	xor.b32  	%r2251, %r2251, %r1538;
	ld.global.u32 	%r1539, [%rd21+56];
	xor.b32  	%r2250, %r2250, %r1539;
$L__BB8_128:
	and.b32  	%r1541, %r1517, 8;
	setp.eq.s32 	%p70, %r1541, 0;
	@%p70 bra 	$L__BB8_130;
	ld.global.u32 	%r1542, [%rd21+60];
	xor.b32  	%r2254, %r2254, %r1542;
	ld.global.u32 	%r1543, [%rd21+64];
	xor.b32  	%r2253, %r2253, %r1543;
	ld.global.u32 	%r1544, [%rd21+68];
	xor.b32  	%r2252, %r2252, %r1544;
	ld.global.u32 	%r1545, [%rd21+72];
	xor.b32  	%r2251, %r2251, %r1545;
	ld.global.u32 	%r1546, [%rd21+76];
	xor.b32  	%r2250, %r2250, %r1546;
$L__BB8_130:
	and.b32  	%r1548, %r1517, 16;
	setp.eq.s32 	%p71, %r1548, 0;
	@%p71 bra 	$L__BB8_132;
	ld.global.u32 	%r1549, [%rd21+80];
	xor.b32  	%r2254, %r2254, %r1549;
	ld.global.u32 	%r1550, [%rd21+84];
	xor.b32  	%r2253, %r2253, %r1550;
	ld.global.u32 	%r1551, [%rd21+88];
	xor.b32  	%r2252, %r2252, %r1551;
	ld.global.u32 	%r1552, [%rd21+92];
	xor.b32  	%r2251, %r2251, %r1552;
	ld.global.u32 	%r1553, [%rd21+96];
	xor.b32  	%r2250, %r2250, %r1553;
$L__BB8_132:
	and.b32  	%r1555, %r1517, 32;
	setp.eq.s32 	%p72, %r1555, 0;
	@%p72 bra 	$L__BB8_134;
	ld.global.u32 	%r1556, [%rd21+100];
	xor.b32  	%r2254, %r2254, %r1556;
	ld.global.u32 	%r1557, [%rd21+104];
	xor.b32  	%r2253, %r2253, %r1557;
	ld.global.u32 	%r1558, [%rd21+108];
	xor.b32  	%r2252, %r2252, %r1558;
	ld.global.u32 	%r1559, [%rd21+112];
	xor.b32  	%r2251, %r2251, %r1559;
	ld.global.u32 	%r1560, [%rd21+116];
	xor.b32  	%r2250, %r2250, %r1560;
$L__BB8_134:
	and.b32  	%r1562, %r1517, 64;
	setp.eq.s32 	%p73, %r1562, 0;
	@%p73 bra 	$L__BB8_136;
	ld.global.u32 	%r1563, [%rd21+120];
	xor.b32  	%r2254, %r2254, %r1563;
	ld.global.u32 	%r1564, [%rd21+124];
	xor.b32  	%r2253, %r2253, %r1564;
	ld.global.u32 	%r1565, [%rd21+128];
	xor.b32  	%r2252, %r2252, %r1565;
	ld.global.u32 	%r1566, [%rd21+132];
	xor.b32  	%r2251, %r2251, %r1566;
	ld.global.u32 	%r1567, [%rd21+136];
	xor.b32  	%r2250, %r2250, %r1567;
$L__BB8_136:
	and.b32  	%r1569, %r1517, 128;
	setp.eq.s32 	%p74, %r1569, 0;
	@%p74 bra 	$L__BB8_138;
	ld.global.u32 	%r1570, [%rd21+140];
	xor.b32  	%r2254, %r2254, %r1570;
	ld.global.u32 	%r1571, [%rd21+144];
	xor.b32  	%r2253, %r2253, %r1571;
	ld.global.u32 	%r1572, [%rd21+148];
	xor.b32  	%r2252, %r2252, %r1572;
	ld.global.u32 	%r1573, [%rd21+152];
	xor.b32  	%r2251, %r2251, %r1573;
	ld.global.u32 	%r1574, [%rd21+156];
	xor.b32  	%r2250, %r2250, %r1574;
$L__BB8_138:
	and.b32  	%r1576, %r1517, 256;
	setp.eq.s32 	%p75, %r1576, 0;
	@%p75 bra 	$L__BB8_140;
	ld.global.u32 	%r1577, [%rd21+160];
	xor.b32  	%r2254, %r2254, %r1577;
	ld.global.u32 	%r1578, [%rd21+164];
	xor.b32  	%r2253, %r2253, %r1578;
	ld.global.u32 	%r1579, [%rd21+168];
	xor.b32  	%r2252, %r2252, %r1579;
	ld.global.u32 	%r1580, [%rd21+172];
	xor.b32  	%r2251, %r2251, %r1580;
	ld.global.u32 	%r1581, [%rd21+176];
	xor.b32  	%r2250, %r2250, %r1581;
$L__BB8_140:
	and.b32  	%r1583, %r1517, 512;
	setp.eq.s32 	%p76, %r1583, 0;
	@%p76 bra 	$L__BB8_142;
	ld.global.u32 	%r1584, [%rd21+180];
	xor.b32  	%r2254, %r2254, %r1584;
	ld.global.u32 	%r1585, [%rd21+184];
	xor.b32  	%r2253, %r2253, %r1585;
	ld.global.u32 	%r1586, [%rd21+188];
	xor.b32  	%r2252, %r2252, %r1586;
	ld.global.u32 	%r1587, [%rd21+192];
	xor.b32  	%r2251, %r2251, %r1587;
	ld.global.u32 	%r1588, [%rd21+196];
	xor.b32  	%r2250, %r2250, %r1588;
$L__BB8_142:
	and.b32  	%r1590, %r1517, 1024;
	setp.eq.s32 	%p77, %r1590, 0;
	@%p77 bra 	$L__BB8_144;
	ld.global.u32 	%r1591, [%rd21+200];
	xor.b32  	%r2254, %r2254, %r1591;
	ld.global.u32 	%r1592, [%rd21+204];
	xor.b32  	%r2253, %r2253, %r1592;
	ld.global.u32 	%r1593, [%rd21+208];
	xor.b32  	%r2252, %r2252, %r1593;
	ld.global.u32 	%r1594, [%rd21+212];
	xor.b32  	%r2251, %r2251, %r1594;
	ld.global.u32 	%r1595, [%rd21+216];
	xor.b32  	%r2250, %r2250, %r1595;
$L__BB8_144:
	and.b32  	%r1597, %r1517, 2048;
	setp.eq.s32 	%p78, %r1597, 0;
	@%p78 bra 	$L__BB8_146;
	ld.global.u32 	%r1598, [%rd21+220];
	xor.b32  	%r2254, %r2254, %r1598;
	ld.global.u32 	%r1599, [%rd21+224];
	xor.b32  	%r2253, %r2253, %r1599;
	ld.global.u32 	%r1600, [%rd21+228];
	xor.b32  	%r2252, %r2252, %r1600;
	ld.global.u32 	%r1601, [%rd21+232];
	xor.b32  	%r2251, %r2251, %r1601;
	ld.global.u32 	%r1602, [%rd21+236];
	xor.b32  	%r2250, %r2250, %r1602;
$L__BB8_146:
	and.b32  	%r1604, %r1517, 4096;
	setp.eq.s32 	%p79, %r1604, 0;
	@%p79 bra 	$L__BB8_148;
	ld.global.u32 	%r1605, [%rd21+240];
	xor.b32  	%r2254, %r2254, %r1605;
	ld.global.u32 	%r1606, [%rd21+244];
	xor.b32  	%r2253, %r2253, %r1606;
	ld.global.u32 	%r1607, [%rd21+248];
	xor.b32  	%r2252, %r2252, %r1607;
	ld.global.u32 	%r1608, [%rd21+252];
	xor.b32  	%r2251, %r2251, %r1608;
	ld.global.u32 	%r1609, [%rd21+256];
	xor.b32  	%r2250, %r2250, %r1609;
$L__BB8_148:
	and.b32  	%r1611, %r1517, 8192;
	setp.eq.s32 	%p80, %r1611, 0;
	@%p80 bra 	$L__BB8_150;
	ld.global.u32 	%r1612, [%rd21+260];
	xor.b32  	%r2254, %r2254, %r1612;
	ld.global.u32 	%r1613, [%rd21+264];
	xor.b32  	%r2253, %r2253, %r1613;
	ld.global.u32 	%r1614, [%rd21+268];
	xor.b32  	%r2252, %r2252, %r1614;
	ld.global.u32 	%r1615, [%rd21+272];
	xor.b32  	%r2251, %r2251, %r1615;
	ld.global.u32 	%r1616, [%rd21+276];
	xor.b32  	%r2250, %r2250, %r1616;
$L__BB8_150:
	and.b32  	%r1618, %r1517, 16384;
	setp.eq.s32 	%p81, %r1618, 0;
	@%p81 bra 	$L__BB8_152;
	ld.global.u32 	%r1619, [%rd21+280];
	xor.b32  	%r2254, %r2254, %r1619;
	ld.global.u32 	%r1620, [%rd21+284];
	xor.b32  	%r2253, %r2253, %r1620;
	ld.global.u32 	%r1621, [%rd21+288];
	xor.b32  	%r2252, %r2252, %r1621;
	ld.global.u32 	%r1622, [%rd21+292];
	xor.b32  	%r2251, %r2251, %r1622;
	ld.global.u32 	%r1623, [%rd21+296];
	xor.b32  	%r2250, %r2250, %r1623;
$L__BB8_152:
	and.b32  	%r1625, %r1517, 32768;
	setp.eq.s32 	%p82, %r1625, 0;
	@%p82 bra 	$L__BB8_154;
	ld.global.u32 	%r1626, [%rd21+300];
	xor.b32  	%r2254, %r2254, %r1626;
	ld.global.u32 	%r1627, [%rd21+304];
	xor.b32  	%r2253, %r2253, %r1627;
	ld.global.u32 	%r1628, [%rd21+308];
	xor.b32  	%r2252, %r2252, %r1628;
	ld.global.u32 	%r1629, [%rd21+312];
	xor.b32  	%r2251, %r2251, %r1629;
	ld.global.u32 	%r1630, [%rd21+316];
	xor.b32  	%r2250, %r2250, %r1630;
$L__BB8_154:
	add.s32 	%r2249, %r2249, 16;
	setp.ne.s32 	%p83, %r2249, 32;
	@%p83 bra 	$L__BB8_122;
	mad.lo.s32 	%r1631, %r2243, -31, %r563;
	add.s32 	%r2243, %r1631, 1;
	setp.ne.s32 	%p84, %r2243, 5;
	@%p84 bra 	$L__BB8_121;
	st.local.u32 	[%rd5+4], %r2254;
	st.local.v2.u32 	[%rd5+8], {%r2253, %r2252};
	st.local.v2.u32 	[%rd5+16], {%r2251, %r2250};
	setp.eq.s64 	%p85, %rd19, 1;
	@%p85 bra 	$L__BB8_231;
	mov.b32 	%r2250, 0;
	mov.u32 	%r2343, %r2250;
	mov.u32 	%r2344, %r2250;
	mov.u32 	%r2253, %r2250;
	mov.u32 	%r2254, %r2250;
	mov.u32 	%r2335, %r2250;
$L__BB8_158:
	mul.wide.u32 	%rd61, %r2335, 4;
	add.s64 	%rd62, %rd5, %rd61;
	ld.local.u32 	%r738, [%rd62+4];
	shl.b32 	%r739, %r2335, 5;
	mov.b32 	%r2341, 0;
$L__BB8_159:
	.pragma "nounroll";
	shr.u32 	%r1634, %r738, %r2341;
	and.b32  	%r1635, %r1634, 1;
	setp.eq.b32 	%p86, %r1635, 1;
	not.pred 	%p87, %p86;
	add.s32 	%r1636, %r739, %r2341;
	mul.lo.s32 	%r1637, %r1636, 5;
	mul.wide.u32 	%rd63, %r1637, 4;
	add.s64 	%rd22, %rd20, %rd63;
	@%p87 bra 	$L__BB8_161;
	ld.global.u32 	%r1638, [%rd22];
	xor.b32  	%r2254, %r2254, %r1638;
	ld.global.u32 	%r1639, [%rd22+4];
	xor.b32  	%r2253, %r2253, %r1639;
	ld.global.u32 	%r1640, [%rd22+8];
	xor.b32  	%r2344, %r2344, %r1640;
	ld.global.u32 	%r1641, [%rd22+12];
	xor.b32  	%r2343, %r2343, %r1641;
	ld.global.u32 	%r1642, [%rd22+16];
	xor.b32  	%r2250, %r2250, %r1642;
$L__BB8_161:
	and.b32  	%r1644, %r1634, 2;
	setp.eq.s32 	%p88, %r1644, 0;
	@%p88 bra 	$L__BB8_163;
	ld.global.u32 	%r1645, [%rd22+20];
	xor.b32  	%r2254, %r2254, %r1645;
	ld.global.u32 	%r1646, [%rd22+24];
	xor.b32  	%r2253, %r2253, %r1646;
	ld.global.u32 	%r1647, [%rd22+28];
	xor.b32  	%r2344, %r2344, %r1647;
	ld.global.u32 	%r1648, [%rd22+32];
	xor.b32  	%r2343, %r2343, %r1648;
	ld.global.u32 	%r1649, [%rd22+36];
	xor.b32  	%r2250, %r2250, %r1649;
$L__BB8_163:
	and.b32  	%r1651, %r1634, 4;
	setp.eq.s32 	%p89, %r1651, 0;
	@%p89 bra 	$L__BB8_165;
	ld.global.u32 	%r1652, [%rd22+40];
	xor.b32  	%r2254, %r2254, %r1652;
	ld.global.u32 	%r1653, [%rd22+44];
	xor.b32  	%r2253, %r2253, %r1653;
	ld.global.u32 	%r1654, [%rd22+48];
	xor.b32  	%r2344, %r2344, %r1654;
	ld.global.u32 	%r1655, [%rd22+52];
	xor.b32  	%r2343, %r2343, %r1655;
	ld.global.u32 	%r1656, [%rd22+56];
	xor.b32  	%r2250, %r2250, %r1656;
$L__BB8_165:
	and.b32  	%r1658, %r1634, 8;
	setp.eq.s32 	%p90, %r1658, 0;
	@%p90 bra 	$L__BB8_167;
	ld.global.u32 	%r1659, [%rd22+60];
	xor.b32  	%r2254, %r2254, %r1659;
	ld.global.u32 	%r1660, [%rd22+64];
	xor.b32  	%r2253, %r2253, %r1660;
	ld.global.u32 	%r1661, [%rd22+68];
	xor.b32  	%r2344, %r2344, %r1661;
	ld.global.u32 	%r1662, [%rd22+72];
	xor.b32  	%r2343, %r2343, %r1662;
	ld.global.u32 	%r1663, [%rd22+76];
	xor.b32  	%r2250, %r2250, %r1663;
$L__BB8_167:
	and.b32  	%r1665, %r1634, 16;
	setp.eq.s32 	%p91, %r1665, 0;
	@%p91 bra 	$L__BB8_169;
	ld.global.u32 	%r1666, [%rd22+80];
	xor.b32  	%r2254, %r2254, %r1666;
	ld.global.u32 	%r1667, [%rd22+84];
	xor.b32  	%r2253, %r2253, %r1667;
	ld.global.u32 	%r1668, [%rd22+88];
	xor.b32  	%r2344, %r2344, %r1668;
	ld.global.u32 	%r1669, [%rd22+92];
	xor.b32  	%r2343, %r2343, %r1669;
	ld.global.u32 	%r1670, [%rd22+96];
	xor.b32  	%r2250, %r2250, %r1670;
$L__BB8_169:
	and.b32  	%r1672, %r1634, 32;
	setp.eq.s32 	%p92, %r1672, 0;
	@%p92 bra 	$L__BB8_171;
	ld.global.u32 	%r1673, [%rd22+100];
	xor.b32  	%r2254, %r2254, %r1673;
	ld.global.u32 	%r1674, [%rd22+104];
	xor.b32  	%r2253, %r2253, %r1674;
	ld.global.u32 	%r1675, [%rd22+108];
	xor.b32  	%r2344, %r2344, %r1675;
	ld.global.u32 	%r1676, [%rd22+112];
	xor.b32  	%r2343, %r2343, %r1676;
	ld.global.u32 	%r1677, [%rd22+116];
	xor.b32  	%r2250, %r2250, %r1677;
$L__BB8_171:
	and.b32  	%r1679, %r1634, 64;
	setp.eq.s32 	%p93, %r1679, 0;
	@%p93 bra 	$L__BB8_173;
	ld.global.u32 	%r1680, [%rd22+120];
	xor.b32  	%r2254, %r2254, %r1680;
	ld.global.u32 	%r1681, [%rd22+124];
	xor.b32  	%r2253, %r2253, %r1681;
	ld.global.u32 	%r1682, [%rd22+128];
	xor.b32  	%r2344, %r2344, %r1682;
	ld.global.u32 	%r1683, [%rd22+132];
	xor.b32  	%r2343, %r2343, %r1683;
	ld.global.u32 	%r1684, [%rd22+136];
	xor.b32  	%r2250, %r2250, %r1684;
$L__BB8_173:
	and.b32  	%r1686, %r1634, 128;
	setp.eq.s32 	%p94, %r1686, 0;
	@%p94 bra 	$L__BB8_175;
	ld.global.u32 	%r1687, [%rd22+140];
	xor.b32  	%r2254, %r2254, %r1687;
	ld.global.u32 	%r1688, [%rd22+144];
	xor.b32  	%r2253, %r2253, %r1688;
	ld.global.u32 	%r1689, [%rd22+148];
	xor.b32  	%r2344, %r2344, %r1689;
	ld.global.u32 	%r1690, [%rd22+152];
	xor.b32  	%r2343, %r2343, %r1690;
	ld.global.u32 	%r1691, [%rd22+156];
	xor.b32  	%r2250, %r2250, %r1691;
$L__BB8_175:
	and.b32  	%r1693, %r1634, 256;
	setp.eq.s32 	%p95, %r1693, 0;
	@%p95 bra 	$L__BB8_177;
	ld.global.u32 	%r1694, [%rd22+160];
	xor.b32  	%r2254, %r2254, %r1694;
	ld.global.u32 	%r1695, [%rd22+164];
	xor.b32  	%r2253, %r2253, %r1695;
	ld.global.u32 	%r1696, [%rd22+168];
	xor.b32  	%r2344, %r2344, %r1696;
	ld.global.u32 	%r1697, [%rd22+172];
	xor.b32  	%r2343, %r2343, %r1697;
	ld.global.u32 	%r1698, [%rd22+176];
	xor.b32  	%r2250, %r2250, %r1698;
$L__BB8_177:
	and.b32  	%r1700, %r1634, 512;
	setp.eq.s32 	%p96, %r1700, 0;
	@%p96 bra 	$L__BB8_179;
	ld.global.u32 	%r1701, [%rd22+180];
	xor.b32  	%r2254, %r2254, %r1701;
	ld.global.u32 	%r1702, [%rd22+184];
	xor.b32  	%r2253, %r2253, %r1702;
	ld.global.u32 	%r1703, [%rd22+188];
	xor.b32  	%r2344, %r2344, %r1703;
	ld.global.u32 	%r1704, [%rd22+192];
	xor.b32  	%r2343, %r2343, %r1704;
	ld.global.u32 	%r1705, [%rd22+196];
	xor.b32  	%r2250, %r2250, %r1705;
$L__BB8_179:
	and.b32  	%r1707, %r1634, 1024;
	setp.eq.s32 	%p97, %r1707, 0;
	@%p97 bra 	$L__BB8_181;
	ld.global.u32 	%r1708, [%rd22+200];
	xor.b32  	%r2254, %r2254, %r1708;
	ld.global.u32 	%r1709, [%rd22+204];
	xor.b32  	%r2253, %r2253, %r1709;
	ld.global.u32 	%r1710, [%rd22+208];
	xor.b32  	%r2344, %r2344, %r1710;
	ld.global.u32 	%r1711, [%rd22+212];
	xor.b32  	%r2343, %r2343, %r1711;
	ld.global.u32 	%r1712, [%rd22+216];
	xor.b32  	%r2250, %r2250, %r1712;
$L__BB8_181:
	and.b32  	%r1714, %r1634, 2048;
	setp.eq.s32 	%p98, %r1714, 0;
	@%p98 bra 	$L__BB8_183;
	ld.global.u32 	%r1715, [%rd22+220];
	xor.b32  	%r2254, %r2254, %r1715;
	ld.global.u32 	%r1716, [%rd22+224];
	xor.b32  	%r2253, %r2253, %r1716;
	ld.global.u32 	%r1717, [%rd22+228];
	xor.b32  	%r2344, %r2344, %r1717;
	ld.global.u32 	%r1718, [%rd22+232];
	xor.b32  	%r2343, %r2343, %r1718;
	ld.global.u32 	%r1719, [%rd22+236];
	xor.b32  	%r2250, %r2250, %r1719;
$L__BB8_183:
	and.b32  	%r1721, %r1634, 4096;
	setp.eq.s32 	%p99, %r1721, 0;
	@%p99 bra 	$L__BB8_185;
	ld.global.u32 	%r1722, [%rd22+240];
	xor.b32  	%r2254, %r2254, %r1722;
	ld.global.u32 	%r1723, [%rd22+244];
	xor.b32  	%r2253, %r2253, %r1723;
	ld.global.u32 	%r1724, [%rd22+248];
	xor.b32  	%r2344, %r2344, %r1724;
	ld.global.u32 	%r1725, [%rd22+252];
	xor.b32  	%r2343, %r2343, %r1725;
	ld.global.u32 	%r1726, [%rd22+256];
	xor.b32  	%r2250, %r2250, %r1726;
$L__BB8_185:
	and.b32  	%r1728, %r1634, 8192;
	setp.eq.s32 	%p100, %r1728, 0;
	@%p100 bra 	$L__BB8_187;
	ld.global.u32 	%r1729, [%rd22+260];
	xor.b32  	%r2254, %r2254, %r1729;
	ld.global.u32 	%r1730, [%rd22+264];
	xor.b32  	%r2253, %r2253, %r1730;
	ld.global.u32 	%r1731, [%rd22+268];
	xor.b32  	%r2344, %r2344, %r1731;
	ld.global.u32 	%r1732, [%rd22+272];
	xor.b32  	%r2343, %r2343, %r1732;
	ld.global.u32 	%r1733, [%rd22+276];
	xor.b32  	%r2250, %r2250, %r1733;
$L__BB8_187:
	and.b32  	%r1735, %r1634, 16384;
	setp.eq.s32 	%p101, %r1735, 0;
	@%p101 bra 	$L__BB8_189;
	ld.global.u32 	%r1736, [%rd22+280];
	xor.b32  	%r2254, %r2254, %r1736;
	ld.global.u32 	%r1737, [%rd22+284];
	xor.b32  	%r2253, %r2253, %r1737;
	ld.global.u32 	%r1738, [%rd22+288];
	xor.b32  	%r2344, %r2344, %r1738;
	ld.global.u32 	%r1739, [%rd22+292];
	xor.b32  	%r2343, %r2343, %r1739;
	ld.global.u32 	%r1740, [%rd22+296];
	xor.b32  	%r2250, %r2250, %r1740;
$L__BB8_189:
	and.b32  	%r1742, %r1634, 32768;
	setp.eq.s32 	%p102, %r1742, 0;
	@%p102 bra 	$L__BB8_191;
	ld.global.u32 	%r1743, [%rd22+300];
	xor.b32  	%r2254, %r2254, %r1743;
	ld.global.u32 	%r1744, [%rd22+304];
	xor.b32  	%r2253, %r2253, %r1744;
	ld.global.u32 	%r1745, [%rd22+308];
	xor.b32  	%r2344, %r2344, %r1745;
	ld.global.u32 	%r1746, [%rd22+312];
	xor.b32  	%r2343, %r2343, %r1746;
	ld.global.u32 	%r1747, [%rd22+316];
	xor.b32  	%r2250, %r2250, %r1747;
$L__BB8_191:
	add.s32 	%r2341, %r2341, 16;
	setp.ne.s32 	%p103, %r2341, 32;
	@%p103 bra 	$L__BB8_159;
	mad.lo.s32 	%r1748, %r2335, -31, %r739;
	add.s32 	%r2335, %r1748, 1;
	setp.ne.s32 	%p104, %r2335, 5;
	@%p104 bra 	$L__BB8_158;
	st.local.u32 	[%rd5+4], %r2254;
	st.local.v2.u32 	[%rd5+8], {%r2253, %r2344};
	st.local.v2.u32 	[%rd5+16], {%r2343, %r2250};
	setp.ne.s64 	%p105, %rd19, 3;
	@%p105 bra 	$L__BB8_231;
	mov.b32 	%r2250, 0;
	mov.u32 	%r2435, %r2250;
	mov.u32 	%r2436, %r2250;
	mov.u32 	%r2253, %r2250;
	mov.u32 	%r2254, %r2250;
	mov.u32 	%r2427, %r2250;
$L__BB8_195:
	mul.wide.u32 	%rd64, %r2427, 4;
	add.s64 	%rd65, %rd5, %rd64;
	ld.local.u32 	%r914, [%rd65+4];
	shl.b32 	%r915, %r2427, 5;
	mov.b32 	%r2433, 0;
$L__BB8_196:
	.pragma "nounroll";
	shr.u32 	%r1751, %r914, %r2433;
	and.b32  	%r1752, %r1751, 1;
	setp.eq.b32 	%p106, %r1752, 1;
	not.pred 	%p107, %p106;
	add.s32 	%r1753, %r915, %r2433;
	mul.lo.s32 	%r1754, %r1753, 5;
	mul.wide.u32 	%rd66, %r1754, 4;
	add.s64 	%rd23, %rd20, %rd66;
	@%p107 bra 	$L__BB8_198;
	ld.global.u32 	%r1755, [%rd23];
	xor.b32  	%r2254, %r2254, %r1755;
	ld.global.u32 	%r1756, [%rd23+4];
	xor.b32  	%r2253, %r2253, %r1756;
	ld.global.u32 	%r1757, [%rd23+8];
	xor.b32  	%r2436, %r2436, %r1757;
	ld.global.u32 	%r1758, [%rd23+12];
	xor.b32  	%r2435, %r2435, %r1758;
	ld.global.u32 	%r1759, [%rd23+16];
	xor.b32  	%r2250, %r2250, %r1759;
$L__BB8_198:
	and.b32  	%r1761, %r1751, 2;
	setp.eq.s32 	%p108, %r1761, 0;
	@%p108 bra 	$L__BB8_200;
	ld.global.u32 	%r1762, [%rd23+20];
	xor.b32  	%r2254, %r2254, %r1762;
	ld.global.u32 	%r1763, [%rd23+24];
	xor.b32  	%r2253, %r2253, %r1763;
	ld.global.u32 	%r1764, [%rd23+28];
	xor.b32  	%r2436, %r2436, %r1764;
	ld.global.u32 	%r1765, [%rd23+32];
	xor.b32  	%r2435, %r2435, %r1765;
	ld.global.u32 	%r1766, [%rd23+36];
	xor.b32  	%r2250, %r2250, %r1766;
$L__BB8_200:
	and.b32  	%r1768, %r1751, 4;
	setp.eq.s32 	%p109, %r1768, 0;
	@%p109 bra 	$L__BB8_202;
	ld.global.u32 	%r1769, [%rd23+40];
	xor.b32  	%r2254, %r2254, %r1769;
	ld.global.u32 	%r1770, [%rd23+44];
	xor.b32  	%r2253, %r2253, %r1770;
	ld.global.u32 	%r1771, [%rd23+48];
	xor.b32  	%r2436, %r2436, %r1771;
	ld.global.u32 	%r1772, [%rd23+52];
	xor.b32  	%r2435, %r2435, %r1772;
	ld.global.u32 	%r1773, [%rd23+56];
	xor.b32  	%r2250, %r2250, %r1773;
$L__BB8_202:
	and.b32  	%r1775, %r1751, 8;
	setp.eq.s32 	%p110, %r1775, 0;
	@%p110 bra 	$L__BB8_204;
	ld.global.u32 	%r1776, [%rd23+60];
	xor.b32  	%r2254, %r2254, %r1776;
	ld.global.u32 	%r1777, [%rd23+64];
	xor.b32  	%r2253, %r2253, %r1777;
	ld.global.u32 	%r1778, [%rd23+68];
	xor.b32  	%r2436, %r2436, %r1778;
	ld.global.u32 	%r1779, [%rd23+72];
	xor.b32  	%r2435, %r2435, %r1779;
	ld.global.u32 	%r1780, [%rd23+76];
	xor.b32  	%r2250, %r2250, %r1780;
$L__BB8_204:
	and.b32  	%r1782, %r1751, 16;
	setp.eq.s32 	%p111, %r1782, 0;
	@%p111 bra 	$L__BB8_206;
	ld.global.u32 	%r1783, [%rd23+80];
	xor.b32  	%r2254, %r2254, %r1783;
	ld.global.u32 	%r1784, [%rd23+84];
	xor.b32  	%r2253, %r2253, %r1784;
	ld.global.u32 	%r1785, [%rd23+88];
	xor.b32  	%r2436, %r2436, %r1785;
	ld.global.u32 	%r1786, [%rd23+92];
	xor.b32  	%r2435, %r2435, %r1786;
	ld.global.u32 	%r1787, [%rd23+96];
	xor.b32  	%r2250, %r2250, %r1787;
$L__BB8_206:
	and.b32  	%r1789, %r1751, 32;
	setp.eq.s32 	%p112, %r1789, 0;
	@%p112 bra 	$L__BB8_208;
	ld.global.u32 	%r1790, [%rd23+100];
	xor.b32  	%r2254, %r2254, %r1790;
	ld.global.u32 	%r1791, [%rd23+104];
	xor.b32  	%r2253, %r2253, %r1791;
	ld.global.u32 	%r1792, [%rd23+108];
	xor.b32  	%r2436, %r2436, %r1792;
	ld.global.u32 	%r1793, [%rd23+112];
	xor.b32  	%r2435, %r2435, %r1793;
	ld.global.u32 	%r1794, [%rd23+116];
	xor.b32  	%r2250, %r2250, %r1794;
$L__BB8_208:
	and.b32  	%r1796, %r1751, 64;
	setp.eq.s32 	%p113, %r1796, 0;
	@%p113 bra 	$L__BB8_210;
	ld.global.u32 	%r1797, [%rd23+120];
	xor.b32  	%r2254, %r2254, %r1797;
	ld.global.u32 	%r1798, [%rd23+124];
	xor.b32  	%r2253, %r2253, %r1798;
	ld.global.u32 	%r1799, [%rd23+128];
	xor.b32  	%r2436, %r2436, %r1799;
	ld.global.u32 	%r1800, [%rd23+132];
	xor.b32  	%r2435, %r2435, %r1800;
	ld.global.u32 	%r1801, [%rd23+136];
	xor.b32  	%r2250, %r2250, %r1801;
$L__BB8_210:
	and.b32  	%r1803, %r1751, 128;
	setp.eq.s32 	%p114, %r1803, 0;
	@%p114 bra 	$L__BB8_212;
	ld.global.u32 	%r1804, [%rd23+140];
	xor.b32  	%r2254, %r2254, %r1804;
	ld.global.u32 	%r1805, [%rd23+144];
	xor.b32  	%r2253, %r2253, %r1805;
	ld.global.u32 	%r1806, [%rd23+148];
	xor.b32  	%r2436, %r2436, %r1806;
	ld.global.u32 	%r1807, [%rd23+152];
	xor.b32  	%r2435, %r2435, %r1807;
	ld.global.u32 	%r1808, [%rd23+156];
	xor.b32  	%r2250, %r2250, %r1808;
$L__BB8_212:
	and.b32  	%r1810, %r1751, 256;
	setp.eq.s32 	%p115, %r1810, 0;
	@%p115 bra 	$L__BB8_214;
	ld.global.u32 	%r1811, [%rd23+160];
	xor.b32  	%r2254, %r2254, %r1811;
	ld.global.u32 	%r1812, [%rd23+164];
	xor.b32  	%r2253, %r2253, %r1812;
	ld.global.u32 	%r1813, [%rd23+168];
	xor.b32  	%r2436, %r2436, %r1813;
	ld.global.u32 	%r1814, [%rd23+172];
	xor.b32  	%r2435, %r2435, %r1814;
	ld.global.u32 	%r1815, [%rd23+176];
	xor.b32  	%r2250, %r2250, %r1815;
$L__BB8_214:
	and.b32  	%r1817, %r1751, 512;
	setp.eq.s32 	%p116, %r1817, 0;
	@%p116 bra 	$L__BB8_216;
	ld.global.u32 	%r1818, [%rd23+180];
	xor.b32  	%r2254, %r2254, %r1818;
	ld.global.u32 	%r1819, [%rd23+184];
	xor.b32  	%r2253, %r2253, %r1819;
	ld.global.u32 	%r1820, [%rd23+188];
	xor.b32  	%r2436, %r2436, %r1820;
	ld.global.u32 	%r1821, [%rd23+192];
	xor.b32  	%r2435, %r2435, %r1821;
	ld.global.u32 	%r1822, [%rd23+196];
	xor.b32  	%r2250, %r2250, %r1822;
$L__BB8_216:
	and.b32  	%r1824, %r1751, 1024;
	setp.eq.s32 	%p117, %r1824, 0;
	@%p117 bra 	$L__BB8_218;
	ld.global.u32 	%r1825, [%rd23+200];
	xor.b32  	%r2254, %r2254, %r1825;
	ld.global.u32 	%r1826, [%rd23+204];
	xor.b32  	%r2253, %r2253, %r1826;
	ld.global.u32 	%r1827, [%rd23+208];
	xor.b32  	%r2436, %r2436, %r1827;
	ld.global.u32 	%r1828, [%rd23+212];
	xor.b32  	%r2435, %r2435, %r1828;
	ld.global.u32 	%r1829, [%rd23+216];
	xor.b32  	%r2250, %r2250, %r1829;
$L__BB8_218:
	and.b32  	%r1831, %r1751, 2048;
	setp.eq.s32 	%p118, %r1831, 0;
	@%p118 bra 	$L__BB8_220;
	ld.global.u32 	%r1832, [%rd23+220];
	xor.b32  	%r2254, %r2254, %r1832;
	ld.global.u32 	%r1833, [%rd23+224];
	xor.b32  	%r2253, %r2253, %r1833;
	ld.global.u32 	%r1834, [%rd23+228];
	xor.b32  	%r2436, %r2436, %r1834;
	ld.global.u32 	%r1835, [%rd23+232];
	xor.b32  	%r2435, %r2435, %r1835;
	ld.global.u32 	%r1836, [%rd23+236];
	xor.b32  	%r2250, %r2250, %r1836;
$L__BB8_220:
	and.b32  	%r1838, %r1751, 4096;
	setp.eq.s32 	%p119, %r1838, 0;
	@%p119 bra 	$L__BB8_222;
	ld.global.u32 	%r1839, [%rd23+240];
	xor.b32  	%r2254, %r2254, %r1839;
	ld.global.u32 	%r1840, [%rd23+244];
	xor.b32  	%r2253, %r2253, %r1840;
	ld.global.u32 	%r1841, [%rd23+248];
	xor.b32  	%r2436, %r2436, %r1841;
	ld.global.u32 	%r1842, [%rd23+252];
	xor.b32  	%r2435, %r2435, %r1842;
	ld.global.u32 	%r1843, [%rd23+256];
	xor.b32  	%r2250, %r2250, %r1843;
$L__BB8_222:
	and.b32  	%r1845, %r1751, 8192;
	setp.eq.s32 	%p120, %r1845, 0;
	@%p120 bra 	$L__BB8_224;
	ld.global.u32 	%r1846, [%rd23+260];
	xor.b32  	%r2254, %r2254, %r1846;
	ld.global.u32 	%r1847, [%rd23+264];
	xor.b32  	%r2253, %r2253, %r1847;
	ld.global.u32 	%r1848, [%rd23+268];
	xor.b32  	%r2436, %r2436, %r1848;
	ld.global.u32 	%r1849, [%rd23+272];
	xor.b32  	%r2435, %r2435, %r1849;
	ld.global.u32 	%r1850, [%rd23+276];
	xor.b32  	%r2250, %r2250, %r1850;
$L__BB8_224:
	and.b32  	%r1852, %r1751, 16384;
	setp.eq.s32 	%p121, %r1852, 0;
	@%p121 bra 	$L__BB8_226;
	ld.global.u32 	%r1853, [%rd23+280];
	xor.b32  	%r2254, %r2254, %r1853;
	ld.global.u32 	%r1854, [%rd23+284];
	xor.b32  	%r2253, %r2253, %r1854;
	ld.global.u32 	%r1855, [%rd23+288];
	xor.b32  	%r2436, %r2436, %r1855;
	ld.global.u32 	%r1856, [%rd23+292];
	xor.b32  	%r2435, %r2435, %r1856;
	ld.global.u32 	%r1857, [%rd23+296];
	xor.b32  	%r2250, %r2250, %r1857;
$L__BB8_226:
	and.b32  	%r1859, %r1751, 32768;
	setp.eq.s32 	%p122, %r1859, 0;
	@%p122 bra 	$L__BB8_228;
	ld.global.u32 	%r1860, [%rd23+300];
	xor.b32  	%r2254, %r2254, %r1860;
	ld.global.u32 	%r1861, [%rd23+304];
	xor.b32  	%r2253, %r2253, %r1861;
	ld.global.u32 	%r1862, [%rd23+308];
	xor.b32  	%r2436, %r2436, %r1862;
	ld.global.u32 	%r1863, [%rd23+312];
	xor.b32  	%r2435, %r2435, %r1863;
	ld.global.u32 	%r1864, [%rd23+316];
	xor.b32  	%r2250, %r2250, %r1864;
$L__BB8_228:
	add.s32 	%r2433, %r2433, 16;
	setp.ne.s32 	%p123, %r2433, 32;
	@%p123 bra 	$L__BB8_196;
	mad.lo.s32 	%r1865, %r2427, -31, %r915;
	add.s32 	%r2427, %r1865, 1;
	setp.ne.s32 	%p124, %r2427, 5;
	@%p124 bra 	$L__BB8_195;
	st.local.u32 	[%rd5+4], %r2254;
	st.local.v2.u32 	[%rd5+8], {%r2253, %r2436};
	st.local.v2.u32 	[%rd5+16], {%r2435, %r2250};
$L__BB8_231:
	shr.u64 	%rd108, %rd18, 2;
	add.s32 	%r2237, %r2237, 1;
	setp.gt.u64 	%p125, %rd18, 3;
	@%p125 bra 	$L__BB8_119;
$L__BB8_232:
	ld.param.s8 	%rs2, [_Z13psoIterKernelIN4util6AckleyILi5EEELi5EEvT_dddddPdS4_S4_S4_S4_S4_S4_biim_param_13];
	ld.param.f64 	%fd290, [_Z13psoIterKernelIN4util6AckleyILi5EEELi5EEvT_dddddPdS4_S4_S4_S4_S4_S4_biim_param_5];
	ld.param.f64 	%fd289, [_Z13psoIterKernelIN4util6AckleyILi5EEELi5EEvT_dddddPdS4_S4_S4_S4_S4_S4_biim_param_4];
	ld.param.f64 	%fd288, [_Z13psoIterKernelIN4util6AckleyILi5EEELi5EEvT_dddddPdS4_S4_S4_S4_S4_S4_biim_param_3];
	cvt.u32.u64 	%r1866, %rd8;
	setp.eq.s16 	%p126, %rs2, 0;
	shr.u32 	%r1867, %r2254, 2;
	xor.b32  	%r1868, %r1867, %r2254;
	shl.b32 	%r1869, %r2250, 4;
	shl.b32 	%r1870, %r1868, 1;
	xor.b32  	%r1871, %r1870, %r1869;
	xor.b32  	%r1872, %r1871, %r1868;
	xor.b32  	%r1873, %r1872, %r2250;
	add.s32 	%r1874, %r548, %r1873;
	add.s32 	%r1875, %r1874, -637770787;
	shr.u32 	%r1876, %r2253, 2;
	xor.b32  	%r1877, %r1876, %r2253;
	shl.b32 	%r1878, %r1873, 4;
	shl.b32 	%r1879, %r1877, 1;
	xor.b32  	%r1880, %r1879, %r1878;
	xor.b32  	%r1881, %r1880, %r1877;
	xor.b32  	%r1882, %r1881, %r1873;
	add.s32 	%r1883, %r548, %r1882;
	add.s32 	%r1884, %r1883, -637408350;
	cvt.u64.u32 	%rd67, %r1875;
	mul.wide.u32 	%rd68, %r1884, 2097152;
	xor.b64  	%rd69, %rd68, %rd67;
	cvt.rn.f64.u64 	%fd68, %rd69;
	fma.rn.f64 	%fd69, %fd68, 0d3CA0000000000000, 0d3C90000000000000;
	add.s32 	%r1885, %r1947, %r1866;
	mul.wide.s32 	%rd70, %r1885, 8;
	add.s64 	%rd71, %rd3, %rd70;
	ld.global.f64 	%fd70, [%rd71];
	add.s64 	%rd72, %rd10, %rd70;
	ld.global.f64 	%fd71, [%rd72];
	add.s64 	%rd73, %rd1, %rd70;
	ld.global.f64 	%fd72, [%rd73];
	cvt.u64.u32 	%rd25, %r1947;
	mul.wide.u32 	%rd74, %r1947, 8;
	add.s64 	%rd75, %rd2, %rd74;
	ld.global.f64 	%fd73, [%rd75];
	mul.f64 	%fd74, %fd289, %fd1;
	sub.f64 	%fd75, %fd72, %fd70;
	mul.f64 	%fd76, %fd74, %fd75;
	fma.rn.f64 	%fd77, %fd288, %fd71, %fd76;
	mul.f64 	%fd78, %fd290, %fd69;
	sub.f64 	%fd79, %fd73, %fd70;
	fma.rn.f64 	%fd80, %fd79, %fd78, %fd77;
	add.f64 	%fd2, %fd70, %fd80;
	st.global.f64 	[%rd72], %fd80;
	st.global.f64 	[%rd71], %fd2;
	@%p126 bra 	$L__BB8_234;
	ld.param.u64 	%rd106, [_Z13psoIterKernelIN4util6AckleyILi5EEELi5EEvT_dddddPdS4_S4_S4_S4_S4_S4_biim_param_12];
	add.s64 	%rd76, %rd9, %rd25;
	cvta.to.global.u64 	%rd77, %rd106;
	shl.b64 	%rd78, %rd76, 3;
	add.s64 	%rd79, %rd77, %rd78;
	st.global.f64 	[%rd79], %fd2;
$L__BB8_234:
	add.s32 	%r1947, %r1947, 1;
	setp.ne.s32 	%p127, %r1947, 5;
	@%p127 bra 	$L__BB8_2;
	shl.b64 	%rd80, %rd8, 3;
	add.s64 	%rd26, %rd3, %rd80;
	ld.global.f64 	%fd3, [%rd26];
	mul.f64 	%fd4, %fd3, 0d401921FB54442D18;
	abs.f64 	%fd5, %fd4;
	setp.neu.f64 	%p128, %fd5, 0d7FF0000000000000;
	@%p128 bra 	$L__BB8_237;
	mov.f64 	%fd86, 0d0000000000000000;
	mul.rn.f64 	%fd292, %fd4, %fd86;
	mov.b32 	%r2521, 1;
	bra.uni 	$L__BB8_240;
$L__BB8_237:
	mul.f64 	%fd81, %fd4, 0d3FE45F306DC9C883;
	cvt.rni.s32.f64 	%r2520, %fd81;
	cvt.rn.f64.s32 	%fd82, %r2520;
	fma.rn.f64 	%fd83, %fd82, 0dBFF921FB54442D18, %fd4;
	fma.rn.f64 	%fd84, %fd82, 0dBC91A62633145C00, %fd83;
	fma.rn.f64 	%fd292, %fd82, 0dB97B839A252049C0, %fd84;
	setp.ltu.f64 	%p129, %fd5, 0d41E0000000000000;
	@%p129 bra 	$L__BB8_239;
	{ // callseq 39, 0
	.param .b64 param0;
	st.param.f64 	[param0], %fd4;
	.param .align 16 .b8 retval0[16];
	call.uni (retval0), 
	__internal_trig_reduction_slowpathd, 
	(
	param0
	);
	ld.param.f64 	%fd292, [retval0];
	ld.param.b32 	%r2520, [retval0+8];
	} // callseq 39
$L__BB8_239:
	add.s32 	%r2521, %r2520, 1;
$L__BB8_240:
	shl.b32 	%r1888, %r2521, 6;
	cvt.u64.u32 	%rd81, %r1888;
	and.b64  	%rd82, %rd81, 64;
	mov.u64 	%rd83, __cudart_sin_cos_coeffs;
	add.s64 	%rd84, %rd83, %rd82;
	mul.rn.f64 	%fd87, %fd292, %fd292;
	and.b32  	%r1889, %r2521, 1;
	setp.eq.b32 	%p130, %r1889, 1;
	selp.f64 	%fd88, 0dBDA8FF8320FD8164, 0d3DE5DB65F9785EBA, %p130;
	ld.global.nc.v2.f64 	{%fd89, %fd90}, [%rd84];
	fma.rn.f64 	%fd91, %fd88, %fd87, %fd89;
	fma.rn.f64 	%fd92, %fd91, %fd87, %fd90;
	ld.global.nc.v2.f64 	{%fd93, %fd94}, [%rd84+16];
	fma.rn.f64 	%fd95, %fd92, %fd87, %fd93;
	fma.rn.f64 	%fd96, %fd95, %fd87, %fd94;
	ld.global.nc.v2.f64 	{%fd97, %fd98}, [%rd84+32];
	fma.rn.f64 	%fd99, %fd96, %fd87, %fd97;
	fma.rn.f64 	%fd100, %fd99, %fd87, %fd98;
	fma.rn.f64 	%fd101, %fd100, %fd292, %fd292;
	fma.rn.f64 	%fd102, %fd100, %fd87, 0d3FF0000000000000;
	selp.f64 	%fd103, %fd102, %fd101, %p130;
	and.b32  	%r1890, %r2521, 2;
	setp.eq.s32 	%p131, %r1890, 0;
	neg.f64 	%fd104, %fd103;
	selp.f64 	%fd11, %fd103, %fd104, %p131;
	ld.global.f64 	%fd105, [%rd26+8];
	mul.f64 	%fd106, %fd105, %fd105;
	fma.rn.f64 	%fd12, %fd3, %fd3, %fd106;
	mul.f64 	%fd13, %fd105, 0d401921FB54442D18;
	abs.f64 	%fd14, %fd13;
	setp.eq.f64 	%p132, %fd14, 0d7FF0000000000000;
	@%p132 bra 	$L__BB8_244;
	mul.f64 	%fd107, %fd13, 0d3FE45F306DC9C883;
	cvt.rni.s32.f64 	%r2522, %fd107;
	cvt.rn.f64.s32 	%fd108, %r2522;
	fma.rn.f64 	%fd109, %fd108, 0dBFF921FB54442D18, %fd13;
	fma.rn.f64 	%fd110, %fd108, 0dBC91A62633145C00, %fd109;
	fma.rn.f64 	%fd294, %fd108, 0dB97B839A252049C0, %fd110;
	setp.ltu.f64 	%p133, %fd14, 0d41E0000000000000;
	@%p133 bra 	$L__BB8_243;
	{ // callseq 40, 0
	.param .b64 param0;
	st.param.f64 	[param0], %fd13;
	.param .align 16 .b8 retval0[16];
	call.uni (retval0), 
	__internal_trig_reduction_slowpathd, 
	(
	param0
	);
	ld.param.f64 	%fd294, [retval0];
	ld.param.b32 	%r2522, [retval0+8];
	} // callseq 40
$L__BB8_243:
	add.s32 	%r2523, %r2522, 1;
	bra.uni 	$L__BB8_245;
$L__BB8_244:
	mov.f64 	%fd112, 0d0000000000000000;
	mul.rn.f64 	%fd294, %fd13, %fd112;
	mov.b32 	%r2523, 1;
$L__BB8_245:
	shl.b32 	%r1893, %r2523, 6;
	cvt.u64.u32 	%rd85, %r1893;
	and.b64  	%rd86, %rd85, 64;
	add.s64 	%rd88, %rd83, %rd86;
	mul.rn.f64 	%fd113, %fd294, %fd294;
	and.b32  	%r1894, %r2523, 1;
	setp.eq.b32 	%p134, %r1894, 1;
	selp.f64 	%fd114, 0dBDA8FF8320FD8164, 0d3DE5DB65F9785EBA, %p134;
	ld.global.nc.v2.f64 	{%fd115, %fd116}, [%rd88];
	fma.rn.f64 	%fd117, %fd114, %fd113, %fd115;
	fma.rn.f64 	%fd118, %fd117, %fd113, %fd116;
	ld.global.nc.v2.f64 	{%fd119, %fd120}, [%rd88+16];
	fma.rn.f64 	%fd121, %fd118, %fd113, %fd119;
	fma.rn.f64 	%fd122, %fd121, %fd113, %fd120;
	ld.global.nc.v2.f64 	{%fd123, %fd124}, [%rd88+32];
	fma.rn.f64 	%fd125, %fd122, %fd113, %fd123;
	fma.rn.f64 	%fd126, %fd125, %fd113, %fd124;
	fma.rn.f64 	%fd127, %fd126, %fd294, %fd294;
	fma.rn.f64 	%fd128, %fd126, %fd113, 0d3FF0000000000000;
	selp.f64 	%fd129, %fd128, %fd127, %p134;
	and.b32  	%r1895, %r2523, 2;
	setp.eq.s32 	%p135, %r1895, 0;
	mov.f64 	%fd130, 0d0000000000000000;
	sub.f64 	%fd131, %fd130, %fd129;
	selp.f64 	%fd132, %fd129, %fd131, %p135;
	add.f64 	%fd133, %fd11, 0d0000000000000000;
	add.f64 	%fd20, %fd133, %fd132;
	ld.global.f64 	%fd134, [%rd26+16];
	fma.rn.f64 	%fd21, %fd134, %fd134, %fd12;
	mul.f64 	%fd22, %fd134, 0d401921FB54442D18;
	abs.f64 	%fd23, %fd22;
	setp.eq.f64 	%p136, %fd23, 0d7FF0000000000000;
	@%p136 bra 	$L__BB8_249;
	mul.f64 	%fd135, %fd22, 0d3FE45F306DC9C883;
	cvt.rni.s32.f64 	%r2524, %fd135;
	cvt.rn.f64.s32 	%fd136, %r2524;
	fma.rn.f64 	%fd137, %fd136, 0dBFF921FB54442D18, %fd22;
	fma.rn.f64 	%fd138, %fd136, 0dBC91A62633145C00, %fd137;
	fma.rn.f64 	%fd296, %fd136, 0dB97B839A252049C0, %fd138;
	setp.ltu.f64 	%p137, %fd23, 0d41E0000000000000;
	@%p137 bra 	$L__BB8_248;
	{ // callseq 41, 0
	.param .b64 param0;
	st.param.f64 	[param0], %fd22;
	.param .align 16 .b8 retval0[16];
	call.uni (retval0), 
	__internal_trig_reduction_slowpathd, 
	(
	param0
	);
	ld.param.f64 	%fd296, [retval0];
	ld.param.b32 	%r2524, [retval0+8];
	} // callseq 41
$L__BB8_248:
	add.s32 	%r2525, %r2524, 1;
	bra.uni 	$L__BB8_250;
$L__BB8_249:
	mov.f64 	%fd140, 0d0000000000000000;
	mul.rn.f64 	%fd296, %fd22, %fd140;
	mov.b32 	%r2525, 1;
$L__BB8_250:
	shl.b32 	%r1898, %r2525, 6;
	cvt.u64.u32 	%rd89, %r1898;
	and.b64  	%rd90, %rd89, 64;
	add.s64 	%rd92, %rd83, %rd90;
	mul.rn.f64 	%fd141, %fd296, %fd296;
	and.b32  	%r1899, %r2525, 1;
	setp.eq.b32 	%p138, %r1899, 1;
	selp.f64 	%fd142, 0dBDA8FF8320FD8164, 0d3DE5DB65F9785EBA, %p138;
	ld.global.nc.v2.f64 	{%fd143, %fd144}, [%rd92];
	fma.rn.f64 	%fd145, %fd142, %fd141, %fd143;
	fma.rn.f64 	%fd146, %fd145, %fd141, %fd144;
	ld.global.nc.v2.f64 	{%fd147, %fd148}, [%rd92+16];
	fma.rn.f64 	%fd149, %fd146, %fd141, %fd147;
	fma.rn.f64 	%fd150, %fd149, %fd141, %fd148;
	ld.global.nc.v2.f64 	{%fd151, %fd152}, [%rd92+32];
	fma.rn.f64 	%fd153, %fd150, %fd141, %fd151;
	fma.rn.f64 	%fd154, %fd153, %fd141, %fd152;
	fma.rn.f64 	%fd155, %fd154, %fd296, %fd296;
	fma.rn.f64 	%fd156, %fd154, %fd141, 0d3FF0000000000000;
	selp.f64 	%fd157, %fd156, %fd155, %p138;
	and.b32  	%r1900, %r2525, 2;
	setp.eq.s32 	%p139, %r1900, 0;
	mov.f64 	%fd158, 0d0000000000000000;
	sub.f64 	%fd159, %fd158, %fd157;
	selp.f64 	%fd160, %fd157, %fd159, %p139;
	add.f64 	%fd29, %fd20, %fd160;
	ld.global.f64 	%fd161, [%rd26+24];
	fma.rn.f64 	%fd30, %fd161, %fd161, %fd21;
	mul.f64 	%fd31, %fd161, 0d401921FB54442D18;
	abs.f64 	%fd32, %fd31;
	setp.eq.f64 	%p140, %fd32, 0d7FF0000000000000;
	@%p140 bra 	$L__BB8_254;
	mul.f64 	%fd162, %fd31, 0d3FE45F306DC9C883;
	cvt.rni.s32.f64 	%r2526, %fd162;
	cvt.rn.f64.s32 	%fd163, %r2526;
	fma.rn.f64 	%fd164, %fd163, 0dBFF921FB54442D18, %fd31;
	fma.rn.f64 	%fd165, %fd163, 0dBC91A62633145C00, %fd164;
	fma.rn.f64 	%fd298, %fd163, 0dB97B839A252049C0, %fd165;
	setp.ltu.f64 	%p141, %fd32, 0d41E0000000000000;
	@%p141 bra 	$L__BB8_253;
	{ // callseq 42, 0
	.param .b64 param0;
	st.param.f64 	[param0], %fd31;
	.param .align 16 .b8 retval0[16];
	call.uni (retval0), 
	__internal_trig_reduction_slowpathd, 
	(
	param0
	);
	ld.param.f64 	%fd298, [retval0];
	ld.param.b32 	%r2526, [retval0+8];
	} // callseq 42
$L__BB8_253:
	add.s32 	%r2527, %r2526, 1;
	bra.uni 	$L__BB8_255;
$L__BB8_254:
	mov.f64 	%fd167, 0d0000000000000000;
	mul.rn.f64 	%fd298, %fd31, %fd167;
	mov.b32 	%r2527, 1;
$L__BB8_255:
	shl.b32 	%r1903, %r2527, 6;
	cvt.u64.u32 	%rd93, %r1903;
	and.b64  	%rd94, %rd93, 64;
	add.s64 	%rd96, %rd83, %rd94;
	mul.rn.f64 	%fd168, %fd298, %fd298;
	and.b32  	%r1904, %r2527, 1;
	setp.eq.b32 	%p142, %r1904, 1;
	selp.f64 	%fd169, 0dBDA8FF8320FD8164, 0d3DE5DB65F9785EBA, %p142;
	ld.global.nc.v2.f64 	{%fd170, %fd171}, [%rd96];
	fma.rn.f64 	%fd172, %fd169, %fd168, %fd170;
	fma.rn.f64 	%fd173, %fd172, %fd168, %fd171;
	ld.global.nc.v2.f64 	{%fd174, %fd175}, [%rd96+16];
	fma.rn.f64 	%fd176, %fd173, %fd168, %fd174;
	fma.rn.f64 	%fd177, %fd176, %fd168, %fd175;
	ld.global.nc.v2.f64 	{%fd178, %fd179}, [%rd96+32];
	fma.rn.f64 	%fd180, %fd177, %fd168, %fd178;
	fma.rn.f64 	%fd181, %fd180, %fd168, %fd179;
	fma.rn.f64 	%fd182, %fd181, %fd298, %fd298;
	fma.rn.f64 	%fd183, %fd181, %fd168, 0d3FF0000000000000;
	selp.f64 	%fd184, %fd183, %fd182, %p142;
	and.b32  	%r1905, %r2527, 2;
	setp.eq.s32 	%p143, %r1905, 0;
	mov.f64 	%fd185, 0d0000000000000000;
	sub.f64 	%fd186, %fd185, %fd184;
	selp.f64 	%fd187, %fd184, %fd186, %p143;
	add.f64 	%fd38, %fd29, %fd187;
	ld.global.f64 	%fd188, [%rd26+32];
	fma.rn.f64 	%fd39, %fd188, %fd188, %fd30;
	mul.f64 	%fd40, %fd188, 0d401921FB54442D18;
	abs.f64 	%fd41, %fd40;
	setp.eq.f64 	%p144, %fd41, 0d7FF0000000000000;
	@%p144 bra 	$L__BB8_259;
	mul.f64 	%fd189, %fd40, 0d3FE45F306DC9C883;
	cvt.rni.s32.f64 	%r2528, %fd189;
	cvt.rn.f64.s32 	%fd190, %r2528;
	fma.rn.f64 	%fd191, %fd190, 0dBFF921FB54442D18, %fd40;
	fma.rn.f64 	%fd192, %fd190, 0dBC91A62633145C00, %fd191;
	fma.rn.f64 	%fd300, %fd190, 0dB97B839A252049C0, %fd192;
	setp.ltu.f64 	%p145, %fd41, 0d41E0000000000000;
	@%p145 bra 	$L__BB8_258;
	{ // callseq 43, 0
	.param .b64 param0;
	st.param.f64 	[param0], %fd40;
	.param .align 16 .b8 retval0[16];
	call.uni (retval0), 
	__internal_trig_reduction_slowpathd, 
	(
	param0
	);
	ld.param.f64 	%fd300, [retval0];
	ld.param.b32 	%r2528, [retval0+8];
	} // callseq 43
$L__BB8_258:
	add.s32 	%r2529, %r2528, 1;
	bra.uni 	$L__BB8_260;
$L__BB8_259:
	mov.f64 	%fd194, 0d0000000000000000;
	mul.rn.f64 	%fd300, %fd40, %fd194;
	mov.b32 	%r2529, 1;
$L__BB8_260:
	shl.b32 	%r1908, %r2529, 6;
	cvt.u64.u32 	%rd97, %r1908;
	and.b64  	%rd98, %rd97, 64;
	add.s64 	%rd100, %rd83, %rd98;
	mul.rn.f64 	%fd195, %fd300, %fd300;
	and.b32  	%r1909, %r2529, 1;
	setp.eq.b32 	%p146, %r1909, 1;
	selp.f64 	%fd196, 0dBDA8FF8320FD8164, 0d3DE5DB65F9785EBA, %p146;
	ld.global.nc.v2.f64 	{%fd197, %fd198}, [%rd100];
	fma.rn.f64 	%fd199, %fd196, %fd195, %fd197;
	fma.rn.f64 	%fd200, %fd199, %fd195, %fd198;
	ld.global.nc.v2.f64 	{%fd201, %fd202}, [%rd100+16];
	fma.rn.f64 	%fd203, %fd200, %fd195, %fd201;
	fma.rn.f64 	%fd204, %fd203, %fd195, %fd202;
	ld.global.nc.v2.f64 	{%fd205, %fd206}, [%rd100+32];
	fma.rn.f64 	%fd207, %fd204, %fd195, %fd205;
	fma.rn.f64 	%fd208, %fd207, %fd195, %fd206;
	fma.rn.f64 	%fd209, %fd208, %fd300, %fd300;
	fma.rn.f64 	%fd210, %fd208, %fd195, 0d3FF0000000000000;
	selp.f64 	%fd211, %fd210, %fd209, %p146;
	and.b32  	%r1910, %r2529, 2;
	setp.eq.s32 	%p147, %r1910, 0;
	mov.f64 	%fd212, 0d0000000000000000;
	sub.f64 	%fd213, %fd212, %fd211;
	selp.f64 	%fd214, %fd211, %fd213, %p147;
	add.f64 	%fd47, %fd38, %fd214;
	div.rn.f64 	%fd215, %fd39, 0d4014000000000000;
	sqrt.rn.f64 	%fd216, %fd215;
	mul.f64 	%fd48, %fd216, 0dBFC999999999999A;
	fma.rn.f64 	%fd217, %fd48, 0d3FF71547652B82FE, 0d4338000000000000;
	{
	.reg .b32 %temp; 
	mov.b64 	{%r1117, %temp}, %fd217;
	}
	mov.f64 	%fd218, 0dC338000000000000;
	add.rn.f64 	%fd219, %fd217, %fd218;
	fma.rn.f64 	%fd220, %fd219, 0dBFE62E42FEFA39EF, %fd48;
	fma.rn.f64 	%fd221, %fd219, 0dBC7ABC9E3B39803F, %fd220;
	fma.rn.f64 	%fd222, %fd221, 0d3E5ADE1569CE2BDF, 0d3E928AF3FCA213EA;
	fma.rn.f64 	%fd223, %fd222, %fd221, 0d3EC71DEE62401315;
	fma.rn.f64 	%fd224, %fd223, %fd221, 0d3EFA01997C89EB71;
	fma.rn.f64 	%fd225, %fd224, %fd221, 0d3F2A01A014761F65;
	fma.rn.f64 	%fd226, %fd225, %fd221, 0d3F56C16C1852B7AF;
	fma.rn.f64 	%fd227, %fd226, %fd221, 0d3F81111111122322;
	fma.rn.f64 	%fd228, %fd227, %fd221, 0d3FA55555555502A1;
	fma.rn.f64 	%fd229, %fd228, %fd221, 0d3FC5555555555511;
	fma.rn.f64 	%fd230, %fd229, %fd221, 0d3FE000000000000B;
	fma.rn.f64 	%fd231, %fd230, %fd221, 0d3FF0000000000000;
	fma.rn.f64 	%fd232, %fd231, %fd221, 0d3FF0000000000000;
	{
	.reg .b32 %temp; 
	mov.b64 	{%r1118, %temp}, %fd232;
	}
	{
	.reg .b32 %temp; 
	mov.b64 	{%temp, %r1119}, %fd232;
	}
	shl.b32 	%r1911, %r1117, 20;
	add.s32 	%r1912, %r1911, %r1119;
	mov.b64 	%fd301, {%r1118, %r1912};
	{
	.reg .b32 %temp; 
	mov.b64 	{%temp, %r1913}, %fd48;
	}
	mov.b32 	%f4, %r1913;
	abs.f32 	%f1, %f4;
	setp.lt.f32 	%p148, %f1, 0f4086232B;
	@%p148 bra 	$L__BB8_263;
	setp.lt.f64 	%p149, %fd48, 0d0000000000000000;
	add.f64 	%fd233, %fd48, 0d7FF0000000000000;
	selp.f64 	%fd301, 0d0000000000000000, %fd233, %p149;
	setp.geu.f32 	%p150, %f1, 0f40874800;
	@%p150 bra 	$L__BB8_263;
	shr.u32 	%r1914, %r1117, 31;
	add.s32 	%r1915, %r1117, %r1914;
	shr.s32 	%r1916, %r1915, 1;
	shl.b32 	%r1917, %r1916, 20;
	add.s32 	%r1918, %r1119, %r1917;
	mov.b64 	%fd234, {%r1118, %r1918};
	sub.s32 	%r1919, %r1117, %r1916;
	shl.b32 	%r1920, %r1919, 20;
	add.s32 	%r1921, %r1920, 1072693248;
	mov.b32 	%r1922, 0;
	mov.b64 	%fd235, {%r1922, %r1921};
	mul.f64 	%fd301, %fd235, %fd234;
$L__BB8_263:
	div.rn.f64 	%fd53, %fd47, 0d4014000000000000;
	fma.rn.f64 	%fd236, %fd53, 0d3FF71547652B82FE, 0d4338000000000000;
	{
	.reg .b32 %temp; 
	mov.b64 	{%r1120, %temp}, %fd236;
	}
	mov.f64 	%fd237, 0dC338000000000000;
	add.rn.f64 	%fd238, %fd236, %fd237;
	fma.rn.f64 	%fd239, %fd238, 0dBFE62E42FEFA39EF, %fd53;
	fma.rn.f64 	%fd240, %fd238, 0dBC7ABC9E3B39803F, %fd239;
	fma.rn.f64 	%fd241, %fd240, 0d3E5ADE1569CE2BDF, 0d3E928AF3FCA213EA;
	fma.rn.f64 	%fd242, %fd241, %fd240, 0d3EC71DEE62401315;
	fma.rn.f64 	%fd243, %fd242, %fd240, 0d3EFA01997C89EB71;
	fma.rn.f64 	%fd244, %fd243, %fd240, 0d3F2A01A014761F65;
	fma.rn.f64 	%fd245, %fd244, %fd240, 0d3F56C16C1852B7AF;
	fma.rn.f64 	%fd246, %fd245, %fd240, 0d3F81111111122322;
	fma.rn.f64 	%fd247, %fd246, %fd240, 0d3FA55555555502A1;
	fma.rn.f64 	%fd248, %fd247, %fd240, 0d3FC5555555555511;
	fma.rn.f64 	%fd249, %fd248, %fd240, 0d3FE000000000000B;
	fma.rn.f64 	%fd250, %fd249, %fd240, 0d3FF0000000000000;
	fma.rn.f64 	%fd251, %fd250, %fd240, 0d3FF0000000000000;
	{
	.reg .b32 %temp; 
	mov.b64 	{%r1121, %temp}, %fd251;
	}
	{
	.reg .b32 %temp; 
	mov.b64 	{%temp, %r1122}, %fd251;
	}
	shl.b32 	%r1923, %r1120, 20;
	add.s32 	%r1924, %r1923, %r1122;
	mov.b64 	%fd302, {%r1121, %r1924};
	{
	.reg .b32 %temp; 
	mov.b64 	{%temp, %r1925}, %fd53;
	}
	mov.b32 	%f5, %r1925;
	abs.f32 	%f2, %f5;
	setp.lt.f32 	%p151, %f2, 0f4086232B;
	@%p151 bra 	$L__BB8_266;
	setp.lt.f64 	%p152, %fd53, 0d0000000000000000;
	add.f64 	%fd252, %fd53, 0d7FF0000000000000;
	selp.f64 	%fd302, 0d0000000000000000, %fd252, %p152;
	setp.geu.f32 	%p153, %f2, 0f40874800;
	@%p153 bra 	$L__BB8_266;
	shr.u32 	%r1926, %r1120, 31;
	add.s32 	%r1927, %r1120, %r1926;
	shr.s32 	%r1928, %r1927, 1;
	shl.b32 	%r1929, %r1928, 20;
	add.s32 	%r1930, %r1122, %r1929;
	mov.b64 	%fd253, {%r1121, %r1930};
	sub.s32 	%r1931, %r1120, %r1928;
	shl.b32 	%r1932, %r1931, 20;
	add.s32 	%r1933, %r1932, 1072693248;
	mov.b32 	%r1934, 0;
	mov.b64 	%fd254, {%r1934, %r1933};
	mul.f64 	%fd302, %fd254, %fd253;
$L__BB8_266:
	mul.f64 	%fd255, %fd301, 0dC034000000000000;
	sub.f64 	%fd58, %fd255, %fd302;
	mov.f64 	%fd256, 0d4338000000000001;
	{
	.reg .b32 %temp; 
	mov.b64 	{%r1123, %temp}, %fd256;
	}
	mov.f64 	%fd257, 0dC338000000000000;
	add.rn.f64 	%fd258, %fd256, %fd257;
	fma.rn.f64 	%fd259, %fd258, 0dBFE62E42FEFA39EF, 0d3FF0000000000000;
	fma.rn.f64 	%fd260, %fd258, 0dBC7ABC9E3B39803F, %fd259;
	fma.rn.f64 	%fd261, %fd260, 0d3E5ADE1569CE2BDF, 0d3E928AF3FCA213EA;
	fma.rn.f64 	%fd262, %fd261, %fd260, 0d3EC71DEE62401315;
	fma.rn.f64 	%fd263, %fd262, %fd260, 0d3EFA01997C89EB71;
	fma.rn.f64 	%fd264, %fd263, %fd260, 0d3F2A01A014761F65;
	fma.rn.f64 	%fd265, %fd264, %fd260, 0d3F56C16C1852B7AF;
	fma.rn.f64 	%fd266, %fd265, %fd260, 0d3F81111111122322;
	fma.rn.f64 	%fd267, %fd266, %fd260, 0d3FA55555555502A1;
	fma.rn.f64 	%fd268, %fd267, %fd260, 0d3FC5555555555511;
	fma.rn.f64 	%fd269, %fd268, %fd260, 0d3FE000000000000B;
	fma.rn.f64 	%fd270, %fd269, %fd260, 0d3FF0000000000000;
	fma.rn.f64 	%fd271, %fd270, %fd260, 0d3FF0000000000000;
	{
	.reg .b32 %temp; 
	mov.b64 	{%r1124, %temp}, %fd271;
	}
	{
	.reg .b32 %temp; 
	mov.b64 	{%temp, %r1125}, %fd271;
	}
	shl.b32 	%r1935, %r1123, 20;
	add.s32 	%r1936, %r1935, %r1125;
	mov.b64 	%fd303, {%r1124, %r1936};
	mov.f64 	%fd272, 0d3FF0000000000000;
	{
	.reg .b32 %temp; 
	mov.b64 	{%temp, %r1937}, %fd272;
	}
	mov.b32 	%f6, %r1937;
	abs.f32 	%f3, %f6;
	setp.lt.f32 	%p154, %f3, 0f4086232B;
	@%p154 bra 	$L__BB8_269;
	setp.geu.f32 	%p155, %f3, 0f40874800;
	mov.f64 	%fd303, 0d7FF0000000000000;
	@%p155 bra 	$L__BB8_269;
	shr.u32 	%r1938, %r1123, 31;
	add.s32 	%r1939, %r1123, %r1938;
	shr.s32 	%r1940, %r1939, 1;
	shl.b32 	%r1941, %r1940, 20;
	add.s32 	%r1942, %r1125, %r1941;
	mov.b64 	%fd274, {%r1124, %r1942};
	sub.s32 	%r1943, %r1123, %r1940;
	shl.b32 	%r1944, %r1943, 20;
	add.s32 	%r1945, %r1944, 1072693248;
	mov.b32 	%r1946, 0;
	mov.b64 	%fd275, {%r1946, %r1945};
	mul.f64 	%fd303, %fd275, %fd274;
$L__BB8_269:
	ld.param.u64 	%rd105, [_Z13psoIterKernelIN4util6AckleyILi5EEELi5EEvT_dddddPdS4_S4_S4_S4_S4_S4_biim_param_9];
	add.f64 	%fd276, %fd58, 0d4034000000000000;
	add.f64 	%fd62, %fd276, %fd303;
	cvta.to.global.u64 	%rd101, %rd105;
	shl.b64 	%rd102, %rd7, 3;
	add.s64 	%rd27, %rd101, %rd102;
	ld.global.f64 	%fd277, [%rd27];
	setp.geu.f64 	%p156, %fd62, %fd277;
	@%p156 bra 	$L__BB8_271;
	st.global.f64 	[%rd27], %fd62;
	ld.global.f64 	%fd278, [%rd26];
	add.s64 	%rd104, %rd1, %rd80;
	st.global.f64 	[%rd104], %fd278;
	ld.global.f64 	%fd279, [%rd26+8];
	st.global.f64 	[%rd104+8], %fd279;
	ld.global.f64 	%fd280, [%rd26+16];
	st.global.f64 	[%rd104+16], %fd280;
	ld.global.f64 	%fd281, [%rd26+24];
	st.global.f64 	[%rd104+24], %fd281;
	ld.global.f64 	%fd282, [%rd26+32];
	st.global.f64 	[%rd104+32], %fd282;
$L__BB8_271:
	ld.global.u64 	%rd109, [%rd4];
	mov.b64 	%rd29, %fd62;
$L__BB8_272:
	mov.b64 	%fd63, %rd109;
	setp.ge.f64 	%p157, %fd62, %fd63;
	@%p157 bra 	$L__BB8_274;
	atom.relaxed.global.cas.b64 	%rd31, [%rd4], %rd109, %rd29;
	setp.ne.s64 	%p158, %rd109, %rd31;
	mov.u64 	%rd109, %rd31;
	@%p158 bra 	$L__BB8_272;
$L__BB8_274:
	setp.geu.f64 	%p159, %fd62, %fd63;
	@%p159 bra 	$L__BB8_276;
	ld.global.f64 	%fd283, [%rd26];
	st.global.f64 	[%rd2], %fd283;
	ld.global.f64 	%fd284, [%rd26+8];
	st.global.f64 	[%rd2+8], %fd284;
	ld.global.f64 	%fd285, [%rd26+16];
	st.global.f64 	[%rd2+16], %fd285;
	ld.global.f64 	%fd286, [%rd26+24];
	st.global.f64 	[%rd2+24], %fd286;
	ld.global.f64 	%fd287, [%rd26+32];
	st.global.f64 	[%rd2+32], %fd287;
$L__BB8_276:
	ret;

}
	// .globl	_ZN3cub18CUB_300001_SM_10006detail11EmptyKernelIvEEvv
.visible .entry _ZN3cub18CUB_300001_SM_10006detail11EmptyKernelIvEEvv()
{


	ret;

}
	// .globl	_ZN3cub18CUB_300001_SM_10006detail6reduce28DeviceReduceSingleTileKernelINS2_10policy_hubINS0_12KeyValuePairIidEEiNS0_6ArgMinEE10Policy1000ENS0_21ArgIndexInputIteratorIPdidEEPS6_iS7_NS2_20empty_problem_init_tIS6_EES6_N4cuda3std3__410__identityEEEvT0_T1_T2_T3_T4_T6_
.visible .entry _ZN3cub18CUB_300001_SM_10006detail6reduce28DeviceReduceSingleTileKernelINS2_10policy_hubINS0_12KeyValuePairIidEEiNS0_6ArgMinEE10Policy1000ENS0_21ArgIndexInputIteratorIPdidEEPS6_iS7_NS2_20empty_problem_init_tIS6_EES6_N4cuda3std3__410__identityEEEvT0_T1_T2_T3_T4_T6_(
	.param .align 8 .b8 _ZN3cub18CUB_300001_SM_10006detail6reduce28DeviceReduceSingleTileKernelINS2_10policy_hubINS0_12KeyValuePairIidEEiNS0_6ArgMinEE10Policy1000ENS0_21ArgIndexInputIteratorIPdidEEPS6_iS7_NS2_20empty_problem_init_tIS6_EES6_N4cuda3std3__410__identityEEEvT0_T1_T2_T3_T4_T6__param_0[16],
	.param .u64 .ptr .align 1 _ZN3cub18CUB_300001_SM_10006detail6reduce28DeviceReduceSingleTileKernelINS2_10policy_hubINS0_12KeyValuePairIidEEiNS0_6ArgMinEE10Policy1000ENS0_21ArgIndexInputIteratorIPdidEEPS6_iS7_NS2_20empty_problem_init_tIS6_EES6_N4cuda3std3__410__identityEEEvT0_T1_T2_T3_T4_T6__param_1,
	.param .u32 _ZN3cub18CUB_300001_SM_10006detail6reduce28DeviceReduceSingleTileKernelINS2_10policy_hubINS0_12KeyValuePairIidEEiNS0_6ArgMinEE10Policy1000ENS0_21ArgIndexInputIteratorIPdidEEPS6_iS7_NS2_20empty_problem_init_tIS6_EES6_N4cuda3std3__410__identityEEEvT0_T1_T2_T3_T4_T6__param_2,
	.param .align 1 .b8 _ZN3cub18CUB_300001_SM_10006detail6reduce28DeviceReduceSingleTileKernelINS2_10policy_hubINS0_12KeyValuePairIidEEiNS0_6ArgMinEE10Policy1000ENS0_21ArgIndexInputIteratorIPdidEEPS6_iS7_NS2_20empty_problem_init_tIS6_EES6_N4cuda3std3__410__identityEEEvT0_T1_T2_T3_T4_T6__param_3[1],
	.param .align 8 .b8 _ZN3cub18CUB_300001_SM_10006detail6reduce28DeviceReduceSingleTileKernelINS2_10policy_hubINS0_12KeyValuePairIidEEiNS0_6ArgMinEE10Policy1000ENS0_21ArgIndexInputIteratorIPdidEEPS6_iS7_NS2_20empty_problem_init_tIS6_EES6_N4cuda3std3__410__identityEEEvT0_T1_T2_T3_T4_T6__param_4[16],
	.param .align 1 .b8 _ZN3cub18CUB_300001_SM_10006detail6reduce28DeviceReduceSingleTileKernelINS2_10policy_hubINS0_12KeyValuePairIidEEiNS0_6ArgMinEE10Policy1000ENS0_21ArgIndexInputIteratorIPdidEEPS6_iS7_NS2_20empty_problem_init_tIS6_EES6_N4cuda3std3__410__identityEEEvT0_T1_T2_T3_T4_T6__param_5[1]
)
.maxntid 256
.minnctapersm 1
{
	.reg .pred 	%p<368>;
	.reg .b16 	%rs<5>;
	.reg .b32 	%r<739>;
	.reg .b64 	%rd<59>;
	.reg .b64 	%fd<328>;
	// demoted variable
	.shared .align 8 .b8 _ZZN3cub18CUB_300001_SM_10006detail6reduce28DeviceReduceSingleTileKernelINS2_10policy_hubINS0_12KeyValuePairIidEEiNS0_6ArgMinEE10Policy1000ENS0_21ArgIndexInputIteratorIPdidEEPS6_iS7_NS2_20empty_problem_init_tIS6_EES6_N4cuda3std3__410__identityEEEvT0_T1_T2_T3_T4_T6_E12temp_storage[152];
	ld.param.f64 	%fd189, [_ZN3cub18CUB_300001_SM_10006detail6reduce28DeviceReduceSingleTileKernelINS2_10policy_hubINS0_12KeyValuePairIidEEiNS0_6ArgMinEE10Policy1000ENS0_21ArgIndexInputIteratorIPdidEEPS6_iS7_NS2_20empty_problem_init_tIS6_EES6_N4cuda3std3__410__identityEEEvT0_T1_T2_T3_T4_T6__param_4+8];
	ld.param.u32 	%r239, [_ZN3cub18CUB_300001_SM_10006detail6reduce28DeviceReduceSingleTileKernelINS2_10policy_hubINS0_12KeyValuePairIidEEiNS0_6ArgMinEE10Policy1000ENS0_21ArgIndexInputIteratorIPdidEEPS6_iS7_NS2_20empty_problem_init_tIS6_EES6_N4cuda3std3__410__identityEEEvT0_T1_T2_T3_T4_T6__param_4];
	ld.param.u32 	%r237, [_ZN3cub18CUB_300001_SM_10006detail6reduce28DeviceReduceSingleTileKernelINS2_10policy_hubINS0_12KeyValuePairIidEEiNS0_6ArgMinEE10Policy1000ENS0_21ArgIndexInputIteratorIPdidEEPS6_iS7_NS2_20empty_problem_init_tIS6_EES6_N4cuda3std3__410__identityEEEvT0_T1_T2_T3_T4_T6__param_0+8];
	ld.param.u64 	%rd12, [_ZN3cub18CUB_300001_SM_10006detail6reduce28DeviceReduceSingleTileKernelINS2_10policy_hubINS0_12KeyValuePairIidEEiNS0_6ArgMinEE10Policy1000ENS0_21ArgIndexInputIteratorIPdidEEPS6_iS7_NS2_20empty_problem_init_tIS6_EES6_N4cuda3std3__410__identityEEEvT0_T1_T2_T3_T4_T6__param_0];
	ld.param.u64 	%rd13, [_ZN3cub18CUB_300001_SM_10006detail6reduce28DeviceReduceSingleTileKernelINS2_10policy_hubINS0_12KeyValuePairIidEEiNS0_6ArgMinEE10Policy1000ENS0_21ArgIndexInputIteratorIPdidEEPS6_iS7_NS2_20empty_problem_init_tIS6_EES6_N4cuda3std3__410__identityEEEvT0_T1_T2_T3_T4_T6__param_1];
	ld.param.u32 	%r238, [_ZN3cub18CUB_300001_SM_10006detail6reduce28DeviceReduceSingleTileKernelINS2_10policy_hubINS0_12KeyValuePairIidEEiNS0_6ArgMinEE10Policy1000ENS0_21ArgIndexInputIteratorIPdidEEPS6_iS7_NS2_20empty_problem_init_tIS6_EES6_N4cuda3std3__410__identityEEEvT0_T1_T2_T3_T4_T6__param_2];
	cvta.to.global.u64 	%rd1, %rd13;
	setp.ne.s32 	%p1, %r238, 0;
	@%p1 bra 	$L__BB10_3;
	mov.u32 	%r648, %tid.x;
	setp.ne.s32 	%p367, %r648, 0;
	@%p367 bra 	$L__BB10_187;
	st.global.u32 	[%rd1], %r239;
	st.global.f64 	[%rd1+8], %fd189;
	bra.uni 	$L__BB10_187;
$L__BB10_3:
	cvta.to.global.u64 	%rd2, %rd12;
	setp.gt.s32 	%p2, %r238, 1023;
	@%p2 bra 	$L__BB10_97;
	mov.u32 	%r2, %tid.x;
	setp.ge.s32 	%p165, %r2, %r238;
	mov.u32 	%r664, %r2;
	@%p165 bra 	$L__BB10_6;
	add.s32 	%r678, %r237, %r2;
	mul.wide.s32 	%rd32, %r678, 8;
	add.s64 	%rd33, %rd2, %rd32;
	ld.global.f64 	%fd275, [%rd33];
	add.s32 	%r664, %r2, 256;
$L__BB10_6:
	setp.ge.s32 	%p166, %r664, %r238;
	@%p166 bra 	$L__BB10_48;
	not.b32 	%r388, %r664;
	add.s32 	%r7, %r238, %r388;
	shr.u32 	%r389, %r7, 8;
	add.s32 	%r8, %r389, 1;
	and.b32  	%r9, %r8, 7;
	setp.lt.u32 	%p167, %r7, 1792;
	@%p167 bra 	$L__BB10_27;
	add.s32 	%r653, %r664, 1024;
	add.s32 	%r652, %r237, %r664;
	and.b32  	%r390, %r8, 33554424;
	neg.s32 	%r651, %r390;
	add.s64 	%rd3, %rd2, 8192;
$L__BB10_9:
	.pragma "nounroll";
	mul.wide.s32 	%rd34, %r652, 8;
	add.s64 	%rd4, %rd3, %rd34;
	ld.global.f64 	%fd255, [%rd4+-8192];
	setp.lt.f64 	%p168, %fd255, %fd275;
	mov.u32 	%r655, %r652;
	@%p168 bra 	$L__BB10_11;
	setp.eq.f64 	%p169, %fd275, %fd255;
	setp.lt.s32 	%p170, %r652, %r678;
	and.pred  	%p171, %p169, %p170;
	selp.b32 	%r655, %r652, %r678, %p171;
	selp.f64 	%fd255, %fd255, %fd275, %p171;
$L__BB10_11:
	add.s32 	%r656, %r652, 256;
	ld.global.f64 	%fd256, [%rd4+-6144];
	setp.lt.f64 	%p172, %fd256, %fd255;
	@%p172 bra 	$L__BB10_13;
	setp.eq.f64 	%p173, %fd255, %fd256;
	setp.lt.s32 	%p174, %r656, %r655;
	and.pred  	%p175, %p173, %p174;
	selp.b32 	%r656, %r656, %r655, %p175;
	selp.f64 	%fd256, %fd256, %fd255, %p175;
$L__BB10_13:
	add.s32 	%r657, %r652, 512;
	ld.global.f64 	%fd257, [%rd4+-4096];
	setp.lt.f64 	%p176, %fd257, %fd256;
	@%p176 bra 	$L__BB10_15;
	setp.eq.f64 	%p177, %fd256, %fd257;
	setp.lt.s32 	%p178, %r657, %r656;
	and.pred  	%p179, %p177, %p178;
	selp.b32 	%r657, %r657, %r656, %p179;
	selp.f64 	%fd257, %fd257, %fd256, %p179;
$L__BB10_15:
	add.s32 	%r658, %r652, 768;
	ld.global.f64 	%fd258, [%rd4+-2048];
	setp.lt.f64 	%p180, %fd258, %fd257;
	@%p180 bra 	$L__BB10_17;
	setp.eq.f64 	%p181, %fd257, %fd258;
	setp.lt.s32 	%p182, %r658, %r657;
	and.pred  	%p183, %p181, %p182;
	selp.b32 	%r658, %r658, %r657, %p183;
	selp.f64 	%fd258, %fd258, %fd257, %p183;
$L__BB10_17:
	add.s32 	%r659, %r652, 1024;
	ld.global.f64 	%fd259, [%rd4];
	setp.lt.f64 	%p184, %fd259, %fd258;
	@%p184 bra 	$L__BB10_19;
	setp.eq.f64 	%p185, %fd258, %fd259;
	setp.lt.s32 	%p186, %r659, %r658;
	and.pred  	%p187, %p185, %p186;
	selp.b32 	%r659, %r659, %r658, %p187;
	selp.f64 	%fd259, %fd259, %fd258, %p187;
$L__BB10_19:
	add.s32 	%r660, %r652, 1280;
	ld.global.f64 	%fd260, [%rd4+2048];
	setp.lt.f64 	%p188, %fd260, %fd259;
	@%p188 bra 	$L__BB10_21;
	setp.eq.f64 	%p189, %fd259, %fd260;
	setp.lt.s32 	%p190, %r660, %r659;
	and.pred  	%p191, %p189, %p190;
	selp.b32 	%r660, %r660, %r659, %p191;
	selp.f64 	%fd260, %fd260, %fd259, %p191;
$L__BB10_21:
	add.s32 	%r661, %r652, 1536;
	ld.global.f64 	%fd261, [%rd4+4096];
	setp.lt.f64 	%p192, %fd261, %fd260;
	@%p192 bra 	$L__BB10_23;
	setp.eq.f64 	%p193, %fd260, %fd261;
	setp.lt.s32 	%p194, %r661, %r660;
	and.pred  	%p195, %p193, %p194;
	selp.b32 	%r661, %r661, %r660, %p195;
	selp.f64 	%fd261, %fd261, %fd260, %p195;
$L__BB10_23:
	add.s32 	%r678, %r652, 1792;
	ld.global.f64 	%fd275, [%rd4+6144];
	setp.lt.f64 	%p196, %fd275, %fd261;
	@%p196 bra 	$L__BB10_25;
	setp.eq.f64 	%p197, %fd261, %fd275;
	setp.lt.s32 	%p198, %r678, %r661;
	and.pred  	%p199, %p197, %p198;
	selp.b32 	%r678, %r678, %r661, %p199;
	selp.f64 	%fd275, %fd275, %fd261, %p199;
$L__BB10_25:
	add.s32 	%r653, %r653, 2048;
	add.s32 	%r652, %r652, 2048;
	add.s32 	%r651, %r651, 8;
	setp.ne.s32 	%p200, %r651, 0;
	@%p200 bra 	$L__BB10_9;
	add.s32 	%r664, %r653, -1024;
$L__BB10_27:
	setp.eq.s32 	%p201, %r9, 0;
	@%p201 bra 	$L__BB10_48;
	setp.lt.u32 	%p202, %r9, 4;
	@%p202 bra 	$L__BB10_38;
	add.s32 	%r47, %r664, %r237;
	mul.wide.s32 	%rd35, %r47, 8;
	add.s64 	%rd5, %rd2, %rd35;
	ld.global.f64 	%fd265, [%rd5];
	setp.lt.f64 	%p203, %fd265, %fd275;
	mov.u32 	%r666, %r47;
	@%p203 bra 	$L__BB10_31;
	setp.eq.f64 	%p204, %fd275, %fd265;
	setp.lt.s32 	%p205, %r47, %r678;
	and.pred  	%p206, %p204, %p205;
	selp.b32 	%r666, %r47, %r678, %p206;
	selp.f64 	%fd265, %fd265, %fd275, %p206;
$L__BB10_31:
	add.s32 	%r667, %r47, 256;
	ld.global.f64 	%fd266, [%rd5+2048];
	setp.lt.f64 	%p207, %fd266, %fd265;
	@%p207 bra 	$L__BB10_33;
	setp.eq.f64 	%p208, %fd265, %fd266;
	setp.lt.s32 	%p209, %r667, %r666;
	and.pred  	%p210, %p208, %p209;
	selp.b32 	%r667, %r667, %r666, %p210;
	selp.f64 	%fd266, %fd266, %fd265, %p210;
$L__BB10_33:
	add.s32 	%r668, %r47, 512;
	ld.global.f64 	%fd267, [%rd5+4096];
	setp.lt.f64 	%p211, %fd267, %fd266;
	@%p211 bra 	$L__BB10_35;
	setp.eq.f64 	%p212, %fd266, %fd267;
	setp.lt.s32 	%p213, %r668, %r667;
	and.pred  	%p214, %p212, %p213;
	selp.b32 	%r668, %r668, %r667, %p214;
	selp.f64 	%fd267, %fd267, %fd266, %p214;
$L__BB10_35:
	add.s32 	%r678, %r47, 768;
	ld.global.f64 	%fd275, [%rd5+6144];
	setp.lt.f64 	%p215, %fd275, %fd267;
	@%p215 bra 	$L__BB10_37;
	setp.eq.f64 	%p216, %fd267, %fd275;
	setp.lt.s32 	%p217, %r678, %r668;
	and.pred  	%p218, %p216, %p217;
	selp.b32 	%r678, %r678, %r668, %p218;
	selp.f64 	%fd275, %fd275, %fd267, %p218;
$L__BB10_37:
	add.s32 	%r664, %r664, 1024;
$L__BB10_38:
	and.b32  	%r393, %r8, 3;
	setp.eq.s32 	%p219, %r393, 0;
	@%p219 bra 	$L__BB10_48;
	setp.eq.s32 	%p220, %r393, 1;
	mov.u32 	%r677, %r678;
	mov.f64 	%fd274, %fd275;
	@%p220 bra 	$L__BB10_45;
	add.s32 	%r63, %r664, %r237;
	mul.wide.s32 	%rd36, %r63, 8;
	add.s64 	%rd6, %rd2, %rd36;
	ld.global.f64 	%fd271, [%rd6];
	setp.lt.f64 	%p221, %fd271, %fd275;
	mov.u32 	%r673, %r63;
	@%p221 bra 	$L__BB10_42;
	setp.eq.f64 	%p222, %fd275, %fd271;
	setp.lt.s32 	%p223, %r63, %r678;
	and.pred  	%p224, %p222, %p223;
	selp.b32 	%r673, %r63, %r678, %p224;
	selp.f64 	%fd271, %fd271, %fd275, %p224;
$L__BB10_42:
	add.s32 	%r678, %r63, 256;
	ld.global.f64 	%fd275, [%rd6+2048];
	setp.lt.f64 	%p225, %fd275, %fd271;
	@%p225 bra 	$L__BB10_44;
	setp.eq.f64 	%p226, %fd271, %fd275;
	setp.lt.s32 	%p227, %r678, %r673;
	and.pred  	%p228, %p226, %p227;
	selp.b32 	%r678, %r678, %r673, %p228;
	selp.f64 	%fd275, %fd275, %fd271, %p228;
$L__BB10_44:
	add.s32 	%r664, %r664, 512;
	mov.u32 	%r677, %r678;
	mov.f64 	%fd274, %fd275;
$L__BB10_45:
	and.b32  	%r394, %r7, 256;
	setp.ne.s32 	%p229, %r394, 0;
	@%p229 bra 	$L__BB10_48;
	add.s32 	%r678, %r664, %r237;
	mul.wide.s32 	%rd37, %r678, 8;
	add.s64 	%rd38, %rd2, %rd37;
	ld.global.f64 	%fd275, [%rd38];
	setp.lt.f64 	%p230, %fd275, %fd274;
	@%p230 bra 	$L__BB10_48;
	setp.eq.f64 	%p231, %fd274, %fd275;
	setp.lt.s32 	%p232, %r678, %r677;
	and.pred  	%p233, %p231, %p232;
	selp.b32 	%r678, %r678, %r677, %p233;
	selp.f64 	%fd275, %fd275, %fd274, %p233;
$L__BB10_48:
	setp.lt.s32 	%p234, %r238, 256;
	@%p234 bra 	$L__BB10_70;
	// begin inline asm
	mov.u32 %r520, %laneid;
	// end inline asm
	mov.b32 	%r538, 1;
	mov.b32 	%r539, 31;
	mov.b32 	%r540, -1;
	// begin inline asm
	shfl.sync.down.b32 %r521, %r678, %r538, %r539, %r540;
	// end inline asm
	// begin inline asm
	shfl.sync.down.b32 %r526, %r527, %r538, %r539, %r540;
	// end inline asm
	mov.b64 	%rd49, %fd275;
	mov.b64 	{%r532, %r537}, %rd49;
	// begin inline asm
	shfl.sync.down.b32 %r531, %r532, %r538, %r539, %r540;
	// end inline asm
	// begin inline asm
	shfl.sync.down.b32 %r536, %r537, %r538, %r539, %r540;
	// end inline asm
	mov.b64 	%rd50, {%r531, %r536};
	mov.b64 	%fd55, %rd50;
	setp.gt.s32 	%p305, %r520, 30;
	mov.f64 	%fd276, %fd275;
	mov.u32 	%r679, %r678;
	@%p305 bra 	$L__BB10_52;
	setp.gt.f64 	%p306, %fd275, %fd55;
	mov.f64 	%fd276, %fd55;
	mov.u32 	%r679, %r521;
	@%p306 bra 	$L__BB10_52;
	setp.eq.f64 	%p307, %fd275, %fd55;
	setp.lt.s32 	%p308, %r521, %r678;
	and.pred  	%p309, %p307, %p308;
	selp.f64 	%fd276, %fd55, %fd275, %p309;
	selp.b32 	%r679, %r521, %r678, %p309;
$L__BB10_52:
	mov.b32 	%r558, 2;
	mov.b32 	%r559, 31;
	mov.b32 	%r560, -1;
	// begin inline asm
	shfl.sync.down.b32 %r541, %r679, %r558, %r559, %r560;
	// end inline asm
	// begin inline asm
	shfl.sync.down.b32 %r546, %r547, %r558, %r559, %r560;
	// end inline asm
	mov.b64 	%rd51, %fd276;
	mov.b64 	{%r552, %r557}, %rd51;
	// begin inline asm
	shfl.sync.down.b32 %r551, %r552, %r558, %r559, %r560;
	// end inline asm
	// begin inline asm
	shfl.sync.down.b32 %r556, %r557, %r558, %r559, %r560;
	// end inline asm
	mov.b64 	%rd52, {%r551, %r556};
	mov.b64 	%fd58, %rd52;
	setp.gt.s32 	%p310, %r520, 29;
	mov.u32 	%r680, %r679;
	mov.f64 	%fd277, %fd276;
	@%p310 bra 	$L__BB10_55;
	setp.gt.f64 	%p311, %fd276, %fd58;
	mov.u32 	%r680, %r541;
	mov.f64 	%fd277, %fd58;
	@%p311 bra 	$L__BB10_55;
	setp.eq.f64 	%p312, %fd276, %fd58;
	setp.lt.s32 	%p313, %r541, %r679;
	and.pred  	%p314, %p312, %p313;
	selp.b32 	%r680, %r541, %r679, %p314;
	selp.f64 	%fd277, %fd58, %fd276, %p314;
$L__BB10_55:
	mov.b32 	%r578, 4;
	mov.b32 	%r579, 31;
	mov.b32 	%r580, -1;
	// begin inline asm
	shfl.sync.down.b32 %r561, %r680, %r578, %r579, %r580;
	// end inline asm
	// begin inline asm
	shfl.sync.down.b32 %r566, %r567, %r578, %r579, %r580;
	// end inline asm
	mov.b64 	%rd53, %fd277;
	mov.b64 	{%r572, %r577}, %rd53;
	// begin inline asm
	shfl.sync.down.b32 %r571, %r572, %r578, %r579, %r580;
	// end inline asm
	// begin inline asm
	shfl.sync.down.b32 %r576, %r577, %r578, %r579, %r580;
	// end inline asm
	mov.b64 	%rd54, {%r571, %r576};
	mov.b64 	%fd61, %rd54;
	setp.gt.s32 	%p315, %r520, 27;
	mov.u32 	%r681, %r680;
	mov.f64 	%fd278, %fd277;
	@%p315 bra 	$L__BB10_58;
	setp.gt.f64 	%p316, %fd277, %fd61;
	mov.u32 	%r681, %r561;
	mov.f64 	%fd278, %fd61;
	@%p316 bra 	$L__BB10_58;
	setp.eq.f64 	%p317, %fd277, %fd61;
	setp.lt.s32 	%p318, %r561, %r680;
	and.pred  	%p319, %p317, %p318;
	selp.b32 	%r681, %r561, %r680, %p319;
	selp.f64 	%fd278, %fd61, %fd277, %p319;
$L__BB10_58:
	mov.b32 	%r598, 8;
	mov.b32 	%r599, 31;
	mov.b32 	%r600, -1;
	// begin inline asm
	shfl.sync.down.b32 %r581, %r681, %r598, %r599, %r600;
	// end inline asm
	// begin inline asm
	shfl.sync.down.b32 %r586, %r587, %r598, %r599, %r600;
	// end inline asm
	mov.b64 	%rd55, %fd278;
	mov.b64 	{%r592, %r597}, %rd55;
	// begin inline asm
	shfl.sync.down.b32 %r591, %r592, %r598, %r599, %r600;
	// end inline asm
	// begin inline asm
	shfl.sync.down.b32 %r596, %r597, %r598, %r599, %r600;
	// end inline asm
	mov.b64 	%rd56, {%r591, %r596};
	mov.b64 	%fd64, %rd56;
	setp.gt.s32 	%p320, %r520, 23;
	mov.u32 	%r738, %r681;
	mov.f64 	%fd327, %fd278;
	@%p320 bra 	$L__BB10_61;
	setp.gt.f64 	%p321, %fd278, %fd64;
	mov.u32 	%r738, %r581;
	mov.f64 	%fd327, %fd64;
	@%p321 bra 	$L__BB10_61;
	setp.eq.f64 	%p322, %fd278, %fd64;
	setp.lt.s32 	%p323, %r581, %r681;
	and.pred  	%p324, %p322, %p323;
	selp.b32 	%r738, %r581, %r681, %p324;
	selp.f64 	%fd327, %fd64, %fd278, %p324;
$L__BB10_61:
	mov.b32 	%r618, 16;
	mov.b32 	%r619, 31;
	mov.b32 	%r620, -1;
	// begin inline asm
	shfl.sync.down.b32 %r683, %r738, %r618, %r619, %r620;
	// end inline asm
	// begin inline asm
	shfl.sync.down.b32 %r606, %r607, %r618, %r619, %r620;
	// end inline asm
	mov.b64 	%rd57, %fd327;
	mov.b64 	{%r612, %r617}, %rd57;
	// begin inline asm
	shfl.sync.down.b32 %r611, %r612, %r618, %r619, %r620;
	// end inline asm
	// begin inline asm
	shfl.sync.down.b32 %r616, %r617, %r618, %r619, %r620;
	// end inline asm
	mov.b64 	%rd58, {%r611, %r616};
	mov.b64 	%fd280, %rd58;
	setp.gt.s32 	%p325, %r520, 15;
	@%p325 bra 	$L__BB10_66;
	setp.gt.f64 	%p326, %fd327, %fd280;
	@%p326 bra 	$L__BB10_64;
	setp.eq.f64 	%p327, %fd327, %fd280;
	setp.lt.s32 	%p328, %r683, %r738;
	and.pred  	%p329, %p327, %p328;
	selp.b32 	%r683, %r683, %r738, %p329;
	selp.f64 	%fd280, %fd280, %fd327, %p329;
$L__BB10_64:
	setp.ne.s32 	%p330, %r520, 0;
	mov.f64 	%fd327, %fd280;
	mov.u32 	%r738, %r683;
	@%p330 bra 	$L__BB10_66;
	shr.u32 	%r621, %r2, 1;
	and.b32  	%r622, %r621, 496;
	mov.u32 	%r623, _ZZN3cub18CUB_300001_SM_10006detail6reduce28DeviceReduceSingleTileKernelINS2_10policy_hubINS0_12KeyValuePairIidEEiNS0_6ArgMinEE10Policy1000ENS0_21ArgIndexInputIteratorIPdidEEPS6_iS7_NS2_20empty_problem_init_tIS6_EES6_N4cuda3std3__410__identityEEEvT0_T1_T2_T3_T4_T6_E12temp_storage;
	add.s32 	%r624, %r623, %r622;
	st.shared.u32 	[%r624+8], %r683;
	st.shared.f64 	[%r624+16], %fd280;
$L__BB10_66:
	bar.sync 	0;
	setp.ne.s32 	%p331, %r2, 0;
	@%p331 bra 	$L__BB10_185;
	ld.shared.u32 	%r685, [_ZZN3cub18CUB_300001_SM_10006detail6reduce28DeviceReduceSingleTileKernelINS2_10policy_hubINS0_12KeyValuePairIidEEiNS0_6ArgMinEE10Policy1000ENS0_21ArgIndexInputIteratorIPdidEEPS6_iS7_NS2_20empty_problem_init_tIS6_EES6_N4cuda3std3__410__identityEEEvT0_T1_T2_T3_T4_T6_E12temp_storage+24];
	ld.shared.f64 	%fd282, [_ZZN3cub18CUB_300001_SM_10006detail6reduce28DeviceReduceSingleTileKernelINS2_10policy_hubINS0_12KeyValuePairIidEEiNS0_6ArgMinEE10Policy1000ENS0_21ArgIndexInputIteratorIPdidEEPS6_iS7_NS2_20empty_problem_init_tIS6_EES6_N4cuda3std3__410__identityEEEvT0_T1_T2_T3_T4_T6_E12temp_storage+32];
	setp.lt.f64 	%p332, %fd282, %fd327;
	@%p332 bra 	$L__BB10_69;
	setp.eq.f64 	%p333, %fd327, %fd282;
	setp.lt.s32 	%p334, %r685, %r738;
	and.pred  	%p335, %p333, %p334;
	selp.b32 	%r685, %r685, %r738, %p335;
	selp.f64 	%fd282, %fd282, %fd327, %p335;
$L__BB10_69:
	ld.shared.u32 	%r625, [_ZZN3cub18CUB_300001_SM_10006detail6reduce28DeviceReduceSingleTileKernelINS2_10policy_hubINS0_12KeyValuePairIidEEiNS0_6ArgMinEE10Policy1000ENS0_21ArgIndexInputIteratorIPdidEEPS6_iS7_NS2_20empty_problem_init_tIS6_EES6_N4cuda3std3__410__identityEEEvT0_T1_T2_T3_T4_T6_E12temp_storage+40];
	ld.shared.f64 	%fd231, [_ZZN3cub18CUB_300001_SM_10006detail6reduce28DeviceReduceSingleTileKernelINS2_10policy_hubINS0_12KeyValuePairIidEEiNS0_6ArgMinEE10Policy1000ENS0_21ArgIndexInputIteratorIPdidEEPS6_iS7_NS2_20empty_problem_init_tIS6_EES6_N4cuda3std3__410__identityEEEvT0_T1_T2_T3_T4_T6_E12temp_storage+48];
	setp.lt.f64 	%p336, %fd231, %fd282;
	setp.eq.f64 	%p337, %fd282, %fd231;
	setp.lt.s32 	%p338, %r625, %r685;
	and.pred  	%p339, %p337, %p338;
	or.pred  	%p340, %p336, %p339;
	selp.b32 	%r627, %r625, %r685, %p340;
	selp.f64 	%fd233, %fd231, %fd282, %p340;
	ld.shared.u32 	%r629, [_ZZN3cub18CUB_300001_SM_10006detail6reduce28DeviceReduceSingleTileKernelINS2_10policy_hubINS0_12KeyValuePairIidEEiNS0_6ArgMinEE10Policy1000ENS0_21ArgIndexInputIteratorIPdidEEPS6_iS7_NS2_20empty_problem_init_tIS6_EES6_N4cuda3std3__410__identityEEEvT0_T1_T2_T3_T4_T6_E12temp_storage+56];
	ld.shared.f64 	%fd235, [_ZZN3cub18CUB_300001_SM_10006detail6reduce28DeviceReduceSingleTileKernelINS2_10policy_hubINS0_12KeyValuePairIidEEiNS0_6ArgMinEE10Policy1000ENS0_21ArgIndexInputIteratorIPdidEEPS6_iS7_NS2_20empty_problem_init_tIS6_EES6_N4cuda3std3__410__identityEEEvT0_T1_T2_T3_T4_T6_E12temp_storage+64];
	setp.lt.f64 	%p341, %fd235, %fd233;
	setp.eq.f64 	%p342, %fd233, %fd235;
	setp.lt.s32 	%p343, %r629, %r627;
	and.pred  	%p344, %p342, %p343;
	or.pred  	%p345, %p341, %p344;
	selp.b32 	%r631, %r629, %r627, %p345;
	selp.f64 	%fd237, %fd235, %fd233, %p345;
	ld.shared.u32 	%r633, [_ZZN3cub18CUB_300001_SM_10006detail6reduce28DeviceReduceSingleTileKernelINS2_10policy_hubINS0_12KeyValuePairIidEEiNS0_6ArgMinEE10Policy1000ENS0_21ArgIndexInputIteratorIPdidEEPS6_iS7_NS2_20empty_problem_init_tIS6_EES6_N4cuda3std3__410__identityEEEvT0_T1_T2_T3_T4_T6_E12temp_storage+72];
	ld.shared.f64 	%fd239, [_ZZN3cub18CUB_300001_SM_10006detail6reduce28DeviceReduceSingleTileKernelINS2_10policy_hubINS0_12KeyValuePairIidEEiNS0_6ArgMinEE10Policy1000ENS0_21ArgIndexInputIteratorIPdidEEPS6_iS7_NS2_20empty_problem_init_tIS6_EES6_N4cuda3std3__410__identityEEEvT0_T1_T2_T3_T4_T6_E12temp_storage+80];
	setp.lt.f64 	%p346, %fd239, %fd237;
	setp.eq.f64 	%p347, %fd237, %fd239;
	setp.lt.s32 	%p348, %r633, %r631;
	and.pred  	%p349, %p347, %p348;
	or.pred  	%p350, %p346, %p349;
	selp.b32 	%r635, %r633, %r631, %p350;
	selp.f64 	%fd241, %fd239, %fd237, %p350;
	ld.shared.u32 	%r637, [_ZZN3cub18CUB_300001_SM_10006detail6reduce28DeviceReduceSingleTileKernelINS2_10policy_hubINS0_12KeyValuePairIidEEiNS0_6ArgMinEE10Policy1000ENS0_21ArgIndexInputIteratorIPdidEEPS6_iS7_NS2_20empty_problem_init_tIS6_EES6_N4cuda3std3__410__identityEEEvT0_T1_T2_T3_T4_T6_E12temp_storage+88];
	ld.shared.f64 	%fd243, [_ZZN3cub18CUB_300001_SM_10006detail6reduce28DeviceReduceSingleTileKernelINS2_10policy_hubINS0_12KeyValuePairIidEEiNS0_6ArgMinEE10Policy1000ENS0_21ArgIndexInputIteratorIPdidEEPS6_iS7_NS2_20empty_problem_init_tIS6_EES6_N4cuda3std3__410__identityEEEvT0_T1_T2_T3_T4_T6_E12temp_storage+96];
	setp.lt.f64 	%p351, %fd243, %fd241;
	setp.eq.f64 	%p352, %fd241, %fd243;
	setp.lt.s32 	%p353, %r637, %r635;
	and.pred  	%p354, %p352, %p353;
	or.pred  	%p355, %p351, %p354;
	selp.b32 	%r639, %r637, %r635, %p355;
	selp.f64 	%fd245, %fd243, %fd241, %p355;
	ld.shared.u32 	%r641, [_ZZN3cub18CUB_300001_SM_10006detail6reduce28DeviceReduceSingleTileKernelINS2_10policy_hubINS0_12KeyValuePairIidEEiNS0_6ArgMinEE10Policy1000ENS0_21ArgIndexInputIteratorIPdidEEPS6_iS7_NS2_20empty_problem_init_tIS6_EES6_N4cuda3std3__410__identityEEEvT0_T1_T2_T3_T4_T6_E12temp_storage+104];
	ld.shared.f64 	%fd247, [_ZZN3cub18CUB_300001_SM_10006detail6reduce28DeviceReduceSingleTileKernelINS2_10policy_hubINS0_12KeyValuePairIidEEiNS0_6ArgMinEE10Policy1000ENS0_21ArgIndexInputIteratorIPdidEEPS6_iS7_NS2_20empty_problem_init_tIS6_EES6_N4cuda3std3__410__identityEEEvT0_T1_T2_T3_T4_T6_E12temp_storage+112];
	setp.lt.f64 	%p356, %fd247, %fd245;
	setp.eq.f64 	%p357, %fd245, %fd247;
	setp.lt.s32 	%p358, %r641, %r639;
	and.pred  	%p359, %p357, %p358;
	or.pred  	%p360, %p356, %p359;
	selp.b32 	%r643, %r641, %r639, %p360;
	selp.f64 	%fd249, %fd247, %fd245, %p360;
	ld.shared.u32 	%r645, [_ZZN3cub18CUB_300001_SM_10006detail6reduce28DeviceReduceSingleTileKernelINS2_10policy_hubINS0_12KeyValuePairIidEEiNS0_6ArgMinEE10Policy1000ENS0_21ArgIndexInputIteratorIPdidEEPS6_iS7_NS2_20empty_problem_init_tIS6_EES6_N4cuda3std3__410__identityEEEvT0_T1_T2_T3_T4_T6_E12temp_storage+120];
	ld.shared.f64 	%fd251, [_ZZN3cub18CUB_300001_SM_10006detail6reduce28DeviceReduceSingleTileKernelINS2_10policy_hubINS0_12KeyValuePairIidEEiNS0_6ArgMinEE10Policy1000ENS0_21ArgIndexInputIteratorIPdidEEPS6_iS7_NS2_20empty_problem_init_tIS6_EES6_N4cuda3std3__410__identityEEEvT0_T1_T2_T3_T4_T6_E12temp_storage+128];
	setp.lt.f64 	%p361, %fd251, %fd249;
	setp.eq.f64 	%p362, %fd249, %fd251;
	setp.lt.s32 	%p363, %r645, %r643;
	and.pred  	%p364, %p362, %p363;
	or.pred  	%p365, %p361, %p364;
	selp.b32 	%r738, %r645, %r643, %p365;
	selp.f64 	%fd327, %fd251, %fd249, %p365;
	bra.uni 	$L__BB10_185;
$L__BB10_70:
	// begin inline asm
	mov.u32 %r395, %laneid;
	// end inline asm
	and.b32  	%r416, %r2, 992;
	add.s32 	%r417, %r416, 32;
	setp.gt.s32 	%p235, %r417, %r238;
	not.b32 	%r418, %r416;
	add.s32 	%r419, %r238, %r418;
	selp.b32 	%r414, %r419, 31, %p235;
	mov.b32 	%r413, 1;
	mov.b32 	%r415, -1;
	// begin inline asm
	shfl.sync.down.b32 %r396, %r678, %r413, %r414, %r415;
	// end inline asm
	// begin inline asm
	shfl.sync.down.b32 %r401, %r402, %r413, %r414, %r415;
	// end inline asm
	mov.b64 	%rd39, %fd275;
	mov.b64 	{%r407, %r412}, %rd39;
	// begin inline asm
	shfl.sync.down.b32 %r406, %r407, %r413, %r414, %r415;
	// end inline asm
	// begin inline asm
	shfl.sync.down.b32 %r411, %r412, %r413, %r414, %r415;
	// end inline asm
	mov.b64 	%rd40, {%r406, %r411};
	mov.b64 	%fd75, %rd40;
	setp.ge.s32 	%p236, %r395, %r414;
	mov.u32 	%r686, %r678;
	mov.f64 	%fd283, %fd275;
	@%p236 bra 	$L__BB10_73;
	setp.gt.f64 	%p237, %fd275, %fd75;
	mov.u32 	%r686, %r396;
	mov.f64 	%fd283, %fd75;
	@%p237 bra 	$L__BB10_73;
	setp.eq.f64 	%p238, %fd275, %fd75;
	setp.lt.s32 	%p239, %r396, %r678;
	and.pred  	%p240, %p238, %p239;
	selp.b32 	%r686, %r396, %r678, %p240;
	selp.f64 	%fd283, %fd75, %fd275, %p240;
$L__BB10_73:
	mov.b32 	%r437, 2;
	mov.b32 	%r439, -1;
	// begin inline asm
	shfl.sync.down.b32 %r420, %r686, %r437, %r414, %r439;
	// end inline asm
	// begin inline asm
	shfl.sync.down.b32 %r425, %r426, %r437, %r414, %r439;
	// end inline asm
	mov.b64 	%rd41, %fd283;
	mov.b64 	{%r431, %r436}, %rd41;
	// begin inline asm
	shfl.sync.down.b32 %r430, %r431, %r437, %r414, %r439;
	// end inline asm
	// begin inline asm
	shfl.sync.down.b32 %r435, %r436, %r437, %r414, %r439;
	// end inline asm
	mov.b64 	%rd42, {%r430, %r435};
	mov.b64 	%fd78, %rd42;
	add.s32 	%r440, %r395, 2;
	setp.gt.s32 	%p241, %r440, %r414;
	mov.u32 	%r687, %r686;
	mov.f64 	%fd284, %fd283;
	@%p241 bra 	$L__BB10_76;
	setp.gt.f64 	%p242, %fd283, %fd78;
	mov.u32 	%r687, %r420;
	mov.f64 	%fd284, %fd78;
	@%p242 bra 	$L__BB10_76;
	setp.eq.f64 	%p243, %fd283, %fd78;
	setp.lt.s32 	%p244, %r420, %r686;
	and.pred  	%p245, %p243, %p244;
	selp.b32 	%r687, %r420, %r686, %p245;
	selp.f64 	%fd284, %fd78, %fd283, %p245;
$L__BB10_76:
	mov.b32 	%r458, 4;
	mov.b32 	%r460, -1;
	// begin inline asm
	shfl.sync.down.b32 %r441, %r687, %r458, %r414, %r460;
	// end inline asm
	// begin inline asm
	shfl.sync.down.b32 %r446, %r447, %r458, %r414, %r460;
	// end inline asm
	mov.b64 	%rd43, %fd284;
	mov.b64 	{%r452, %r457}, %rd43;
	// begin inline asm
	shfl.sync.down.b32 %r451, %r452, %r458, %r414, %r460;
	// end inline asm
	// begin inline asm
	shfl.sync.down.b32 %r456, %r457, %r458, %r414, %r460;
	// end inline asm
	mov.b64 	%rd44, {%r451, %r456};
	mov.b64 	%fd81, %rd44;
	add.s32 	%r461, %r395, 4;
	setp.gt.s32 	%p246, %r461, %r414;
	mov.u32 	%r688, %r687;
	mov.f64 	%fd285, %fd284;
	@%p246 bra 	$L__BB10_79;
	setp.gt.f64 	%p247, %fd284, %fd81;
	mov.u32 	%r688, %r441;
	mov.f64 	%fd285, %fd81;
	@%p247 bra 	$L__BB10_79;
	setp.eq.f64 	%p248, %fd284, %fd81;
	setp.lt.s32 	%p249, %r441, %r687;
	and.pred  	%p250, %p248, %p249;
	selp.b32 	%r688, %r441, %r687, %p250;
	selp.f64 	%fd285, %fd81, %fd284, %p250;
$L__BB10_79:
	mov.b32 	%r479, 8;
	mov.b32 	%r481, -1;
	// begin inline asm
	shfl.sync.down.b32 %r462, %r688, %r479, %r414, %r481;
	// end inline asm
	// begin inline asm
	shfl.sync.down.b32 %r467, %r468, %r479, %r414, %r481;
	// end inline asm
	mov.b64 	%rd45, %fd285;
	mov.b64 	{%r473, %r478}, %rd45;
	// begin inline asm
	shfl.sync.down.b32 %r472, %r473, %r479, %r414, %r481;
	// end inline asm
	// begin inline asm
	shfl.sync.down.b32 %r477, %r478, %r479, %r414, %r481;
	// end inline asm
	mov.b64 	%rd46, {%r472, %r477};
	mov.b64 	%fd84, %rd46;
	add.s32 	%r482, %r395, 8;
	setp.gt.s32 	%p251, %r482, %r414;
	mov.u32 	%r689, %r688;
	mov.f64 	%fd286, %fd285;
	@%p251 bra 	$L__BB10_82;
	setp.gt.f64 	%p252, %fd285, %fd84;
	mov.u32 	%r689, %r462;
	mov.f64 	%fd286, %fd84;
	@%p252 bra 	$L__BB10_82;
	setp.eq.f64 	%p253, %fd285, %fd84;
	setp.lt.s32 	%p254, %r462, %r688;
	and.pred  	%p255, %p253, %p254;
	selp.b32 	%r689, %r462, %r688, %p255;
	selp.f64 	%fd286, %fd84, %fd285, %p255;
$L__BB10_82:
	mov.b32 	%r500, 16;
	mov.b32 	%r502, -1;
	// begin inline asm
	shfl.sync.down.b32 %r483, %r689, %r500, %r414, %r502;
	// end inline asm
	// begin inline asm
	shfl.sync.down.b32 %r488, %r489, %r500, %r414, %r502;
	// end inline asm
	mov.b64 	%rd47, %fd286;
	mov.b64 	{%r494, %r499}, %rd47;
	// begin inline asm
	shfl.sync.down.b32 %r493, %r494, %r500, %r414, %r502;
	// end inline asm
	// begin inline asm
	shfl.sync.down.b32 %r498, %r499, %r500, %r414, %r502;
	// end inline asm
	mov.b64 	%rd48, {%r493, %r498};
	mov.b64 	%fd87, %rd48;
	add.s32 	%r503, %r395, 16;
	setp.gt.s32 	%p256, %r503, %r414;
	mov.u32 	%r738, %r689;
	mov.f64 	%fd327, %fd286;
	@%p256 bra 	$L__BB10_85;
	setp.gt.f64 	%p257, %fd286, %fd87;
	mov.u32 	%r738, %r483;
	mov.f64 	%fd327, %fd87;
	@%p257 bra 	$L__BB10_85;
	setp.eq.f64 	%p258, %fd286, %fd87;
	setp.lt.s32 	%p259, %r483, %r689;
	and.pred  	%p260, %p258, %p259;
	selp.b32 	%r738, %r483, %r689, %p260;
	selp.f64 	%fd327, %fd87, %fd286, %p260;
$L__BB10_85:
	setp.ne.s32 	%p261, %r395, 0;
	@%p261 bra 	$L__BB10_87;
	shr.u32 	%r504, %r2, 1;
	and.b32  	%r505, %r504, 496;
	mov.u32 	%r506, _ZZN3cub18CUB_300001_SM_10006detail6reduce28DeviceReduceSingleTileKernelINS2_10policy_hubINS0_12KeyValuePairIidEEiNS0_6ArgMinEE10Policy1000ENS0_21ArgIndexInputIteratorIPdidEEPS6_iS7_NS2_20empty_problem_init_tIS6_EES6_N4cuda3std3__410__identityEEEvT0_T1_T2_T3_T4_T6_E12temp_storage;
	add.s32 	%r507, %r506, %r505;
	st.shared.u32 	[%r507+8], %r738;
	st.shared.f64 	[%r507+16], %fd327;
$L__BB10_87:
	bar.sync 	0;
	setp.ne.s32 	%p262, %r2, 0;
	setp.lt.s32 	%p263, %r238, 33;
	or.pred  	%p264, %p262, %p263;
	@%p264 bra 	$L__BB10_185;
	ld.shared.u32 	%r691, [_ZZN3cub18CUB_300001_SM_10006detail6reduce28DeviceReduceSingleTileKernelINS2_10policy_hubINS0_12KeyValuePairIidEEiNS0_6ArgMinEE10Policy1000ENS0_21ArgIndexInputIteratorIPdidEEPS6_iS7_NS2_20empty_problem_init_tIS6_EES6_N4cuda3std3__410__identityEEEvT0_T1_T2_T3_T4_T6_E12temp_storage+24];
	ld.shared.f64 	%fd288, [_ZZN3cub18CUB_300001_SM_10006detail6reduce28DeviceReduceSingleTileKernelINS2_10policy_hubINS0_12KeyValuePairIidEEiNS0_6ArgMinEE10Policy1000ENS0_21ArgIndexInputIteratorIPdidEEPS6_iS7_NS2_20empty_problem_init_tIS6_EES6_N4cuda3std3__410__identityEEEvT0_T1_T2_T3_T4_T6_E12temp_storage+32];
	setp.lt.f64 	%p265, %fd288, %fd327;
	@%p265 bra 	$L__BB10_90;
	setp.eq.f64 	%p266, %fd327, %fd288;
	setp.lt.s32 	%p267, %r691, %r738;
	and.pred  	%p268, %p266, %p267;
	selp.b32 	%r691, %r691, %r738, %p268;
	selp.f64 	%fd288, %fd288, %fd327, %p268;
$L__BB10_90:
	setp.lt.u32 	%p269, %r238, 65;
	mov.u32 	%r738, %r691;
	mov.f64 	%fd327, %fd288;
	@%p269 bra 	$L__BB10_185;
	ld.shared.u32 	%r508, [_ZZN3cub18CUB_300001_SM_10006detail6reduce28DeviceReduceSingleTileKernelINS2_10policy_hubINS0_12KeyValuePairIidEEiNS0_6ArgMinEE10Policy1000ENS0_21ArgIndexInputIteratorIPdidEEPS6_iS7_NS2_20empty_problem_init_tIS6_EES6_N4cuda3std3__410__identityEEEvT0_T1_T2_T3_T4_T6_E12temp_storage+40];
	ld.shared.f64 	%fd219, [_ZZN3cub18CUB_300001_SM_10006detail6reduce28DeviceReduceSingleTileKernelINS2_10policy_hubINS0_12KeyValuePairIidEEiNS0_6ArgMinEE10Policy1000ENS0_21ArgIndexInputIteratorIPdidEEPS6_iS7_NS2_20empty_problem_init_tIS6_EES6_N4cuda3std3__410__identityEEEvT0_T1_T2_T3_T4_T6_E12temp_storage+48];
	setp.lt.f64 	%p270, %fd219, %fd288;
	setp.eq.f64 	%p271, %fd288, %fd219;
	setp.lt.s32 	%p272, %r508, %r691;
	and.pred  	%p273, %p271, %p272;
	or.pred  	%p274, %p270, %p273;
	selp.b32 	%r738, %r508, %r691, %p274;
	selp.f64 	%fd327, %fd219, %fd288, %p274;
	setp.lt.u32 	%p275, %r238, 97;
	@%p275 bra 	$L__BB10_185;
	ld.shared.u32 	%r510, [_ZZN3cub18CUB_300001_SM_10006detail6reduce28DeviceReduceSingleTileKernelINS2_10policy_hubINS0_12KeyValuePairIidEEiNS0_6ArgMinEE10Policy1000ENS0_21ArgIndexInputIteratorIPdidEEPS6_iS7_NS2_20empty_problem_init_tIS6_EES6_N4cuda3std3__410__identityEEEvT0_T1_T2_T3_T4_T6_E12temp_storage+56];
	ld.shared.f64 	%fd221, [_ZZN3cub18CUB_300001_SM_10006detail6reduce28DeviceReduceSingleTileKernelINS2_10policy_hubINS0_12KeyValuePairIidEEiNS0_6ArgMinEE10Policy1000ENS0_21ArgIndexInputIteratorIPdidEEPS6_iS7_NS2_20empty_problem_init_tIS6_EES6_N4cuda3std3__410__identityEEEvT0_T1_T2_T3_T4_T6_E12temp_storage+64];
	setp.lt.f64 	%p276, %fd221, %fd327;
	setp.eq.f64 	%p277, %fd327, %fd221;
	setp.lt.s32 	%p278, %r510, %r738;
	and.pred  	%p279, %p277, %p278;
	or.pred  	%p280, %p276, %p279;
	selp.b32 	%r738, %r510, %r738, %p280;
	selp.f64 	%fd327, %fd221, %fd327, %p280;
	setp.lt.u32 	%p281, %r238, 129;
	@%p281 bra 	$L__BB10_185;
	ld.shared.u32 	%r512, [_ZZN3cub18CUB_300001_SM_10006detail6reduce28DeviceReduceSingleTileKernelINS2_10policy_hubINS0_12KeyValuePairIidEEiNS0_6ArgMinEE10Policy1000ENS0_21ArgIndexInputIteratorIPdidEEPS6_iS7_NS2_20empty_problem_init_tIS6_EES6_N4cuda3std3__410__identityEEEvT0_T1_T2_T3_T4_T6_E12temp_storage+72];
	ld.shared.f64 	%fd223, [_ZZN3cub18CUB_300001_SM_10006detail6reduce28DeviceReduceSingleTileKernelINS2_10policy_hubINS0_12KeyValuePairIidEEiNS0_6ArgMinEE10Policy1000ENS0_21ArgIndexInputIteratorIPdidEEPS6_iS7_NS2_20empty_problem_init_tIS6_EES6_N4cuda3std3__410__identityEEEvT0_T1_T2_T3_T4_T6_E12temp_storage+80];
	setp.lt.f64 	%p282, %fd223, %fd327;
	setp.eq.f64 	%p283, %fd327, %fd223;
	setp.lt.s32 	%p284, %r512, %r738;
	and.pred  	%p285, %p283, %p284;
	or.pred  	%p286, %p282, %p285;
	selp.b32 	%r738, %r512, %r738, %p286;
	selp.f64 	%fd327, %fd223, %fd327, %p286;
	setp.lt.u32 	%p287, %r238, 161;
	@%p287 bra 	$L__BB10_185;
	ld.shared.u32 	%r514, [_ZZN3cub18CUB_300001_SM_10006detail6reduce28DeviceReduceSingleTileKernelINS2_10policy_hubINS0_12KeyValuePairIidEEiNS0_6ArgMinEE10Policy1000ENS0_21ArgIndexInputIteratorIPdidEEPS6_iS7_NS2_20empty_problem_init_tIS6_EES6_N4cuda3std3__410__identityEEEvT0_T1_T2_T3_T4_T6_E12temp_storage+88];
	ld.shared.f64 	%fd225, [_ZZN3cub18CUB_300001_SM_10006detail6reduce28DeviceReduceSingleTileKernelINS2_10policy_hubINS0_12KeyValuePairIidEEiNS0_6ArgMinEE10Policy1000ENS0_21ArgIndexInputIteratorIPdidEEPS6_iS7_NS2_20empty_problem_init_tIS6_EES6_N4cuda3std3__410__identityEEEvT0_T1_T2_T3_T4_T6_E12temp_storage+96];
	setp.lt.f64 	%p288, %fd225, %fd327;
	setp.eq.f64 	%p289, %fd327, %fd225;
	setp.lt.s32 	%p290, %r514, %r738;
	and.pred  	%p291, %p289, %p290;
	or.pred  	%p292, %p288, %p291;
	selp.b32 	%r738, %r514, %r738, %p292;
	selp.f64 	%fd327, %fd225, %fd327, %p292;
	setp.lt.u32 	%p293, %r238, 193;
	@%p293 bra 	$L__BB10_185;
	ld.shared.u32 	%r516, [_ZZN3cub18CUB_300001_SM_10006detail6reduce28DeviceReduceSingleTileKernelINS2_10policy_hubINS0_12KeyValuePairIidEEiNS0_6ArgMinEE10Policy1000ENS0_21ArgIndexInputIteratorIPdidEEPS6_iS7_NS2_20empty_problem_init_tIS6_EES6_N4cuda3std3__410__identityEEEvT0_T1_T2_T3_T4_T6_E12temp_storage+104];
	ld.shared.f64 	%fd227, [_ZZN3cub18CUB_300001_SM_10006detail6reduce28DeviceReduceSingleTileKernelINS2_10policy_hubINS0_12KeyValuePairIidEEiNS0_6ArgMinEE10Policy1000ENS0_21ArgIndexInputIteratorIPdidEEPS6_iS7_NS2_20empty_problem_init_tIS6_EES6_N4cuda3std3__410__identityEEEvT0_T1_T2_T3_T4_T6_E12temp_storage+112];
	setp.lt.f64 	%p294, %fd227, %fd327;
	setp.eq.f64 	%p295, %fd327, %fd227;
	setp.lt.s32 	%p296, %r516, %r738;
	and.pred  	%p297, %p295, %p296;
	or.pred  	%p298, %p294, %p297;
	selp.b32 	%r738, %r516, %r738, %p298;
	selp.f64 	%fd327, %fd227, %fd327, %p298;
	setp.lt.u32 	%p299, %r238, 225;
	@%p299 bra 	$L__BB10_185;
	ld.shared.u32 	%r518, [_ZZN3cub18CUB_300001_SM_10006detail6reduce28DeviceReduceSingleTileKernelINS2_10policy_hubINS0_12KeyValuePairIidEEiNS0_6ArgMinEE10Policy1000ENS0_21ArgIndexInputIteratorIPdidEEPS6_iS7_NS2_20empty_problem_init_tIS6_EES6_N4cuda3std3__410__identityEEEvT0_T1_T2_T3_T4_T6_E12temp_storage+120];
	ld.shared.f64 	%fd229, [_ZZN3cub18CUB_300001_SM_10006detail6reduce28DeviceReduceSingleTileKernelINS2_10policy_hubINS0_12KeyValuePairIidEEiNS0_6ArgMinEE10Policy1000ENS0_21ArgIndexInputIteratorIPdidEEPS6_iS7_NS2_20empty_problem_init_tIS6_EES6_N4cuda3std3__410__identityEEEvT0_T1_T2_T3_T4_T6_E12temp_storage+128];
	setp.lt.f64 	%p300, %fd229, %fd327;
	setp.eq.f64 	%p301, %fd327, %fd229;
	setp.lt.s32 	%p302, %r518, %r738;
	and.pred  	%p303, %p301, %p302;
	or.pred  	%p304, %p300, %p303;
	selp.b32 	%r738, %r518, %r738, %p304;
	selp.f64 	%fd327, %fd229, %fd327, %p304;
	bra.uni 	$L__BB10_185;
$L__BB10_97:
	mov.u32 	%r123, %tid.x;
	add.s32 	%r124, %r237, %r123;
	mul.wide.s32 	%rd14, %r124, 8;
	add.s64 	%rd7, %rd2, %rd14;
	ld.global.f64 	%fd319, [%rd7];
	add.s32 	%r125, %r124, 256;
	ld.global.f64 	%fd100, [%rd7+2048];
	add.s32 	%r126, %r124, 512;
	ld.global.f64 	%fd101, [%rd7+4096];
	add.s32 	%r127, %r124, 768;
	ld.global.f64 	%fd102, [%rd7+6144];
	setp.lt.f64 	%p3, %fd100, %fd319;
	@%p3 bra 	$L__BB10_99;
	setp.neu.f64 	%p4, %fd319, %fd100;
	setp.lt.s32 	%p5, %r124, 2147483392;
	or.pred  	%p6, %p4, %p5;
	mov.u32 	%r730, %r124;
	@%p6 bra 	$L__BB10_100;
$L__BB10_99:
	mov.u32 	%r730, %r125;
	mov.f64 	%fd319, %fd100;
$L__BB10_100:
	setp.lt.f64 	%p7, %fd101, %fd319;
	@%p7 bra 	$L__BB10_102;
	setp.neu.f64 	%p8, %fd319, %fd101;
	setp.ge.s32 	%p9, %r126, %r730;
	or.pred  	%p10, %p8, %p9;
	@%p10 bra 	$L__BB10_103;
$L__BB10_102:
	mov.u32 	%r730, %r126;
	mov.f64 	%fd319, %fd101;
$L__BB10_103:
	setp.lt.f64 	%p11, %fd102, %fd319;
	@%p11 bra 	$L__BB10_105;
	setp.neu.f64 	%p12, %fd319, %fd102;
	setp.ge.s32 	%p13, %r127, %r730;
	or.pred  	%p14, %p12, %p13;
	@%p14 bra 	$L__BB10_106;
$L__BB10_105:
	mov.u32 	%r730, %r127;
	mov.f64 	%fd319, %fd102;
$L__BB10_106:
	setp.lt.u32 	%p15, %r238, 2048;
	mov.b32 	%r702, 1024;
	@%p15 bra 	$L__BB10_122;
	add.s32 	%r131, %r238, -1024;
	mov.b32 	%r702, 1024;
$L__BB10_108:
	add.s32 	%r134, %r124, %r702;
	mul.wide.u32 	%rd15, %r702, 8;
	add.s64 	%rd16, %rd7, %rd15;
	ld.global.f64 	%fd107, [%rd16];
	add.s32 	%r135, %r125, %r702;
	ld.global.f64 	%fd108, [%rd16+2048];
	add.s32 	%r136, %r135, 256;
	ld.global.f64 	%fd109, [%rd16+4096];
	add.s32 	%r137, %r135, 512;
	ld.global.f64 	%fd110, [%rd16+6144];
	setp.lt.f64 	%p16, %fd107, %fd319;
	@%p16 bra 	$L__BB10_110;
	setp.neu.f64 	%p17, %fd319, %fd107;
	setp.ge.s32 	%p18, %r134, %r730;
	or.pred  	%p19, %p17, %p18;
	@%p19 bra 	$L__BB10_111;
$L__BB10_110:
	mov.u32 	%r730, %r134;
	mov.f64 	%fd319, %fd107;
$L__BB10_111:
	setp.lt.f64 	%p20, %fd108, %fd319;
	@%p20 bra 	$L__BB10_113;
	setp.neu.f64 	%p21, %fd319, %fd108;
	setp.ge.s32 	%p22, %r135, %r730;
	or.pred  	%p23, %p21, %p22;
	@%p23 bra 	$L__BB10_114;
$L__BB10_113:
	mov.u32 	%r730, %r135;
	mov.f64 	%fd319, %fd108;
$L__BB10_114:
	setp.lt.f64 	%p24, %fd109, %fd319;
	@%p24 bra 	$L__BB10_116;
	setp.neu.f64 	%p25, %fd319, %fd109;
	setp.ge.s32 	%p26, %r136, %r730;
	or.pred  	%p27, %p25, %p26;
	@%p27 bra 	$L__BB10_117;
$L__BB10_116:
	mov.u32 	%r730, %r136;
	mov.f64 	%fd319, %fd109;
$L__BB10_117:
	setp.lt.f64 	%p28, %fd110, %fd319;
	@%p28 bra 	$L__BB10_119;
	setp.neu.f64 	%p29, %fd319, %fd110;
	setp.ge.s32 	%p30, %r137, %r730;
	or.pred  	%p31, %p29, %p30;
	@%p31 bra 	$L__BB10_120;
$L__BB10_119:
	mov.u32 	%r730, %r137;
	mov.f64 	%fd319, %fd110;
$L__BB10_120:
	sub.s32 	%r247, %r238, %r702;
	setp.lt.s32 	%p32, %r247, 1024;
	@%p32 bra 	$L__BB10_164;
	add.s32 	%r702, %r702, 1024;
	setp.le.s32 	%p33, %r702, %r131;
	@%p33 bra 	$L__BB10_108;
$L__BB10_122:
	setp.le.s32 	%p34, %r238, %r702;
	sub.s32 	%r248, %r238, %r702;
	setp.ge.s32 	%p35, %r123, %r248;
	or.pred  	%p36, %p34, %p35;
	@%p36 bra 	$L__BB10_164;
	add.s32 	%r145, %r702, %r237;
	not.b32 	%r251, %r123;
	add.s32 	%r252, %r238, %r251;
	sub.s32 	%r146, %r252, %r702;
	shr.u32 	%r253, %r146, 8;
	add.s32 	%r147, %r253, 1;
	and.b32  	%r148, %r147, 7;
	setp.lt.u32 	%p37, %r146, 1792;
	mov.u32 	%r723, %r123;
	@%p37 bra 	$L__BB10_143;
	or.b32  	%r705, %r123, 1024;
	add.s32 	%r704, %r124, %r702;
	and.b32  	%r254, %r147, 33554424;
	neg.s32 	%r703, %r254;
	add.s64 	%rd8, %rd2, 8192;
$L__BB10_125:
	.pragma "nounroll";
	mul.wide.s32 	%rd17, %r704, 8;
	add.s64 	%rd9, %rd8, %rd17;
	ld.global.f64 	%fd299, [%rd9+-8192];
	setp.lt.f64 	%p38, %fd299, %fd319;
	mov.u32 	%r707, %r704;
	@%p38 bra 	$L__BB10_127;
	setp.eq.f64 	%p39, %fd319, %fd299;
	setp.lt.s32 	%p40, %r704, %r730;
	and.pred  	%p41, %p39, %p40;
	selp.b32 	%r707, %r704, %r730, %p41;
	selp.f64 	%fd299, %fd299, %fd319, %p41;
$L__BB10_127:
	add.s32 	%r708, %r704, 256;
	ld.global.f64 	%fd300, [%rd9+-6144];
	setp.lt.f64 	%p42, %fd300, %fd299;
	@%p42 bra 	$L__BB10_129;
	setp.eq.f64 	%p43, %fd299, %fd300;
	setp.lt.s32 	%p44, %r708, %r707;
	and.pred  	%p45, %p43, %p44;
	selp.b32 	%r708, %r708, %r707, %p45;
	selp.f64 	%fd300, %fd300, %fd299, %p45;
$L__BB10_129:
	add.s32 	%r709, %r704, 512;
	ld.global.f64 	%fd301, [%rd9+-4096];
	setp.lt.f64 	%p46, %fd301, %fd300;
	@%p46 bra 	$L__BB10_131;
	setp.eq.f64 	%p47, %fd300, %fd301;
	setp.lt.s32 	%p48, %r709, %r708;
	and.pred  	%p49, %p47, %p48;
	selp.b32 	%r709, %r709, %r708, %p49;
	selp.f64 	%fd301, %fd301, %fd300, %p49;
$L__BB10_131:
	add.s32 	%r710, %r704, 768;
	ld.global.f64 	%fd302, [%rd9+-2048];
	setp.lt.f64 	%p50, %fd302, %fd301;
	@%p50 bra 	$L__BB10_133;
	setp.eq.f64 	%p51, %fd301, %fd302;
	setp.lt.s32 	%p52, %r710, %r709;
	and.pred  	%p53, %p51, %p52;
	selp.b32 	%r710, %r710, %r709, %p53;
	selp.f64 	%fd302, %fd302, %fd301, %p53;
$L__BB10_133:
	add.s32 	%r711, %r704, 1024;
	ld.global.f64 	%fd303, [%rd9];
	setp.lt.f64 	%p54, %fd303, %fd302;
	@%p54 bra 	$L__BB10_135;
	setp.eq.f64 	%p55, %fd302, %fd303;
	setp.lt.s32 	%p56, %r711, %r710;
	and.pred  	%p57, %p55, %p56;
	selp.b32 	%r711, %r711, %r710, %p57;
	selp.f64 	%fd303, %fd303, %fd302, %p57;
$L__BB10_135:
	add.s32 	%r712, %r704, 1280;
	ld.global.f64 	%fd304, [%rd9+2048];
	setp.lt.f64 	%p58, %fd304, %fd303;
	@%p58 bra 	$L__BB10_137;
	setp.eq.f64 	%p59, %fd303, %fd304;
	setp.lt.s32 	%p60, %r712, %r711;
	and.pred  	%p61, %p59, %p60;
	selp.b32 	%r712, %r712, %r711, %p61;
	selp.f64 	%fd304, %fd304, %fd303, %p61;
$L__BB10_137:
	add.s32 	%r713, %r704, 1536;
	ld.global.f64 	%fd305, [%rd9+4096];
	setp.lt.f64 	%p62, %fd305, %fd304;
	@%p62 bra 	$L__BB10_139;
	setp.eq.f64 	%p63, %fd304, %fd305;
	setp.lt.s32 	%p64, %r713, %r712;
	and.pred  	%p65, %p63, %p64;
	selp.b32 	%r713, %r713, %r712, %p65;
	selp.f64 	%fd305, %fd305, %fd304, %p65;
$L__BB10_139:
	add.s32 	%r730, %r704, 1792;
	ld.global.f64 	%fd319, [%rd9+6144];
	setp.lt.f64 	%p66, %fd319, %fd305;
	@%p66 bra 	$L__BB10_141;
	setp.eq.f64 	%p67, %fd305, %fd319;
	setp.lt.s32 	%p68, %r730, %r713;
	and.pred  	%p69, %p67, %p68;
	selp.b32 	%r730, %r730, %r713, %p69;
	selp.f64 	%fd319, %fd319, %fd305, %p69;
$L__BB10_141:
	add.s32 	%r705, %r705, 2048;
	add.s32 	%r704, %r704, 2048;
	add.s32 	%r703, %r703, 8;
	setp.ne.s32 	%p70, %r703, 0;
	@%p70 bra 	$L__BB10_125;
	add.s32 	%r723, %r705, -1024;
$L__BB10_143:
	setp.eq.s32 	%p71, %r148, 0;
	@%p71 bra 	$L__BB10_164;
	setp.lt.u32 	%p72, %r148, 4;
	@%p72 bra 	$L__BB10_154;
	add.s32 	%r186, %r145, %r723;
	mul.wide.s32 	%rd18, %r186, 8;
	add.s64 	%rd10, %rd2, %rd18;
	ld.global.f64 	%fd309, [%rd10];
	setp.lt.f64 	%p73, %fd309, %fd319;
	mov.u32 	%r718, %r186;
	@%p73 bra 	$L__BB10_147;
	setp.eq.f64 	%p74, %fd319, %fd309;
	setp.lt.s32 	%p75, %r186, %r730;
	and.pred  	%p76, %p74, %p75;
	selp.b32 	%r718, %r186, %r730, %p76;
	selp.f64 	%fd309, %fd309, %fd319, %p76;
$L__BB10_147:
	add.s32 	%r719, %r186, 256;
	ld.global.f64 	%fd310, [%rd10+2048];
	setp.lt.f64 	%p77, %fd310, %fd309;
	@%p77 bra 	$L__BB10_149;
	setp.eq.f64 	%p78, %fd309, %fd310;
	setp.lt.s32 	%p79, %r719, %r718;
	and.pred  	%p80, %p78, %p79;
	selp.b32 	%r719, %r719, %r718, %p80;
	selp.f64 	%fd310, %fd310, %fd309, %p80;
$L__BB10_149:
	add.s32 	%r720, %r186, 512;
	ld.global.f64 	%fd311, [%rd10+4096];
	setp.lt.f64 	%p81, %fd311, %fd310;
	@%p81 bra 	$L__BB10_151;
	setp.eq.f64 	%p82, %fd310, %fd311;
	setp.lt.s32 	%p83, %r720, %r719;
	and.pred  	%p84, %p82, %p83;
	selp.b32 	%r720, %r720, %r719, %p84;
	selp.f64 	%fd311, %fd311, %fd310, %p84;
$L__BB10_151:
	add.s32 	%r730, %r186, 768;
	ld.global.f64 	%fd319, [%rd10+6144];
	setp.lt.f64 	%p85, %fd319, %fd311;
	@%p85 bra 	$L__BB10_153;
	setp.eq.f64 	%p86, %fd311, %fd319;
	setp.lt.s32 	%p87, %r730, %r720;
	and.pred  	%p88, %p86, %p87;
	selp.b32 	%r730, %r730, %r720, %p88;
	selp.f64 	%fd319, %fd319, %fd311, %p88;
$L__BB10_153:
	add.s32 	%r723, %r723, 1024;
$L__BB10_154:
	and.b32  	%r257, %r147, 3;
	setp.eq.s32 	%p89, %r257, 0;
	@%p89 bra 	$L__BB10_164;
	setp.eq.s32 	%p90, %r257, 1;
	mov.u32 	%r729, %r730;
	mov.f64 	%fd318, %fd319;
	@%p90 bra 	$L__BB10_161;
	add.s32 	%r202, %r145, %r723;
	mul.wide.s32 	%rd19, %r202, 8;
	add.s64 	%rd11, %rd2, %rd19;
	ld.global.f64 	%fd315, [%rd11];
	setp.lt.f64 	%p91, %fd315, %fd319;
	mov.u32 	%r725, %r202;
	@%p91 bra 	$L__BB10_158;
	setp.eq.f64 	%p92, %fd319, %fd315;
	setp.lt.s32 	%p93, %r202, %r730;
	and.pred  	%p94, %p92, %p93;
	selp.b32 	%r725, %r202, %r730, %p94;
	selp.f64 	%fd315, %fd315, %fd319, %p94;
$L__BB10_158:
	add.s32 	%r730, %r202, 256;
	ld.global.f64 	%fd319, [%rd11+2048];
	setp.lt.f64 	%p95, %fd319, %fd315;
	@%p95 bra 	$L__BB10_160;
	setp.eq.f64 	%p96, %fd315, %fd319;
	setp.lt.s32 	%p97, %r730, %r725;
	and.pred  	%p98, %p96, %p97;
	selp.b32 	%r730, %r730, %r725, %p98;
	selp.f64 	%fd319, %fd319, %fd315, %p98;
$L__BB10_160:
	add.s32 	%r723, %r723, 512;
	mov.u32 	%r729, %r730;
	mov.f64 	%fd318, %fd319;
$L__BB10_161:
	and.b32  	%r258, %r146, 256;
	setp.ne.s32 	%p99, %r258, 0;
	@%p99 bra 	$L__BB10_164;
	add.s32 	%r730, %r145, %r723;
	mul.wide.s32 	%rd20, %r730, 8;
	add.s64 	%rd21, %rd2, %rd20;
	ld.global.f64 	%fd319, [%rd21];
	setp.lt.f64 	%p100, %fd319, %fd318;
	@%p100 bra 	$L__BB10_164;
	setp.eq.f64 	%p101, %fd318, %fd319;
	setp.lt.s32 	%p102, %r730, %r729;
	and.pred  	%p103, %p101, %p102;
	selp.b32 	%r730, %r730, %r729, %p103;
	selp.f64 	%fd319, %fd319, %fd318, %p103;
$L__BB10_164:
	// begin inline asm
	mov.u32 %r259, %laneid;
	// end inline asm
	mov.b32 	%r277, 1;
	mov.b32 	%r278, 31;
	mov.b32 	%r279, -1;
	// begin inline asm
	shfl.sync.down.b32 %r260, %r730, %r277, %r278, %r279;
	// end inline asm
	// begin inline asm
	shfl.sync.down.b32 %r265, %r266, %r277, %r278, %r279;
	// end inline asm
	mov.b64 	%rd22, %fd319;
	mov.b64 	{%r271, %r276}, %rd22;
	// begin inline asm
	shfl.sync.down.b32 %r270, %r271, %r277, %r278, %r279;
	// end inline asm
	// begin inline asm
	shfl.sync.down.b32 %r275, %r276, %r277, %r278, %r279;
	// end inline asm
	mov.b64 	%rd23, {%r270, %r275};
	mov.b64 	%fd168, %rd23;
	setp.gt.s32 	%p104, %r259, 30;
	mov.u32 	%r731, %r730;
	mov.f64 	%fd320, %fd319;
	@%p104 bra 	$L__BB10_167;
	setp.gt.f64 	%p105, %fd319, %fd168;
	mov.u32 	%r731, %r260;
	mov.f64 	%fd320, %fd168;
	@%p105 bra 	$L__BB10_167;
	setp.eq.f64 	%p106, %fd319, %fd168;
	setp.lt.s32 	%p107, %r260, %r730;
	and.pred  	%p108, %p106, %p107;
	selp.b32 	%r731, %r260, %r730, %p108;
	selp.f64 	%fd320, %fd168, %fd319, %p108;
$L__BB10_167:
	mov.b32 	%r297, 2;
	mov.b32 	%r298, 31;
	mov.b32 	%r299, -1;
	// begin inline asm
	shfl.sync.down.b32 %r280, %r731, %r297, %r298, %r299;
	// end inline asm
	// begin inline asm
	shfl.sync.down.b32 %r285, %r286, %r297, %r298, %r299;
	// end inline asm
	mov.b64 	%rd24, %fd320;
	mov.b64 	{%r291, %r296}, %rd24;
	// begin inline asm
	shfl.sync.down.b32 %r290, %r291, %r297, %r298, %r299;
	// end inline asm
	// begin inline asm
	shfl.sync.down.b32 %r295, %r296, %r297, %r298, %r299;
	// end inline asm
	mov.b64 	%rd25, {%r290, %r295};
	mov.b64 	%fd171, %rd25;
	setp.gt.s32 	%p109, %r259, 29;
	mov.u32 	%r732, %r731;
	mov.f64 	%fd321, %fd320;
	@%p109 bra 	$L__BB10_170;
	setp.gt.f64 	%p110, %fd320, %fd171;
	mov.u32 	%r732, %r280;
	mov.f64 	%fd321, %fd171;
	@%p110 bra 	$L__BB10_170;
	setp.eq.f64 	%p111, %fd320, %fd171;
	setp.lt.s32 	%p112, %r280, %r731;
	and.pred  	%p113, %p111, %p112;
	selp.b32 	%r732, %r280, %r731, %p113;
	selp.f64 	%fd321, %fd171, %fd320, %p113;
$L__BB10_170:
	mov.b32 	%r317, 4;
	mov.b32 	%r318, 31;
	mov.b32 	%r319, -1;
	// begin inline asm
	shfl.sync.down.b32 %r300, %r732, %r317, %r318, %r319;
	// end inline asm
	// begin inline asm
	shfl.sync.down.b32 %r305, %r306, %r317, %r318, %r319;
	// end inline asm
	mov.b64 	%rd26, %fd321;
	mov.b64 	{%r311, %r316}, %rd26;
	// begin inline asm
	shfl.sync.down.b32 %r310, %r311, %r317, %r318, %r319;
	// end inline asm
	// begin inline asm
	shfl.sync.down.b32 %r315, %r316, %r317, %r318, %r319;
	// end inline asm
	mov.b64 	%rd27, {%r310, %r315};
	mov.b64 	%fd174, %rd27;
	setp.gt.s32 	%p114, %r259, 27;
	mov.u32 	%r733, %r732;
	mov.f64 	%fd322, %fd321;
	@%p114 bra 	$L__BB10_173;
	setp.gt.f64 	%p115, %fd321, %fd174;
	mov.u32 	%r733, %r300;
	mov.f64 	%fd322, %fd174;
	@%p115 bra 	$L__BB10_173;
	setp.eq.f64 	%p116, %fd321, %fd174;
	setp.lt.s32 	%p117, %r300, %r732;
	and.pred  	%p118, %p116, %p117;
	selp.b32 	%r733, %r300, %r732, %p118;
	selp.f64 	%fd322, %fd174, %fd321, %p118;
$L__BB10_173:
	mov.b32 	%r337, 8;
	mov.b32 	%r338, 31;
	mov.b32 	%r339, -1;
	// begin inline asm
	shfl.sync.down.b32 %r320, %r733, %r337, %r338, %r339;
	// end inline asm
	// begin inline asm
	shfl.sync.down.b32 %r325, %r326, %r337, %r338, %r339;
	// end inline asm
	mov.b64 	%rd28, %fd322;
	mov.b64 	{%r331, %r336}, %rd28;
	// begin inline asm
	shfl.sync.down.b32 %r330, %r331, %r337, %r338, %r339;
	// end inline asm
	// begin inline asm
	shfl.sync.down.b32 %r335, %r336, %r337, %r338, %r339;
	// end inline asm
	mov.b64 	%rd29, {%r330, %r335};
	mov.b64 	%fd177, %rd29;
	setp.gt.s32 	%p119, %r259, 23;
	mov.u32 	%r738, %r733;
	mov.f64 	%fd327, %fd322;
	@%p119 bra 	$L__BB10_176;
	setp.gt.f64 	%p120, %fd322, %fd177;
	mov.u32 	%r738, %r320;
	mov.f64 	%fd327, %fd177;
	@%p120 bra 	$L__BB10_176;
	setp.eq.f64 	%p121, %fd322, %fd177;
	setp.lt.s32 	%p122, %r320, %r733;
	and.pred  	%p123, %p121, %p122;
	selp.b32 	%r738, %r320, %r733, %p123;
	selp.f64 	%fd327, %fd177, %fd322, %p123;
$L__BB10_176:
	mov.b32 	%r357, 16;
	mov.b32 	%r358, 31;
	mov.b32 	%r359, -1;
	// begin inline asm
	shfl.sync.down.b32 %r735, %r738, %r357, %r358, %r359;
	// end inline asm
	// begin inline asm
	shfl.sync.down.b32 %r345, %r346, %r357, %r358, %r359;
	// end inline asm
	mov.b64 	%rd30, %fd327;
	mov.b64 	{%r351, %r356}, %rd30;
	// begin inline asm
	shfl.sync.down.b32 %r350, %r351, %r357, %r358, %r359;
	// end inline asm
	// begin inline asm
	shfl.sync.down.b32 %r355, %r356, %r357, %r358, %r359;
	// end inline asm
	mov.b64 	%rd31, {%r350, %r355};
	mov.b64 	%fd324, %rd31;
	setp.gt.s32 	%p124, %r259, 15;
	@%p124 bra 	$L__BB10_181;
	setp.gt.f64 	%p125, %fd327, %fd324;
	@%p125 bra 	$L__BB10_179;
	setp.eq.f64 	%p126, %fd327, %fd324;
	setp.lt.s32 	%p127, %r735, %r738;
	and.pred  	%p128, %p126, %p127;
	selp.b32 	%r735, %r735, %r738, %p128;
	selp.f64 	%fd324, %fd324, %fd327, %p128;
$L__BB10_179:
	setp.ne.s32 	%p129, %r259, 0;
	mov.f64 	%fd327, %fd324;
	mov.u32 	%r738, %r735;
	@%p129 bra 	$L__BB10_181;
	shr.u32 	%r360, %r123, 1;
	and.b32  	%r361, %r360, 496;
	mov.u32 	%r362, _ZZN3cub18CUB_300001_SM_10006detail6reduce28DeviceReduceSingleTileKernelINS2_10policy_hubINS0_12KeyValuePairIidEEiNS0_6ArgMinEE10Policy1000ENS0_21ArgIndexInputIteratorIPdidEEPS6_iS7_NS2_20empty_problem_init_tIS6_EES6_N4cuda3std3__410__identityEEEvT0_T1_T2_T3_T4_T6_E12temp_storage;
	add.s32 	%r363, %r362, %r361;
	st.shared.u32 	[%r363+8], %r735;
	st.shared.f64 	[%r363+16], %fd324;
$L__BB10_181:
	bar.sync 	0;
	setp.ne.s32 	%p130, %r123, 0;
	@%p130 bra 	$L__BB10_185;
	ld.shared.u32 	%r737, [_ZZN3cub18CUB_300001_SM_10006detail6reduce28DeviceReduceSingleTileKernelINS2_10policy_hubINS0_12KeyValuePairIidEEiNS0_6ArgMinEE10Policy1000ENS0_21ArgIndexInputIteratorIPdidEEPS6_iS7_NS2_20empty_problem_init_tIS6_EES6_N4cuda3std3__410__identityEEEvT0_T1_T2_T3_T4_T6_E12temp_storage+24];
	ld.shared.f64 	%fd326, [_ZZN3cub18CUB_300001_SM_10006detail6reduce28DeviceReduceSingleTileKernelINS2_10policy_hubINS0_12KeyValuePairIidEEiNS0_6ArgMinEE10Policy1000ENS0_21ArgIndexInputIteratorIPdidEEPS6_iS7_NS2_20empty_problem_init_tIS6_EES6_N4cuda3std3__410__identityEEEvT0_T1_T2_T3_T4_T6_E12temp_storage+32];
	setp.lt.f64 	%p131, %fd326, %fd327;
	@%p131 bra 	$L__BB10_184;
	setp.eq.f64 	%p132, %fd327, %fd326;
	setp.lt.s32 	%p133, %r737, %r738;
	and.pred  	%p134, %p132, %p133;
	selp.b32 	%r737, %r737, %r738, %p134;
	selp.f64 	%fd326, %fd326, %fd327, %p134;
$L__BB10_184:
	ld.shared.u32 	%r364, [_ZZN3cub18CUB_300001_SM_10006detail6reduce28DeviceReduceSingleTileKernelINS2_10policy_hubINS0_12KeyValuePairIidEEiNS0_6ArgMinEE10Policy1000ENS0_21ArgIndexInputIteratorIPdidEEPS6_iS7_NS2_20empty_problem_init_tIS6_EES6_N4cuda3std3__410__identityEEEvT0_T1_T2_T3_T4_T6_E12temp_storage+40];
	ld.shared.f64 	%fd193, [_ZZN3cub18CUB_300001_SM_10006detail6reduce28DeviceReduceSingleTileKernelINS2_10policy_hubINS0_12KeyValuePairIidEEiNS0_6ArgMinEE10Policy1000ENS0_21ArgIndexInputIteratorIPdidEEPS6_iS7_NS2_20empty_problem_init_tIS6_EES6_N4cuda3std3__410__identityEEEvT0_T1_T2_T3_T4_T6_E12temp_storage+48];
	setp.lt.f64 	%p135, %fd193, %fd326;
	setp.eq.f64 	%p136, %fd326, %fd193;
	setp.lt.s32 	%p137, %r364, %r737;
	and.pred  	%p138, %p136, %p137;
	or.pred  	%p139, %p135, %p138;
	selp.b32 	%r366, %r364, %r737, %p139;
	selp.f64 	%fd195, %fd193, %fd326, %p139;
	ld.shared.u32 	%r368, [_ZZN3cub18CUB_300001_SM_10006detail6reduce28DeviceReduceSingleTileKernelINS2_10policy_hubINS0_12KeyValuePairIidEEiNS0_6ArgMinEE10Policy1000ENS0_21ArgIndexInputIteratorIPdidEEPS6_iS7_NS2_20empty_problem_init_tIS6_EES6_N4cuda3std3__410__identityEEEvT0_T1_T2_T3_T4_T6_E12temp_storage+56];
	ld.shared.f64 	%fd197, [_ZZN3cub18CUB_300001_SM_10006detail6reduce28DeviceReduceSingleTileKernelINS2_10policy_hubINS0_12KeyValuePairIidEEiNS0_6ArgMinEE10Policy1000ENS0_21ArgIndexInputIteratorIPdidEEPS6_iS7_NS2_20empty_problem_init_tIS6_EES6_N4cuda3std3__410__identityEEEvT0_T1_T2_T3_T4_T6_E12temp_storage+64];
	setp.lt.f64 	%p140, %fd197, %fd195;
	setp.eq.f64 	%p141, %fd195, %fd197;
	setp.lt.s32 	%p142, %r368, %r366;
	and.pred  	%p143, %p141, %p142;
	or.pred  	%p144, %p140, %p143;
	selp.b32 	%r370, %r368, %r366, %p144;
	selp.f64 	%fd199, %fd197, %fd195, %p144;
	ld.shared.u32 	%r372, [_ZZN3cub18CUB_300001_SM_10006detail6reduce28DeviceReduceSingleTileKernelINS2_10policy_hubINS0_12KeyValuePairIidEEiNS0_6ArgMinEE10Policy1000ENS0_21ArgIndexInputIteratorIPdidEEPS6_iS7_NS2_20empty_problem_init_tIS6_EES6_N4cuda3std3__410__identityEEEvT0_T1_T2_T3_T4_T6_E12temp_storage+72];
	ld.shared.f64 	%fd201, [_ZZN3cub18CUB_300001_SM_10006detail6reduce28DeviceReduceSingleTileKernelINS2_10policy_hubINS0_12KeyValuePairIidEEiNS0_6ArgMinEE10Policy1000ENS0_21ArgIndexInputIteratorIPdidEEPS6_iS7_NS2_20empty_problem_init_tIS6_EES6_N4cuda3std3__410__identityEEEvT0_T1_T2_T3_T4_T6_E12temp_storage+80];
	setp.lt.f64 	%p145, %fd201, %fd199;
	setp.eq.f64 	%p146, %fd199, %fd201;
	setp.lt.s32 	%p147, %r372, %r370;
	and.pred  	%p148, %p146, %p147;
	or.pred  	%p149, %p145, %p148;
	selp.b32 	%r374, %r372, %r370, %p149;
	selp.f64 	%fd203, %fd201, %fd199, %p149;
	ld.shared.u32 	%r376, [_ZZN3cub18CUB_300001_SM_10006detail6reduce28DeviceReduceSingleTileKernelINS2_10policy_hubINS0_12KeyValuePairIidEEiNS0_6ArgMinEE10Policy1000ENS0_21ArgIndexInputIteratorIPdidEEPS6_iS7_NS2_20empty_problem_init_tIS6_EES6_N4cuda3std3__410__identityEEEvT0_T1_T2_T3_T4_T6_E12temp_storage+88];
	ld.shared.f64 	%fd205, [_ZZN3cub18CUB_300001_SM_10006detail6reduce28DeviceReduceSingleTileKernelINS2_10policy_hubINS0_12KeyValuePairIidEEiNS0_6ArgMinEE10Policy1000ENS0_21ArgIndexInputIteratorIPdidEEPS6_iS7_NS2_20empty_problem_init_tIS6_EES6_N4cuda3std3__410__identityEEEvT0_T1_T2_T3_T4_T6_E12temp_storage+96];
	setp.lt.f64 	%p150, %fd205, %fd203;
	setp.eq.f64 	%p151, %fd203, %fd205;
	setp.lt.s32 	%p152, %r376, %r374;
	and.pred  	%p153, %p151, %p152;
	or.pred  	%p154, %p150, %p153;
	selp.b32 	%r378, %r376, %r374, %p154;
	selp.f64 	%fd207, %fd205, %fd203, %p154;
	ld.shared.u32 	%r380, [_ZZN3cub18CUB_300001_SM_10006detail6reduce28DeviceReduceSingleTileKernelINS2_10policy_hubINS0_12KeyValuePairIidEEiNS0_6ArgMinEE10Policy1000ENS0_21ArgIndexInputIteratorIPdidEEPS6_iS7_NS2_20empty_problem_init_tIS6_EES6_N4cuda3std3__410__identityEEEvT0_T1_T2_T3_T4_T6_E12temp_storage+104];
	ld.shared.f64 	%fd209, [_ZZN3cub18CUB_300001_SM_10006detail6reduce28DeviceReduceSingleTileKernelINS2_10policy_hubINS0_12KeyValuePairIidEEiNS0_6ArgMinEE10Policy1000ENS0_21ArgIndexInputIteratorIPdidEEPS6_iS7_NS2_20empty_problem_init_tIS6_EES6_N4cuda3std3__410__identityEEEvT0_T1_T2_T3_T4_T6_E12temp_storage+112];
	setp.lt.f64 	%p155, %fd209, %fd207;
	setp.eq.f64 	%p156, %fd207, %fd209;
	setp.lt.s32 	%p157, %r380, %r378;
	and.pred  	%p158, %p156, %p157;
	or.pred  	%p159, %p155, %p158;
	selp.b32 	%r382, %r380, %r378, %p159;
	selp.f64 	%fd211, %fd209, %fd207, %p159;
	ld.shared.u32 	%r384, [_ZZN3cub18CUB_300001_SM_10006detail6reduce28DeviceReduceSingleTileKernelINS2_10policy_hubINS0_12KeyValuePairIidEEiNS0_6ArgMinEE10Policy1000ENS0_21ArgIndexInputIteratorIPdidEEPS6_iS7_NS2_20empty_problem_init_tIS6_EES6_N4cuda3std3__410__identityEEEvT0_T1_T2_T3_T4_T6_E12temp_storage+120];
	ld.shared.f64 	%fd213, [_ZZN3cub18CUB_300001_SM_10006detail6reduce28DeviceReduceSingleTileKernelINS2_10policy_hubINS0_12KeyValuePairIidEEiNS0_6ArgMinEE10Policy1000ENS0_21ArgIndexInputIteratorIPdidEEPS6_iS7_NS2_20empty_problem_init_tIS6_EES6_N4cuda3std3__410__identityEEEvT0_T1_T2_T3_T4_T6_E12temp_storage+128];
	setp.lt.f64 	%p160, %fd213, %fd211;
	setp.eq.f64 	%p161, %fd211, %fd213;
	setp.lt.s32 	%p162, %r384, %r382;
	and.pred  	%p163, %p161, %p162;
	or.pred  	%p164, %p160, %p163;
	selp.b32 	%r738, %r384, %r382, %p164;
	selp.f64 	%fd327, %fd213, %fd211, %p164;
$L__BB10_185:
	mov.u32 	%r647, %tid.x;
	setp.ne.s32 	%p366, %r647, 0;
	@%p366 bra 	$L__BB10_187;
	st.global.u32 	[%rd1], %r738;
	st.global.f64 	[%rd1+8], %fd327;
$L__BB10_187:
	ret;

}
	// .globl	_ZN3cub18CUB_300001_SM_10006detail6reduce18DeviceReduceKernelINS2_10policy_hubINS0_12KeyValuePairIidEEiNS0_6ArgMinEE10Policy1000ENS0_21ArgIndexInputIteratorIPdidEEiS7_S6_N4cuda3std3__410__identityEEEvT0_PT3_T1_NS0_13GridEvenShareISK_EET2_T4_
.visible .entry _ZN3cub18CUB_300001_SM_10006detail6reduce18DeviceReduceKernelINS2_10policy_hubINS0_12KeyValuePairIidEEiNS0_6ArgMinEE10Policy1000ENS0_21ArgIndexInputIteratorIPdidEEiS7_S6_N4cuda3std3__410__identityEEEvT0_PT3_T1_NS0_13GridEvenShareISK_EET2_T4_(
	.param .align 8 .b8 _ZN3cub18CUB_300001_SM_10006detail6reduce18DeviceReduceKernelINS2_10policy_hubINS0_12KeyValuePairIidEEiNS0_6ArgMinEE10Policy1000ENS0_21ArgIndexInputIteratorIPdidEEiS7_S6_N4cuda3std3__410__identityEEEvT0_PT3_T1_NS0_13GridEvenShareISK_EET2_T4__param_0[16],
	.param .u64 .ptr .align 1 _ZN3cub18CUB_300001_SM_10006detail6reduce18DeviceReduceKernelINS2_10policy_hubINS0_12KeyValuePairIidEEiNS0_6ArgMinEE10Policy1000ENS0_21ArgIndexInputIteratorIPdidEEiS7_S6_N4cuda3std3__410__identityEEEvT0_PT3_T1_NS0_13GridEvenShareISK_EET2_T4__param_1,
	.param .u32 _ZN3cub18CUB_300001_SM_10006detail6reduce18DeviceReduceKernelINS2_10policy_hubINS0_12KeyValuePairIidEEiNS0_6ArgMinEE10Policy1000ENS0_21ArgIndexInputIteratorIPdidEEiS7_S6_N4cuda3std3__410__identityEEEvT0_PT3_T1_NS0_13GridEvenShareISK_EET2_T4__param_2,
	.param .align 4 .b8 _ZN3cub18CUB_300001_SM_10006detail6reduce18DeviceReduceKernelINS2_10policy_hubINS0_12KeyValuePairIidEEiNS0_6ArgMinEE10Policy1000ENS0_21ArgIndexInputIteratorIPdidEEiS7_S6_N4cuda3std3__410__identityEEEvT0_PT3_T1_NS0_13GridEvenShareISK_EET2_T4__param_3[40],
	.param .align 1 .b8 _ZN3cub18CUB_300001_SM_10006detail6reduce18DeviceReduceKernelINS2_10policy_hubINS0_12KeyValuePairIidEEiNS0_6ArgMinEE10Policy1000ENS0_21ArgIndexInputIteratorIPdidEEiS7_S6_N4cuda3std3__410__identityEEEvT0_PT3_T1_NS0_13GridEvenShareISK_EET2_T4__param_4[1],
	.param .align 1 .b8 _ZN3cub18CUB_300001_SM_10006detail6reduce18DeviceReduceKernelINS2_10policy_hubINS0_12KeyValuePairIidEEiNS0_6ArgMinEE10Policy1000ENS0_21ArgIndexInputIteratorIPdidEEiS7_S6_N4cuda3std3__410__identityEEEvT0_PT3_T1_NS0_13GridEvenShareISK_EET2_T4__param_5[1]
)
.maxntid 256
{
	.reg .pred 	%p<366>;
	.reg .b32 	%r<739>;
	.reg .b64 	%rd<60>;
	.reg .b64 	%fd<325>;
	// demoted variable
	.shared .align 8 .b8 _ZZN3cub18CUB_300001_SM_10006detail6reduce18DeviceReduceKernelINS2_10policy_hubINS0_12KeyValuePairIidEEiNS0_6ArgMinEE10Policy1000ENS0_21ArgIndexInputIteratorIPdidEEiS7_S6_N4cuda3std3__410__identityEEEvT0_PT3_T1_NS0_13GridEvenShareISK_EET2_T4_E12temp_storage[152];
	ld.param.u32 	%r3, [_ZN3cub18CUB_300001_SM_10006detail6reduce18DeviceReduceKernelINS2_10policy_hubINS0_12KeyValuePairIidEEiNS0_6ArgMinEE10Policy1000ENS0_21ArgIndexInputIteratorIPdidEEiS7_S6_N4cuda3std3__410__identityEEEvT0_PT3_T1_NS0_13GridEvenShareISK_EET2_T4__param_0+8];
	ld.param.u32 	%r1, [_ZN3cub18CUB_300001_SM_10006detail6reduce18DeviceReduceKernelINS2_10policy_hubINS0_12KeyValuePairIidEEiNS0_6ArgMinEE10Policy1000ENS0_21ArgIndexInputIteratorIPdidEEiS7_S6_N4cuda3std3__410__identityEEEvT0_PT3_T1_NS0_13GridEvenShareISK_EET2_T4__param_3+20];
	ld.param.u32 	%r2, [_ZN3cub18CUB_300001_SM_10006detail6reduce18DeviceReduceKernelINS2_10policy_hubINS0_12KeyValuePairIidEEiNS0_6ArgMinEE10Policy1000ENS0_21ArgIndexInputIteratorIPdidEEiS7_S6_N4cuda3std3__410__identityEEEvT0_PT3_T1_NS0_13GridEvenShareISK_EET2_T4__param_3+24];
	ld.param.u64 	%rd10, [_ZN3cub18CUB_300001_SM_10006detail6reduce18DeviceReduceKernelINS2_10policy_hubINS0_12KeyValuePairIidEEiNS0_6ArgMinEE10Policy1000ENS0_21ArgIndexInputIteratorIPdidEEiS7_S6_N4cuda3std3__410__identityEEEvT0_PT3_T1_NS0_13GridEvenShareISK_EET2_T4__param_0];
	ld.param.u64 	%rd9, [_ZN3cub18CUB_300001_SM_10006detail6reduce18DeviceReduceKernelINS2_10policy_hubINS0_12KeyValuePairIidEEiNS0_6ArgMinEE10Policy1000ENS0_21ArgIndexInputIteratorIPdidEEiS7_S6_N4cuda3std3__410__identityEEEvT0_PT3_T1_NS0_13GridEvenShareISK_EET2_T4__param_1];
	cvta.to.global.u64 	%rd1, %rd10;
	mov.u32 	%r4, %ctaid.x;
	shl.b32 	%r5, %r2, 10;
	shl.b32 	%r6, %r4, 10;
	sub.s32 	%r7, %r1, %r6;
	setp.gt.s32 	%p1, %r7, 1023;
	@%p1 bra 	$L__BB11_94;
	mov.u32 	%r8, %tid.x;
	setp.ge.s32 	%p164, %r8, %r7;
	mov.u32 	%r666, %r8;
	@%p164 bra 	$L__BB11_3;
	add.s32 	%r387, %r6, %r8;
	add.s32 	%r680, %r387, %r3;
	mul.wide.s32 	%rd30, %r680, 8;
	add.s64 	%rd31, %rd1, %rd30;
	ld.global.f64 	%fd273, [%rd31];
	add.s32 	%r666, %r8, 256;
$L__BB11_3:
	setp.ge.s32 	%p165, %r666, %r7;
	@%p165 bra 	$L__BB11_45;
	add.s32 	%r13, %r3, %r6;
	not.b32 	%r389, %r666;
	add.s32 	%r14, %r1, %r389;
	sub.s32 	%r390, %r14, %r6;
	shr.u32 	%r391, %r390, 8;
	add.s32 	%r15, %r391, 1;
	and.b32  	%r16, %r15, 7;
	setp.lt.u32 	%p166, %r390, 1792;
	@%p166 bra 	$L__BB11_24;
	add.s32 	%r655, %r666, 1024;
	add.s32 	%r392, %r3, %r666;
	add.s32 	%r654, %r392, %r6;
	and.b32  	%r393, %r15, 33554424;
	neg.s32 	%r653, %r393;
	add.s64 	%rd2, %rd1, 8192;
$L__BB11_6:
	.pragma "nounroll";
	mul.wide.s32 	%rd32, %r654, 8;
	add.s64 	%rd3, %rd2, %rd32;
	ld.global.f64 	%fd253, [%rd3+-8192];
	setp.lt.f64 	%p167, %fd253, %fd273;
	mov.u32 	%r657, %r654;
	@%p167 bra 	$L__BB11_8;
	setp.eq.f64 	%p168, %fd273, %fd253;
	setp.lt.s32 	%p169, %r654, %r680;
	and.pred  	%p170, %p168, %p169;
	selp.b32 	%r657, %r654, %r680, %p170;
	selp.f64 	%fd253, %fd253, %fd273, %p170;
$L__BB11_8:
	add.s32 	%r658, %r654, 256;
	ld.global.f64 	%fd254, [%rd3+-6144];
	setp.lt.f64 	%p171, %fd254, %fd253;
	@%p171 bra 	$L__BB11_10;
	setp.eq.f64 	%p172, %fd253, %fd254;
	setp.lt.s32 	%p173, %r658, %r657;
	and.pred  	%p174, %p172, %p173;
	selp.b32 	%r658, %r658, %r657, %p174;
	selp.f64 	%fd254, %fd254, %fd253, %p174;
$L__BB11_10:
	add.s32 	%r659, %r654, 512;
	ld.global.f64 	%fd255, [%rd3+-4096];
	setp.lt.f64 	%p175, %fd255, %fd254;
	@%p175 bra 	$L__BB11_12;
	setp.eq.f64 	%p176, %fd254, %fd255;
	setp.lt.s32 	%p177, %r659, %r658;
	and.pred  	%p178, %p176, %p177;
	selp.b32 	%r659, %r659, %r658, %p178;
	selp.f64 	%fd255, %fd255, %fd254, %p178;
$L__BB11_12:
	add.s32 	%r660, %r654, 768;
	ld.global.f64 	%fd256, [%rd3+-2048];
	setp.lt.f64 	%p179, %fd256, %fd255;
	@%p179 bra 	$L__BB11_14;
	setp.eq.f64 	%p180, %fd255, %fd256;
	setp.lt.s32 	%p181, %r660, %r659;
	and.pred  	%p182, %p180, %p181;
	selp.b32 	%r660, %r660, %r659, %p182;
	selp.f64 	%fd256, %fd256, %fd255, %p182;
$L__BB11_14:
	add.s32 	%r661, %r654, 1024;
	ld.global.f64 	%fd257, [%rd3];
	setp.lt.f64 	%p183, %fd257, %fd256;
	@%p183 bra 	$L__BB11_16;
	setp.eq.f64 	%p184, %fd256, %fd257;
	setp.lt.s32 	%p185, %r661, %r660;
	and.pred  	%p186, %p184, %p185;
	selp.b32 	%r661, %r661, %r660, %p186;
	selp.f64 	%fd257, %fd257, %fd256, %p186;
$L__BB11_16:
	add.s32 	%r662, %r654, 1280;
	ld.global.f64 	%fd258, [%rd3+2048];
	setp.lt.f64 	%p187, %fd258, %fd257;
	@%p187 bra 	$L__BB11_18;
	setp.eq.f64 	%p188, %fd257, %fd258;
	setp.lt.s32 	%p189, %r662, %r661;
	and.pred  	%p190, %p188, %p189;
	selp.b32 	%r662, %r662, %r661, %p190;
	selp.f64 	%fd258, %fd258, %fd257, %p190;
$L__BB11_18:
	add.s32 	%r663, %r654, 1536;
	ld.global.f64 	%fd259, [%rd3+4096];
	setp.lt.f64 	%p191, %fd259, %fd258;
	@%p191 bra 	$L__BB11_20;
	setp.eq.f64 	%p192, %fd258, %fd259;
	setp.lt.s32 	%p193, %r663, %r662;
	and.pred  	%p194, %p192, %p193;
	selp.b32 	%r663, %r663, %r662, %p194;
	selp.f64 	%fd259, %fd259, %fd258, %p194;
$L__BB11_20:
	add.s32 	%r680, %r654, 1792;
	ld.global.f64 	%fd273, [%rd3+6144];
	setp.lt.f64 	%p195, %fd273, %fd259;
	@%p195 bra 	$L__BB11_22;
	setp.eq.f64 	%p196, %fd259, %fd273;
	setp.lt.s32 	%p197, %r680, %r663;
	and.pred  	%p198, %p196, %p197;
	selp.b32 	%r680, %r680, %r663, %p198;
	selp.f64 	%fd273, %fd273, %fd259, %p198;
$L__BB11_22:
	add.s32 	%r655, %r655, 2048;
	add.s32 	%r654, %r654, 2048;
	add.s32 	%r653, %r653, 8;
	setp.ne.s32 	%p199, %r653, 0;
	@%p199 bra 	$L__BB11_6;
	add.s32 	%r666, %r655, -1024;
$L__BB11_24:
	setp.eq.s32 	%p200, %r16, 0;
	@%p200 bra 	$L__BB11_45;
	setp.lt.u32 	%p201, %r16, 4;
	@%p201 bra 	$L__BB11_35;
	add.s32 	%r54, %r13, %r666;
	mul.wide.s32 	%rd33, %r54, 8;
	add.s64 	%rd4, %rd1, %rd33;
	ld.global.f64 	%fd263, [%rd4];
	setp.lt.f64 	%p202, %fd263, %fd273;
	mov.u32 	%r668, %r54;
	@%p202 bra 	$L__BB11_28;
	setp.eq.f64 	%p203, %fd273, %fd263;
	setp.lt.s32 	%p204, %r54, %r680;
	and.pred  	%p205, %p203, %p204;
	selp.b32 	%r668, %r54, %r680, %p205;
	selp.f64 	%fd263, %fd263, %fd273, %p205;
$L__BB11_28:
	add.s32 	%r669, %r54, 256;
	ld.global.f64 	%fd264, [%rd4+2048];
	setp.lt.f64 	%p206, %fd264, %fd263;
	@%p206 bra 	$L__BB11_30;
	setp.eq.f64 	%p207, %fd263, %fd264;
	setp.lt.s32 	%p208, %r669, %r668;
	and.pred  	%p209, %p207, %p208;
	selp.b32 	%r669, %r669, %r668, %p209;
	selp.f64 	%fd264, %fd264, %fd263, %p209;
$L__BB11_30:
	add.s32 	%r670, %r54, 512;
	ld.global.f64 	%fd265, [%rd4+4096];
	setp.lt.f64 	%p210, %fd265, %fd264;
	@%p210 bra 	$L__BB11_32;
	setp.eq.f64 	%p211, %fd264, %fd265;
	setp.lt.s32 	%p212, %r670, %r669;
	and.pred  	%p213, %p211, %p212;
	selp.b32 	%r670, %r670, %r669, %p213;
	selp.f64 	%fd265, %fd265, %fd264, %p213;
$L__BB11_32:
	add.s32 	%r680, %r54, 768;
	ld.global.f64 	%fd273, [%rd4+6144];
	setp.lt.f64 	%p214, %fd273, %fd265;
	@%p214 bra 	$L__BB11_34;
	setp.eq.f64 	%p215, %fd265, %fd273;
	setp.lt.s32 	%p216, %r680, %r670;
	and.pred  	%p217, %p215, %p216;
	selp.b32 	%r680, %r680, %r670, %p217;
	selp.f64 	%fd273, %fd273, %fd265, %p217;
$L__BB11_34:
	add.s32 	%r666, %r666, 1024;
$L__BB11_35:
	and.b32  	%r396, %r15, 3;
	setp.eq.s32 	%p218, %r396, 0;
	@%p218 bra 	$L__BB11_45;
	setp.eq.s32 	%p219, %r396, 1;
	mov.u32 	%r679, %r680;
	mov.f64 	%fd272, %fd273;
	@%p219 bra 	$L__BB11_42;
	add.s32 	%r70, %r13, %r666;
	mul.wide.s32 	%rd34, %r70, 8;
	add.s64 	%rd5, %rd1, %rd34;
	ld.global.f64 	%fd269, [%rd5];
	setp.lt.f64 	%p220, %fd269, %fd273;
	mov.u32 	%r675, %r70;
	@%p220 bra 	$L__BB11_39;
	setp.eq.f64 	%p221, %fd273, %fd269;
	setp.lt.s32 	%p222, %r70, %r680;
	and.pred  	%p223, %p221, %p222;
	selp.b32 	%r675, %r70, %r680, %p223;
	selp.f64 	%fd269, %fd269, %fd273, %p223;
$L__BB11_39:
	add.s32 	%r680, %r70, 256;
	ld.global.f64 	%fd273, [%rd5+2048];
	setp.lt.f64 	%p224, %fd273, %fd269;
	@%p224 bra 	$L__BB11_41;
	setp.eq.f64 	%p225, %fd269, %fd273;
	setp.lt.s32 	%p226, %r680, %r675;
	and.pred  	%p227, %p225, %p226;
	selp.b32 	%r680, %r680, %r675, %p227;
	selp.f64 	%fd273, %fd273, %fd269, %p227;
$L__BB11_41:
	add.s32 	%r666, %r666, 512;
	mov.u32 	%r679, %r680;
	mov.f64 	%fd272, %fd273;
$L__BB11_42:
	and.b32  	%r397, %r14, 256;
	setp.ne.s32 	%p228, %r397, 0;
	@%p228 bra 	$L__BB11_45;
	add.s32 	%r680, %r13, %r666;
	mul.wide.s32 	%rd35, %r680, 8;
	add.s64 	%rd36, %rd1, %rd35;
	ld.global.f64 	%fd273, [%rd36];
	setp.lt.f64 	%p229, %fd273, %fd272;
	@%p229 bra 	$L__BB11_45;
	setp.eq.f64 	%p230, %fd272, %fd273;
	setp.lt.s32 	%p231, %r680, %r679;
	and.pred  	%p232, %p230, %p231;
	selp.b32 	%r680, %r680, %r679, %p232;
	selp.f64 	%fd273, %fd273, %fd272, %p232;
$L__BB11_45:
	setp.lt.s32 	%p233, %r7, 256;
	@%p233 bra 	$L__BB11_67;
	// begin inline asm
	mov.u32 %r523, %laneid;
	// end inline asm
	mov.b32 	%r541, 1;
	mov.b32 	%r542, 31;
	mov.b32 	%r543, -1;
	// begin inline asm
	shfl.sync.down.b32 %r524, %r680, %r541, %r542, %r543;
	// end inline asm
	// begin inline asm
	shfl.sync.down.b32 %r529, %r530, %r541, %r542, %r543;
	// end inline asm
	mov.b64 	%rd47, %fd273;
	mov.b64 	{%r535, %r540}, %rd47;
	// begin inline asm
	shfl.sync.down.b32 %r534, %r535, %r541, %r542, %r543;
	// end inline asm
	// begin inline asm
	shfl.sync.down.b32 %r539, %r540, %r541, %r542, %r543;
	// end inline asm
	mov.b64 	%rd48, {%r534, %r539};
	mov.b64 	%fd55, %rd48;
	setp.gt.s32 	%p304, %r523, 30;
	mov.f64 	%fd274, %fd273;
	mov.u32 	%r681, %r680;
	@%p304 bra 	$L__BB11_49;
	setp.gt.f64 	%p305, %fd273, %fd55;
	mov.f64 	%fd274, %fd55;
	mov.u32 	%r681, %r524;
	@%p305 bra 	$L__BB11_49;
	setp.eq.f64 	%p306, %fd273, %fd55;
	setp.lt.s32 	%p307, %r524, %r680;
	and.pred  	%p308, %p306, %p307;
	selp.f64 	%fd274, %fd55, %fd273, %p308;
	selp.b32 	%r681, %r524, %r680, %p308;
$L__BB11_49:
	mov.b32 	%r561, 2;
	mov.b32 	%r562, 31;
	mov.b32 	%r563, -1;
	// begin inline asm
	shfl.sync.down.b32 %r544, %r681, %r561, %r562, %r563;
	// end inline asm
	// begin inline asm
	shfl.sync.down.b32 %r549, %r550, %r561, %r562, %r563;
	// end inline asm
	mov.b64 	%rd49, %fd274;
	mov.b64 	{%r555, %r560}, %rd49;
	// begin inline asm
	shfl.sync.down.b32 %r554, %r555, %r561, %r562, %r563;
	// end inline asm
	// begin inline asm
	shfl.sync.down.b32 %r559, %r560, %r561, %r562, %r563;
	// end inline asm
	mov.b64 	%rd50, {%r554, %r559};
	mov.b64 	%fd58, %rd50;
	setp.gt.s32 	%p309, %r523, 29;
	mov.u32 	%r682, %r681;
	mov.f64 	%fd275, %fd274;
	@%p309 bra 	$L__BB11_52;
	setp.gt.f64 	%p310, %fd274, %fd58;
	mov.u32 	%r682, %r544;
	mov.f64 	%fd275, %fd58;
	@%p310 bra 	$L__BB11_52;
	setp.eq.f64 	%p311, %fd274, %fd58;
	setp.lt.s32 	%p312, %r544, %r681;
	and.pred  	%p313, %p311, %p312;
	selp.b32 	%r682, %r544, %r681, %p313;
	selp.f64 	%fd275, %fd58, %fd274, %p313;
$L__BB11_52:
	mov.b32 	%r581, 4;
	mov.b32 	%r582, 31;
	mov.b32 	%r583, -1;
	// begin inline asm
	shfl.sync.down.b32 %r564, %r682, %r581, %r582, %r583;
	// end inline asm
	// begin inline asm
	shfl.sync.down.b32 %r569, %r570, %r581, %r582, %r583;
	// end inline asm
	mov.b64 	%rd51, %fd275;
	mov.b64 	{%r575, %r580}, %rd51;
	// begin inline asm
	shfl.sync.down.b32 %r574, %r575, %r581, %r582, %r583;
	// end inline asm
	// begin inline asm
	shfl.sync.down.b32 %r579, %r580, %r581, %r582, %r583;
	// end inline asm
	mov.b64 	%rd52, {%r574, %r579};
	mov.b64 	%fd61, %rd52;
	setp.gt.s32 	%p314, %r523, 27;
	mov.u32 	%r683, %r682;
	mov.f64 	%fd276, %fd275;
	@%p314 bra 	$L__BB11_55;
	setp.gt.f64 	%p315, %fd275, %fd61;
	mov.u32 	%r683, %r564;
	mov.f64 	%fd276, %fd61;
	@%p315 bra 	$L__BB11_55;
	setp.eq.f64 	%p316, %fd275, %fd61;
	setp.lt.s32 	%p317, %r564, %r682;
	and.pred  	%p318, %p316, %p317;
	selp.b32 	%r683, %r564, %r682, %p318;
	selp.f64 	%fd276, %fd61, %fd275, %p318;
$L__BB11_55:
	mov.b32 	%r601, 8;
	mov.b32 	%r602, 31;
	mov.b32 	%r603, -1;
	// begin inline asm
	shfl.sync.down.b32 %r584, %r683, %r601, %r602, %r603;
	// end inline asm
	// begin inline asm
	shfl.sync.down.b32 %r589, %r590, %r601, %r602, %r603;
	// end inline asm
	mov.b64 	%rd53, %fd276;
	mov.b64 	{%r595, %r600}, %rd53;
	// begin inline asm
	shfl.sync.down.b32 %r594, %r595, %r601, %r602, %r603;
	// end inline asm
	// begin inline asm
	shfl.sync.down.b32 %r599, %r600, %r601, %r602, %r603;
	// end inline asm
	mov.b64 	%rd54, {%r594, %r599};
	mov.b64 	%fd64, %rd54;
	setp.gt.s32 	%p319, %r523, 23;
	mov.u32 	%r738, %r683;
	mov.f64 	%fd324, %fd276;
	@%p319 bra 	$L__BB11_58;
	setp.gt.f64 	%p320, %fd276, %fd64;
	mov.u32 	%r738, %r584;
	mov.f64 	%fd324, %fd64;
	@%p320 bra 	$L__BB11_58;
	setp.eq.f64 	%p321, %fd276, %fd64;
	setp.lt.s32 	%p322, %r584, %r683;
	and.pred  	%p323, %p321, %p322;
	selp.b32 	%r738, %r584, %r683, %p323;
	selp.f64 	%fd324, %fd64, %fd276, %p323;
$L__BB11_58:
	mov.b32 	%r621, 16;
	mov.b32 	%r622, 31;
	mov.b32 	%r623, -1;
	// begin inline asm
	shfl.sync.down.b32 %r685, %r738, %r621, %r622, %r623;
	// end inline asm
	// begin inline asm
	shfl.sync.down.b32 %r609, %r610, %r621, %r622, %r623;
	// end inline asm
	mov.b64 	%rd55, %fd324;
	mov.b64 	{%r615, %r620}, %rd55;
	// begin inline asm
	shfl.sync.down.b32 %r614, %r615, %r621, %r622, %r623;
	// end inline asm
	// begin inline asm
	shfl.sync.down.b32 %r619, %r620, %r621, %r622, %r623;
	// end inline asm
	mov.b64 	%rd56, {%r614, %r619};
	mov.b64 	%fd278, %rd56;
	setp.gt.s32 	%p324, %r523, 15;
	@%p324 bra 	$L__BB11_63;
	setp.gt.f64 	%p325, %fd324, %fd278;
	@%p325 bra 	$L__BB11_61;
	setp.eq.f64 	%p326, %fd324, %fd278;
	setp.lt.s32 	%p327, %r685, %r738;
	and.pred  	%p328, %p326, %p327;
	selp.b32 	%r685, %r685, %r738, %p328;
	selp.f64 	%fd278, %fd278, %fd324, %p328;
$L__BB11_61:
	setp.ne.s32 	%p329, %r523, 0;
	mov.f64 	%fd324, %fd278;
	mov.u32 	%r738, %r685;
	@%p329 bra 	$L__BB11_63;
	shr.u32 	%r624, %r8, 1;
	and.b32  	%r625, %r624, 496;
	mov.u32 	%r626, _ZZN3cub18CUB_300001_SM_10006detail6reduce18DeviceReduceKernelINS2_10policy_hubINS0_12KeyValuePairIidEEiNS0_6ArgMinEE10Policy1000ENS0_21ArgIndexInputIteratorIPdidEEiS7_S6_N4cuda3std3__410__identityEEEvT0_PT3_T1_NS0_13GridEvenShareISK_EET2_T4_E12temp_storage;
	add.s32 	%r627, %r626, %r625;
	st.shared.u32 	[%r627+8], %r685;
	st.shared.f64 	[%r627+16], %fd278;
$L__BB11_63:
	bar.sync 	0;
	setp.ne.s32 	%p330, %r8, 0;
	@%p330 bra 	$L__BB11_181;
	ld.shared.u32 	%r687, [_ZZN3cub18CUB_300001_SM_10006detail6reduce18DeviceReduceKernelINS2_10policy_hubINS0_12KeyValuePairIidEEiNS0_6ArgMinEE10Policy1000ENS0_21ArgIndexInputIteratorIPdidEEiS7_S6_N4cuda3std3__410__identityEEEvT0_PT3_T1_NS0_13GridEvenShareISK_EET2_T4_E12temp_storage+24];
	ld.shared.f64 	%fd280, [_ZZN3cub18CUB_300001_SM_10006detail6reduce18DeviceReduceKernelINS2_10policy_hubINS0_12KeyValuePairIidEEiNS0_6ArgMinEE10Policy1000ENS0_21ArgIndexInputIteratorIPdidEEiS7_S6_N4cuda3std3__410__identityEEEvT0_PT3_T1_NS0_13GridEvenShareISK_EET2_T4_E12temp_storage+32];
	setp.lt.f64 	%p331, %fd280, %fd324;
	@%p331 bra 	$L__BB11_66;
	setp.eq.f64 	%p332, %fd324, %fd280;
	setp.lt.s32 	%p333, %r687, %r738;
	and.pred  	%p334, %p332, %p333;
	selp.b32 	%r687, %r687, %r738, %p334;
	selp.f64 	%fd280, %fd280, %fd324, %p334;
$L__BB11_66:
	ld.shared.u32 	%r628, [_ZZN3cub18CUB_300001_SM_10006detail6reduce18DeviceReduceKernelINS2_10policy_hubINS0_12KeyValuePairIidEEiNS0_6ArgMinEE10Policy1000ENS0_21ArgIndexInputIteratorIPdidEEiS7_S6_N4cuda3std3__410__identityEEEvT0_PT3_T1_NS0_13GridEvenShareISK_EET2_T4_E12temp_storage+40];
	ld.shared.f64 	%fd229, [_ZZN3cub18CUB_300001_SM_10006detail6reduce18DeviceReduceKernelINS2_10policy_hubINS0_12KeyValuePairIidEEiNS0_6ArgMinEE10Policy1000ENS0_21ArgIndexInputIteratorIPdidEEiS7_S6_N4cuda3std3__410__identityEEEvT0_PT3_T1_NS0_13GridEvenShareISK_EET2_T4_E12temp_storage+48];
	setp.lt.f64 	%p335, %fd229, %fd280;
	setp.eq.f64 	%p336, %fd280, %fd229;
	setp.lt.s32 	%p337, %r628, %r687;
	and.pred  	%p338, %p336, %p337;
	or.pred  	%p339, %p335, %p338;
	selp.b32 	%r630, %r628, %r687, %p339;
	selp.f64 	%fd231, %fd229, %fd280, %p339;
	ld.shared.u32 	%r632, [_ZZN3cub18CUB_300001_SM_10006detail6reduce18DeviceReduceKernelINS2_10policy_hubINS0_12KeyValuePairIidEEiNS0_6ArgMinEE10Policy1000ENS0_21ArgIndexInputIteratorIPdidEEiS7_S6_N4cuda3std3__410__identityEEEvT0_PT3_T1_NS0_13GridEvenShareISK_EET2_T4_E12temp_storage+56];
	ld.shared.f64 	%fd233, [_ZZN3cub18CUB_300001_SM_10006detail6reduce18DeviceReduceKernelINS2_10policy_hubINS0_12KeyValuePairIidEEiNS0_6ArgMinEE10Policy1000ENS0_21ArgIndexInputIteratorIPdidEEiS7_S6_N4cuda3std3__410__identityEEEvT0_PT3_T1_NS0_13GridEvenShareISK_EET2_T4_E12temp_storage+64];
	setp.lt.f64 	%p340, %fd233, %fd231;
	setp.eq.f64 	%p341, %fd231, %fd233;
	setp.lt.s32 	%p342, %r632, %r630;
	and.pred  	%p343, %p341, %p342;
	or.pred  	%p344, %p340, %p343;
	selp.b32 	%r634, %r632, %r630, %p344;
	selp.f64 	%fd235, %fd233, %fd231, %p344;
	ld.shared.u32 	%r636, [_ZZN3cub18CUB_300001_SM_10006detail6reduce18DeviceReduceKernelINS2_10policy_hubINS0_12KeyValuePairIidEEiNS0_6ArgMinEE10Policy1000ENS0_21ArgIndexInputIteratorIPdidEEiS7_S6_N4cuda3std3__410__identityEEEvT0_PT3_T1_NS0_13GridEvenShareISK_EET2_T4_E12temp_storage+72];
	ld.shared.f64 	%fd237, [_ZZN3cub18CUB_300001_SM_10006detail6reduce18DeviceReduceKernelINS2_10policy_hubINS0_12KeyValuePairIidEEiNS0_6ArgMinEE10Policy1000ENS0_21ArgIndexInputIteratorIPdidEEiS7_S6_N4cuda3std3__410__identityEEEvT0_PT3_T1_NS0_13GridEvenShareISK_EET2_T4_E12temp_storage+80];
	setp.lt.f64 	%p345, %fd237, %fd235;
	setp.eq.f64 	%p346, %fd235, %fd237;
	setp.lt.s32 	%p347, %r636, %r634;
	and.pred  	%p348, %p346, %p347;
	or.pred  	%p349, %p345, %p348;
	selp.b32 	%r638, %r636, %r634, %p349;
	selp.f64 	%fd239, %fd237, %fd235, %p349;
	ld.shared.u32 	%r640, [_ZZN3cub18CUB_300001_SM_10006detail6reduce18DeviceReduceKernelINS2_10policy_hubINS0_12KeyValuePairIidEEiNS0_6ArgMinEE10Policy1000ENS0_21ArgIndexInputIteratorIPdidEEiS7_S6_N4cuda3std3__410__identityEEEvT0_PT3_T1_NS0_13GridEvenShareISK_EET2_T4_E12temp_storage+88];
	ld.shared.f64 	%fd241, [_ZZN3cub18CUB_300001_SM_10006detail6reduce18DeviceReduceKernelINS2_10policy_hubINS0_12KeyValuePairIidEEiNS0_6ArgMinEE10Policy1000ENS0_21ArgIndexInputIteratorIPdidEEiS7_S6_N4cuda3std3__410__identityEEEvT0_PT3_T1_NS0_13GridEvenShareISK_EET2_T4_E12temp_storage+96];
	setp.lt.f64 	%p350, %fd241, %fd239;
	setp.eq.f64 	%p351, %fd239, %fd241;
	setp.lt.s32 	%p352, %r640, %r638;
	and.pred  	%p353, %p351, %p352;
	or.pred  	%p354, %p350, %p353;
	selp.b32 	%r642, %r640, %r638, %p354;
	selp.f64 	%fd243, %fd241, %fd239, %p354;
	ld.shared.u32 	%r644, [_ZZN3cub18CUB_300001_SM_10006detail6reduce18DeviceReduceKernelINS2_10policy_hubINS0_12KeyValuePairIidEEiNS0_6ArgMinEE10Policy1000ENS0_21ArgIndexInputIteratorIPdidEEiS7_S6_N4cuda3std3__410__identityEEEvT0_PT3_T1_NS0_13GridEvenShareISK_EET2_T4_E12temp_storage+104];
	ld.shared.f64 	%fd245, [_ZZN3cub18CUB_300001_SM_10006detail6reduce18DeviceReduceKernelINS2_10policy_hubINS0_12KeyValuePairIidEEiNS0_6ArgMinEE10Policy1000ENS0_21ArgIndexInputIteratorIPdidEEiS7_S6_N4cuda3std3__410__identityEEEvT0_PT3_T1_NS0_13GridEvenShareISK_EET2_T4_E12temp_storage+112];
	setp.lt.f64 	%p355, %fd245, %fd243;
	setp.eq.f64 	%p356, %fd243, %fd245;
	setp.lt.s32 	%p357, %r644, %r642;
	and.pred  	%p358, %p356, %p357;
	or.pred  	%p359, %p355, %p358;
	selp.b32 	%r646, %r644, %r642, %p359;
	selp.f64 	%fd247, %fd245, %fd243, %p359;
	ld.shared.u32 	%r648, [_ZZN3cub18CUB_300001_SM_10006detail6reduce18DeviceReduceKernelINS2_10policy_hubINS0_12KeyValuePairIidEEiNS0_6ArgMinEE10Policy1000ENS0_21ArgIndexInputIteratorIPdidEEiS7_S6_N4cuda3std3__410__identityEEEvT0_PT3_T1_NS0_13GridEvenShareISK_EET2_T4_E12temp_storage+120];
	ld.shared.f64 	%fd249, [_ZZN3cub18CUB_300001_SM_10006detail6reduce18DeviceReduceKernelINS2_10policy_hubINS0_12KeyValuePairIidEEiNS0_6ArgMinEE10Policy1000ENS0_21ArgIndexInputIteratorIPdidEEiS7_S6_N4cuda3std3__410__identityEEEvT0_PT3_T1_NS0_13GridEvenShareISK_EET2_T4_E12temp_storage+128];
	setp.lt.f64 	%p360, %fd249, %fd247;
	setp.eq.f64 	%p361, %fd247, %fd249;
	setp.lt.s32 	%p362, %r648, %r646;
	and.pred  	%p363, %p361, %p362;
	or.pred  	%p364, %p360, %p363;
	selp.b32 	%r738, %r648, %r646, %p364;
	selp.f64 	%fd324, %fd249, %fd247, %p364;
	bra.uni 	$L__BB11_181;
$L__BB11_67:
	// begin inline asm
	mov.u32 %r398, %laneid;
	// end inline asm
	and.b32  	%r419, %r8, 992;
	add.s32 	%r420, %r419, 32;
	setp.gt.s32 	%p234, %r420, %r7;
	not.b32 	%r421, %r419;
	add.s32 	%r422, %r7, %r421;
	selp.b32 	%r417, %r422, 31, %p234;
	mov.b32 	%r416, 1;
	mov.b32 	%r418, -1;
	// begin inline asm
	shfl.sync.down.b32 %r399, %r680, %r416, %r417, %r418;
	// end inline asm
	// begin inline asm
	shfl.sync.down.b32 %r404, %r405, %r416, %r417, %r418;
	// end inline asm
	mov.b64 	%rd37, %fd273;
	mov.b64 	{%r410, %r415}, %rd37;
	// begin inline asm
	shfl.sync.down.b32 %r409, %r410, %r416, %r417, %r418;
	// end inline asm
	// begin inline asm
	shfl.sync.down.b32 %r414, %r415, %r416, %r417, %r418;
	// end inline asm
	mov.b64 	%rd38, {%r409, %r414};
	mov.b64 	%fd75, %rd38;
	setp.ge.s32 	%p235, %r398, %r417;
	mov.u32 	%r688, %r680;
	mov.f64 	%fd281, %fd273;
	@%p235 bra 	$L__BB11_70;
	setp.gt.f64 	%p236, %fd273, %fd75;
	mov.u32 	%r688, %r399;
	mov.f64 	%fd281, %fd75;
	@%p236 bra 	$L__BB11_70;
	setp.eq.f64 	%p237, %fd273, %fd75;
	setp.lt.s32 	%p238, %r399, %r680;
	and.pred  	%p239, %p237, %p238;
	selp.b32 	%r688, %r399, %r680, %p239;
	selp.f64 	%fd281, %fd75, %fd273, %p239;
$L__BB11_70:
	mov.b32 	%r440, 2;
	mov.b32 	%r442, -1;
	// begin inline asm
	shfl.sync.down.b32 %r423, %r688, %r440, %r417, %r442;
	// end inline asm
	// begin inline asm
	shfl.sync.down.b32 %r428, %r429, %r440, %r417, %r442;
	// end inline asm
	mov.b64 	%rd39, %fd281;
	mov.b64 	{%r434, %r439}, %rd39;
	// begin inline asm
	shfl.sync.down.b32 %r433, %r434, %r440, %r417, %r442;
	// end inline asm
	// begin inline asm
	shfl.sync.down.b32 %r438, %r439, %r440, %r417, %r442;
	// end inline asm
	mov.b64 	%rd40, {%r433, %r438};
	mov.b64 	%fd78, %rd40;
	add.s32 	%r443, %r398, 2;
	setp.gt.s32 	%p240, %r443, %r417;
	mov.u32 	%r689, %r688;
	mov.f64 	%fd282, %fd281;
	@%p240 bra 	$L__BB11_73;
	setp.gt.f64 	%p241, %fd281, %fd78;
	mov.u32 	%r689, %r423;
	mov.f64 	%fd282, %fd78;
	@%p241 bra 	$L__BB11_73;
	setp.eq.f64 	%p242, %fd281, %fd78;
	setp.lt.s32 	%p243, %r423, %r688;
	and.pred  	%p244, %p242, %p243;
	selp.b32 	%r689, %r423, %r688, %p244;
	selp.f64 	%fd282, %fd78, %fd281, %p244;
$L__BB11_73:
	mov.b32 	%r461, 4;
	mov.b32 	%r463, -1;
	// begin inline asm
	shfl.sync.down.b32 %r444, %r689, %r461, %r417, %r463;
	// end inline asm
	// begin inline asm
	shfl.sync.down.b32 %r449, %r450, %r461, %r417, %r463;
	// end inline asm
	mov.b64 	%rd41, %fd282;
	mov.b64 	{%r455, %r460}, %rd41;
	// begin inline asm
	shfl.sync.down.b32 %r454, %r455, %r461, %r417, %r463;
	// end inline asm
	// begin inline asm
	shfl.sync.down.b32 %r459, %r460, %r461, %r417, %r463;
	// end inline asm
	mov.b64 	%rd42, {%r454, %r459};
	mov.b64 	%fd81, %rd42;
	add.s32 	%r464, %r398, 4;
	setp.gt.s32 	%p245, %r464, %r417;
	mov.u32 	%r690, %r689;
	mov.f64 	%fd283, %fd282;
	@%p245 bra 	$L__BB11_76;
	setp.gt.f64 	%p246, %fd282, %fd81;
	mov.u32 	%r690, %r444;
	mov.f64 	%fd283, %fd81;
	@%p246 bra 	$L__BB11_76;
	setp.eq.f64 	%p247, %fd282, %fd81;
	setp.lt.s32 	%p248, %r444, %r689;
	and.pred  	%p249, %p247, %p248;
	selp.b32 	%r690, %r444, %r689, %p249;
	selp.f64 	%fd283, %fd81, %fd282, %p249;
$L__BB11_76:
	mov.b32 	%r482, 8;
	mov.b32 	%r484, -1;
	// begin inline asm
	shfl.sync.down.b32 %r465, %r690, %r482, %r417, %r484;
	// end inline asm
	// begin inline asm
	shfl.sync.down.b32 %r470, %r471, %r482, %r417, %r484;
	// end inline asm
	mov.b64 	%rd43, %fd283;
	mov.b64 	{%r476, %r481}, %rd43;
	// begin inline asm
	shfl.sync.down.b32 %r475, %r476, %r482, %r417, %r484;
	// end inline asm
	// begin inline asm
	shfl.sync.down.b32 %r480, %r481, %r482, %r417, %r484;
	// end inline asm
	mov.b64 	%rd44, {%r475, %r480};
	mov.b64 	%fd84, %rd44;
	add.s32 	%r485, %r398, 8;
	setp.gt.s32 	%p250, %r485, %r417;
	mov.u32 	%r691, %r690;
	mov.f64 	%fd284, %fd283;
	@%p250 bra 	$L__BB11_79;
	setp.gt.f64 	%p251, %fd283, %fd84;
	mov.u32 	%r691, %r465;
	mov.f64 	%fd284, %fd84;
	@%p251 bra 	$L__BB11_79;
	setp.eq.f64 	%p252, %fd283, %fd84;
	setp.lt.s32 	%p253, %r465, %r690;
	and.pred  	%p254, %p252, %p253;
	selp.b32 	%r691, %r465, %r690, %p254;
	selp.f64 	%fd284, %fd84, %fd283, %p254;
$L__BB11_79:
	mov.b32 	%r503, 16;
	mov.b32 	%r505, -1;
	// begin inline asm
	shfl.sync.down.b32 %r486, %r691, %r503, %r417, %r505;
	// end inline asm
	// begin inline asm
	shfl.sync.down.b32 %r491, %r492, %r503, %r417, %r505;
	// end inline asm
	mov.b64 	%rd45, %fd284;
	mov.b64 	{%r497, %r502}, %rd45;
	// begin inline asm
	shfl.sync.down.b32 %r496, %r497, %r503, %r417, %r505;
	// end inline asm
	// begin inline asm
	shfl.sync.down.b32 %r501, %r502, %r503, %r417, %r505;
	// end inline asm
	mov.b64 	%rd46, {%r496, %r501};
	mov.b64 	%fd87, %rd46;
	add.s32 	%r506, %r398, 16;
	setp.gt.s32 	%p255, %r506, %r417;
	mov.u32 	%r738, %r691;
	mov.f64 	%fd324, %fd284;
	@%p255 bra 	$L__BB11_82;
	setp.gt.f64 	%p256, %fd284, %fd87;
	mov.u32 	%r738, %r486;
	mov.f64 	%fd324, %fd87;
	@%p256 bra 	$L__BB11_82;
	setp.eq.f64 	%p257, %fd284, %fd87;
	setp.lt.s32 	%p258, %r486, %r691;
	and.pred  	%p259, %p257, %p258;
	selp.b32 	%r738, %r486, %r691, %p259;
	selp.f64 	%fd324, %fd87, %fd284, %p259;
$L__BB11_82:
	setp.ne.s32 	%p260, %r398, 0;
	@%p260 bra 	$L__BB11_84;
	shr.u32 	%r507, %r8, 1;
	and.b32  	%r508, %r507, 496;
	mov.u32 	%r509, _ZZN3cub18CUB_300001_SM_10006detail6reduce18DeviceReduceKernelINS2_10policy_hubINS0_12KeyValuePairIidEEiNS0_6ArgMinEE10Policy1000ENS0_21ArgIndexInputIteratorIPdidEEiS7_S6_N4cuda3std3__410__identityEEEvT0_PT3_T1_NS0_13GridEvenShareISK_EET2_T4_E12temp_storage;
	add.s32 	%r510, %r509, %r508;
	st.shared.u32 	[%r510+8], %r738;
	st.shared.f64 	[%r510+16], %fd324;
$L__BB11_84:
	bar.sync 	0;
	setp.ne.s32 	%p261, %r8, 0;
	setp.lt.s32 	%p262, %r7, 33;
	or.pred  	%p263, %p261, %p262;
	@%p263 bra 	$L__BB11_181;
	ld.shared.u32 	%r693, [_ZZN3cub18CUB_300001_SM_10006detail6reduce18DeviceReduceKernelINS2_10policy_hubINS0_12KeyValuePairIidEEiNS0_6ArgMinEE10Policy1000ENS0_21ArgIndexInputIteratorIPdidEEiS7_S6_N4cuda3std3__410__identityEEEvT0_PT3_T1_NS0_13GridEvenShareISK_EET2_T4_E12temp_storage+24];
	ld.shared.f64 	%fd286, [_ZZN3cub18CUB_300001_SM_10006detail6reduce18DeviceReduceKernelINS2_10policy_hubINS0_12KeyValuePairIidEEiNS0_6ArgMinEE10Policy1000ENS0_21ArgIndexInputIteratorIPdidEEiS7_S6_N4cuda3std3__410__identityEEEvT0_PT3_T1_NS0_13GridEvenShareISK_EET2_T4_E12temp_storage+32];
	setp.lt.f64 	%p264, %fd286, %fd324;
	@%p264 bra 	$L__BB11_87;
	setp.eq.f64 	%p265, %fd324, %fd286;
	setp.lt.s32 	%p266, %r693, %r738;
	and.pred  	%p267, %p265, %p266;
	selp.b32 	%r693, %r693, %r738, %p267;
	selp.f64 	%fd286, %fd286, %fd324, %p267;
$L__BB11_87:
	setp.lt.u32 	%p268, %r7, 65;
	mov.u32 	%r738, %r693;
	mov.f64 	%fd324, %fd286;
	@%p268 bra 	$L__BB11_181;
	ld.shared.u32 	%r511, [_ZZN3cub18CUB_300001_SM_10006detail6reduce18DeviceReduceKernelINS2_10policy_hubINS0_12KeyValuePairIidEEiNS0_6ArgMinEE10Policy1000ENS0_21ArgIndexInputIteratorIPdidEEiS7_S6_N4cuda3std3__410__identityEEEvT0_PT3_T1_NS0_13GridEvenShareISK_EET2_T4_E12temp_storage+40];
	ld.shared.f64 	%fd217, [_ZZN3cub18CUB_300001_SM_10006detail6reduce18DeviceReduceKernelINS2_10policy_hubINS0_12KeyValuePairIidEEiNS0_6ArgMinEE10Policy1000ENS0_21ArgIndexInputIteratorIPdidEEiS7_S6_N4cuda3std3__410__identityEEEvT0_PT3_T1_NS0_13GridEvenShareISK_EET2_T4_E12temp_storage+48];
	setp.lt.f64 	%p269, %fd217, %fd286;
	setp.eq.f64 	%p270, %fd286, %fd217;
	setp.lt.s32 	%p271, %r511, %r693;
	and.pred  	%p272, %p270, %p271;
	or.pred  	%p273, %p269, %p272;
	selp.b32 	%r738, %r511, %r693, %p273;
	selp.f64 	%fd324, %fd217, %fd286, %p273;
	setp.lt.u32 	%p274, %r7, 97;
	@%p274 bra 	$L__BB11_181;
	ld.shared.u32 	%r513, [_ZZN3cub18CUB_300001_SM_10006detail6reduce18DeviceReduceKernelINS2_10policy_hubINS0_12KeyValuePairIidEEiNS0_6ArgMinEE10Policy1000ENS0_21ArgIndexInputIteratorIPdidEEiS7_S6_N4cuda3std3__410__identityEEEvT0_PT3_T1_NS0_13GridEvenShareISK_EET2_T4_E12temp_storage+56];
	ld.shared.f64 	%fd219, [_ZZN3cub18CUB_300001_SM_10006detail6reduce18DeviceReduceKernelINS2_10policy_hubINS0_12KeyValuePairIidEEiNS0_6ArgMinEE10Policy1000ENS0_21ArgIndexInputIteratorIPdidEEiS7_S6_N4cuda3std3__410__identityEEEvT0_PT3_T1_NS0_13GridEvenShareISK_EET2_T4_E12temp_storage+64];
	setp.lt.f64 	%p275, %fd219, %fd324;
	setp.eq.f64 	%p276, %fd324, %fd219;
	setp.lt.s32 	%p277, %r513, %r738;
	and.pred  	%p278, %p276, %p277;
	or.pred  	%p279, %p275, %p278;
	selp.b32 	%r738, %r513, %r738, %p279;
	selp.f64 	%fd324, %fd219, %fd324, %p279;
	setp.lt.u32 	%p280, %r7, 129;
	@%p280 bra 	$L__BB11_181;
	ld.shared.u32 	%r515, [_ZZN3cub18CUB_300001_SM_10006detail6reduce18DeviceReduceKernelINS2_10policy_hubINS0_12KeyValuePairIidEEiNS0_6ArgMinEE10Policy1000ENS0_21ArgIndexInputIteratorIPdidEEiS7_S6_N4cuda3std3__410__identityEEEvT0_PT3_T1_NS0_13GridEvenShareISK_EET2_T4_E12temp_storage+72];
	ld.shared.f64 	%fd221, [_ZZN3cub18CUB_300001_SM_10006detail6reduce18DeviceReduceKernelINS2_10policy_hubINS0_12KeyValuePairIidEEiNS0_6ArgMinEE10Policy1000ENS0_21ArgIndexInputIteratorIPdidEEiS7_S6_N4cuda3std3__410__identityEEEvT0_PT3_T1_NS0_13GridEvenShareISK_EET2_T4_E12temp_storage+80];
	setp.lt.f64 	%p281, %fd221, %fd324;
	setp.eq.f64 	%p282, %fd324, %fd221;
	setp.lt.s32 	%p283, %r515, %r738;
	and.pred  	%p284, %p282, %p283;
	or.pred  	%p285, %p281, %p284;
	selp.b32 	%r738, %r515, %r738, %p285;
	selp.f64 	%fd324, %fd221, %fd324, %p285;
	setp.lt.u32 	%p286, %r7, 161;
	@%p286 bra 	$L__BB11_181;
	ld.shared.u32 	%r517, [_ZZN3cub18CUB_300001_SM_10006detail6reduce18DeviceReduceKernelINS2_10policy_hubINS0_12KeyValuePairIidEEiNS0_6ArgMinEE10Policy1000ENS0_21ArgIndexInputIteratorIPdidEEiS7_S6_N4cuda3std3__410__identityEEEvT0_PT3_T1_NS0_13GridEvenShareISK_EET2_T4_E12temp_storage+88];
	ld.shared.f64 	%fd223, [_ZZN3cub18CUB_300001_SM_10006detail6reduce18DeviceReduceKernelINS2_10policy_hubINS0_12KeyValuePairIidEEiNS0_6ArgMinEE10Policy1000ENS0_21ArgIndexInputIteratorIPdidEEiS7_S6_N4cuda3std3__410__identityEEEvT0_PT3_T1_NS0_13GridEvenShareISK_EET2_T4_E12temp_storage+96];
	setp.lt.f64 	%p287, %fd223, %fd324;
	setp.eq.f64 	%p288, %fd324, %fd223;
	setp.lt.s32 	%p289, %r517, %r738;
	and.pred  	%p290, %p288, %p289;
	or.pred  	%p291, %p287, %p290;
	selp.b32 	%r738, %r517, %r738, %p291;
	selp.f64 	%fd324, %fd223, %fd324, %p291;
	setp.lt.u32 	%p292, %r7, 193;
	@%p292 bra 	$L__BB11_181;
	ld.shared.u32 	%r519, [_ZZN3cub18CUB_300001_SM_10006detail6reduce18DeviceReduceKernelINS2_10policy_hubINS0_12KeyValuePairIidEEiNS0_6ArgMinEE10Policy1000ENS0_21ArgIndexInputIteratorIPdidEEiS7_S6_N4cuda3std3__410__identityEEEvT0_PT3_T1_NS0_13GridEvenShareISK_EET2_T4_E12temp_storage+104];
	ld.shared.f64 	%fd225, [_ZZN3cub18CUB_300001_SM_10006detail6reduce18DeviceReduceKernelINS2_10policy_hubINS0_12KeyValuePairIidEEiNS0_6ArgMinEE10Policy1000ENS0_21ArgIndexInputIteratorIPdidEEiS7_S6_N4cuda3std3__410__identityEEEvT0_PT3_T1_NS0_13GridEvenShareISK_EET2_T4_E12temp_storage+112];
	setp.lt.f64 	%p293, %fd225, %fd324;
	setp.eq.f64 	%p294, %fd324, %fd225;
	setp.lt.s32 	%p295, %r519, %r738;
	and.pred  	%p296, %p294, %p295;
	or.pred  	%p297, %p293, %p296;
	selp.b32 	%r738, %r519, %r738, %p297;
	selp.f64 	%fd324, %fd225, %fd324, %p297;
	setp.lt.u32 	%p298, %r7, 225;
	@%p298 bra 	$L__BB11_181;
	ld.shared.u32 	%r521, [_ZZN3cub18CUB_300001_SM_10006detail6reduce18DeviceReduceKernelINS2_10policy_hubINS0_12KeyValuePairIidEEiNS0_6ArgMinEE10Policy1000ENS0_21ArgIndexInputIteratorIPdidEEiS7_S6_N4cuda3std3__410__identityEEEvT0_PT3_T1_NS0_13GridEvenShareISK_EET2_T4_E12temp_storage+120];
	ld.shared.f64 	%fd227, [_ZZN3cub18CUB_300001_SM_10006detail6reduce18DeviceReduceKernelINS2_10policy_hubINS0_12KeyValuePairIidEEiNS0_6ArgMinEE10Policy1000ENS0_21ArgIndexInputIteratorIPdidEEiS7_S6_N4cuda3std3__410__identityEEEvT0_PT3_T1_NS0_13GridEvenShareISK_EET2_T4_E12temp_storage+128];
	setp.lt.f64 	%p299, %fd227, %fd324;
	setp.eq.f64 	%p300, %fd324, %fd227;
	setp.lt.s32 	%p301, %r521, %r738;
	and.pred  	%p302, %p300, %p301;
	or.pred  	%p303, %p299, %p302;
	selp.b32 	%r738, %r521, %r738, %p303;
	selp.f64 	%fd324, %fd227, %fd324, %p303;
	bra.uni 	$L__BB11_181;
$L__BB11_94:
	mov.u32 	%r130, %tid.x;
	add.s32 	%r241, %r6, %r130;
	add.s32 	%r730, %r241, %r3;
	mul.wide.s32 	%rd11, %r730, 8;
	add.s64 	%rd12, %rd1, %rd11;
	ld.global.f64 	%fd316, [%rd12];
	ld.global.f64 	%fd100, [%rd12+2048];
	add.s32 	%r132, %r730, 512;
	ld.global.f64 	%fd101, [%rd12+4096];
	add.s32 	%r133, %r730, 768;
	ld.global.f64 	%fd102, [%rd12+6144];
	setp.lt.f64 	%p2, %fd100, %fd316;
	@%p2 bra 	$L__BB11_96;
	setp.neu.f64 	%p3, %fd316, %fd100;
	setp.lt.s32 	%p4, %r730, 2147483392;
	or.pred  	%p5, %p3, %p4;
	@%p5 bra 	$L__BB11_97;
$L__BB11_96:
	add.s32 	%r730, %r730, 256;
	mov.f64 	%fd316, %fd100;
$L__BB11_97:
	setp.lt.f64 	%p6, %fd101, %fd316;
	@%p6 bra 	$L__BB11_99;
	setp.neu.f64 	%p7, %fd316, %fd101;
	setp.ge.s32 	%p8, %r132, %r730;
	or.pred  	%p9, %p7, %p8;
	@%p9 bra 	$L__BB11_100;
$L__BB11_99:
	mov.u32 	%r730, %r132;
	mov.f64 	%fd316, %fd101;
$L__BB11_100:
	setp.lt.f64 	%p10, %fd102, %fd316;
	@%p10 bra 	$L__BB11_102;
	setp.neu.f64 	%p11, %fd316, %fd102;
	setp.ge.s32 	%p12, %r133, %r730;
	or.pred  	%p13, %p11, %p12;
	@%p13 bra 	$L__BB11_103;
$L__BB11_102:
	mov.u32 	%r730, %r133;
	mov.f64 	%fd316, %fd102;
$L__BB11_103:
	setp.lt.s32 	%p14, %r7, %r5;
	@%p14 bra 	$L__BB11_160;
	add.s32 	%r138, %r1, -1024;
	add.s32 	%r139, %r3, %r130;
	mov.b32 	%r697, 0;
	mov.u32 	%r699, %r6;
$L__BB11_105:
	add.s32 	%r699, %r699, %r5;
	setp.gt.s32 	%p15, %r699, %r138;
	@%p15 bra 	$L__BB11_119;
	add.s32 	%r144, %r139, %r699;
	mul.wide.s32 	%rd13, %r144, 8;
	add.s64 	%rd14, %rd1, %rd13;
	ld.global.f64 	%fd107, [%rd14];
	add.s32 	%r145, %r144, 256;
	ld.global.f64 	%fd108, [%rd14+2048];
	add.s32 	%r146, %r144, 512;
	ld.global.f64 	%fd109, [%rd14+4096];
	add.s32 	%r147, %r144, 768;
	ld.global.f64 	%fd110, [%rd14+6144];
	setp.lt.f64 	%p16, %fd107, %fd316;
	@%p16 bra 	$L__BB11_108;
	setp.neu.f64 	%p17, %fd316, %fd107;
	setp.ge.s32 	%p18, %r144, %r730;
	or.pred  	%p19, %p17, %p18;
	@%p19 bra 	$L__BB11_109;
$L__BB11_108:
	mov.u32 	%r730, %r144;
	mov.f64 	%fd316, %fd107;
$L__BB11_109:
	setp.lt.f64 	%p20, %fd108, %fd316;
	@%p20 bra 	$L__BB11_111;
	setp.neu.f64 	%p21, %fd316, %fd108;
	setp.ge.s32 	%p22, %r145, %r730;
	or.pred  	%p23, %p21, %p22;
	@%p23 bra 	$L__BB11_112;
$L__BB11_111:
	mov.u32 	%r730, %r145;
	mov.f64 	%fd316, %fd108;
$L__BB11_112:
	setp.lt.f64 	%p24, %fd109, %fd316;
	@%p24 bra 	$L__BB11_114;
	setp.neu.f64 	%p25, %fd316, %fd109;
	setp.ge.s32 	%p26, %r146, %r730;
	or.pred  	%p27, %p25, %p26;
	@%p27 bra 	$L__BB11_115;
$L__BB11_114:
	mov.u32 	%r730, %r146;
	mov.f64 	%fd316, %fd109;
$L__BB11_115:
	setp.lt.f64 	%p28, %fd110, %fd316;
	@%p28 bra 	$L__BB11_117;
	setp.neu.f64 	%p29, %fd316, %fd110;
	setp.ge.s32 	%p30, %r147, %r730;
	or.pred  	%p31, %p29, %p30;
	@%p31 bra 	$L__BB11_118;
$L__BB11_117:
	mov.u32 	%r730, %r147;
	mov.f64 	%fd316, %fd110;
$L__BB11_118:
	sub.s32 	%r243, %r1, %r699;
	setp.lt.s32 	%p32, %r243, %r5;
	add.s32 	%r697, %r697, 1;
	@%p32 bra 	$L__BB11_160;
	bra.uni 	$L__BB11_105;
$L__BB11_119:
	setp.le.s32 	%p33, %r1, %r699;
	sub.s32 	%r244, %r1, %r699;
	setp.ge.s32 	%p34, %r130, %r244;
	or.pred  	%p35, %p33, %p34;
	@%p35 bra 	$L__BB11_160;
	add.s32 	%r153, %r699, %r3;
	not.b32 	%r247, %r130;
	add.s32 	%r154, %r1, %r247;
	add.s32 	%r248, %r5, %r6;
	sub.s32 	%r249, %r154, %r248;
	mul.lo.s32 	%r250, %r2, %r697;
	shl.b32 	%r251, %r250, 10;
	sub.s32 	%r252, %r249, %r251;
	shr.u32 	%r253, %r252, 8;
	add.s32 	%r155, %r253, 1;
	and.b32  	%r156, %r155, 7;
	setp.lt.u32 	%p36, %r252, 1792;
	mov.u32 	%r716, %r130;
	@%p36 bra 	$L__BB11_139;
	and.b32  	%r157, %r155, 33554424;
	mov.b32 	%r706, 0;
	mov.u32 	%r716, %r130;
$L__BB11_122:
	.pragma "nounroll";
	add.s32 	%r161, %r153, %r716;
	mul.wide.s32 	%rd15, %r161, 8;
	add.s64 	%rd6, %rd1, %rd15;
	ld.global.f64 	%fd296, [%rd6];
	setp.lt.f64 	%p37, %fd296, %fd316;
	mov.u32 	%r707, %r161;
	@%p37 bra 	$L__BB11_124;
	setp.eq.f64 	%p38, %fd316, %fd296;
	setp.lt.s32 	%p39, %r161, %r730;
	and.pred  	%p40, %p38, %p39;
	selp.b32 	%r707, %r161, %r730, %p40;
	selp.f64 	%fd296, %fd296, %fd316, %p40;
$L__BB11_124:
	add.s32 	%r708, %r161, 256;
	ld.global.f64 	%fd297, [%rd6+2048];
	setp.lt.f64 	%p41, %fd297, %fd296;
	@%p41 bra 	$L__BB11_126;
	setp.eq.f64 	%p42, %fd296, %fd297;
	setp.lt.s32 	%p43, %r708, %r707;
	and.pred  	%p44, %p42, %p43;
	selp.b32 	%r708, %r708, %r707, %p44;
	selp.f64 	%fd297, %fd297, %fd296, %p44;
$L__BB11_126:
	add.s32 	%r709, %r161, 512;
	ld.global.f64 	%fd298, [%rd6+4096];
	setp.lt.f64 	%p45, %fd298, %fd297;
	@%p45 bra 	$L__BB11_128;
	setp.eq.f64 	%p46, %fd297, %fd298;
	setp.lt.s32 	%p47, %r709, %r708;
	and.pred  	%p48, %p46, %p47;
	selp.b32 	%r709, %r709, %r708, %p48;
	selp.f64 	%fd298, %fd298, %fd297, %p48;
$L__BB11_128:
	add.s32 	%r710, %r161, 768;
	ld.global.f64 	%fd299, [%rd6+6144];
	setp.lt.f64 	%p49, %fd299, %fd298;
	@%p49 bra 	$L__BB11_130;
	setp.eq.f64 	%p50, %fd298, %fd299;
	setp.lt.s32 	%p51, %r710, %r709;
	and.pred  	%p52, %p50, %p51;
	selp.b32 	%r710, %r710, %r709, %p52;
	selp.f64 	%fd299, %fd299, %fd298, %p52;
$L__BB11_130:
	add.s32 	%r711, %r161, 1024;
	ld.global.f64 	%fd300, [%rd6+8192];
	setp.lt.f64 	%p53, %fd300, %fd299;
	@%p53 bra 	$L__BB11_132;
	setp.eq.f64 	%p54, %fd299, %fd300;
	setp.lt.s32 	%p55, %r711, %r710;
	and.pred  	%p56, %p54, %p55;
	selp.b32 	%r711, %r711, %r710, %p56;
	selp.f64 	%fd300, %fd300, %fd299, %p56;
$L__BB11_132:
	add.s32 	%r712, %r161, 1280;
	ld.global.f64 	%fd301, [%rd6+10240];
	setp.lt.f64 	%p57, %fd301, %fd300;
	@%p57 bra 	$L__BB11_134;
	setp.eq.f64 	%p58, %fd300, %fd301;
	setp.lt.s32 	%p59, %r712, %r711;
	and.pred  	%p60, %p58, %p59;
	selp.b32 	%r712, %r712, %r711, %p60;
	selp.f64 	%fd301, %fd301, %fd300, %p60;
$L__BB11_134:
	add.s32 	%r713, %r161, 1536;
	ld.global.f64 	%fd302, [%rd6+12288];
	setp.lt.f64 	%p61, %fd302, %fd301;
	@%p61 bra 	$L__BB11_136;
	setp.eq.f64 	%p62, %fd301, %fd302;
	setp.lt.s32 	%p63, %r713, %r712;
	and.pred  	%p64, %p62, %p63;
	selp.b32 	%r713, %r713, %r712, %p64;
	selp.f64 	%fd302, %fd302, %fd301, %p64;
$L__BB11_136:
	add.s32 	%r730, %r161, 1792;
	ld.global.f64 	%fd316, [%rd6+14336];
	setp.lt.f64 	%p65, %fd316, %fd302;
	@%p65 bra 	$L__BB11_138;
	setp.eq.f64 	%p66, %fd302, %fd316;
	setp.lt.s32 	%p67, %r730, %r713;
	and.pred  	%p68, %p66, %p67;
	selp.b32 	%r730, %r730, %r713, %p68;
	selp.f64 	%fd316, %fd316, %fd302, %p68;
$L__BB11_138:
	add.s32 	%r716, %r716, 2048;
	add.s32 	%r706, %r706, 8;
	setp.ne.s32 	%p69, %r706, %r157;
	@%p69 bra 	$L__BB11_122;
$L__BB11_139:
	setp.eq.s32 	%p70, %r156, 0;
	@%p70 bra 	$L__BB11_160;
	setp.lt.u32 	%p71, %r156, 4;
	@%p71 bra 	$L__BB11_150;
	add.s32 	%r190, %r153, %r716;
	mul.wide.s32 	%rd16, %r190, 8;
	add.s64 	%rd7, %rd1, %rd16;
	ld.global.f64 	%fd306, [%rd7];
	setp.lt.f64 	%p72, %fd306, %fd316;
	mov.u32 	%r718, %r190;
	@%p72 bra 	$L__BB11_143;
	setp.eq.f64 	%p73, %fd316, %fd306;
	setp.lt.s32 	%p74, %r190, %r730;
	and.pred  	%p75, %p73, %p74;
	selp.b32 	%r718, %r190, %r730, %p75;
	selp.f64 	%fd306, %fd306, %fd316, %p75;
$L__BB11_143:
	add.s32 	%r719, %r190, 256;
	ld.global.f64 	%fd307, [%rd7+2048];
	setp.lt.f64 	%p76, %fd307, %fd306;
	@%p76 bra 	$L__BB11_145;
	setp.eq.f64 	%p77, %fd306, %fd307;
	setp.lt.s32 	%p78, %r719, %r718;
	and.pred  	%p79, %p77, %p78;
	selp.b32 	%r719, %r719, %r718, %p79;
	selp.f64 	%fd307, %fd307, %fd306, %p79;
$L__BB11_145:
	add.s32 	%r720, %r190, 512;
	ld.global.f64 	%fd308, [%rd7+4096];
	setp.lt.f64 	%p80, %fd308, %fd307;
	@%p80 bra 	$L__BB11_147;
	setp.eq.f64 	%p81, %fd307, %fd308;
	setp.lt.s32 	%p82, %r720, %r719;
	and.pred  	%p83, %p81, %p82;
	selp.b32 	%r720, %r720, %r719, %p83;
	selp.f64 	%fd308, %fd308, %fd307, %p83;
$L__BB11_147:
	add.s32 	%r730, %r190, 768;
	ld.global.f64 	%fd316, [%rd7+6144];
	setp.lt.f64 	%p84, %fd316, %fd308;
	@%p84 bra 	$L__BB11_149;
	setp.eq.f64 	%p85, %fd308, %fd316;
	setp.lt.s32 	%p86, %r730, %r720;
	and.pred  	%p87, %p85, %p86;
	selp.b32 	%r730, %r730, %r720, %p87;
	selp.f64 	%fd316, %fd316, %fd308, %p87;
$L__BB11_149:
	add.s32 	%r716, %r716, 1024;
$L__BB11_150:
	and.b32  	%r257, %r155, 3;
	setp.eq.s32 	%p88, %r257, 0;
	@%p88 bra 	$L__BB11_160;
	setp.eq.s32 	%p89, %r257, 1;
	mov.u32 	%r729, %r730;
	mov.f64 	%fd315, %fd316;
	@%p89 bra 	$L__BB11_157;
	add.s32 	%r206, %r153, %r716;
	mul.wide.s32 	%rd17, %r206, 8;
	add.s64 	%rd8, %rd1, %rd17;
	ld.global.f64 	%fd312, [%rd8];
	setp.lt.f64 	%p90, %fd312, %fd316;
	mov.u32 	%r725, %r206;
	@%p90 bra 	$L__BB11_154;
	setp.eq.f64 	%p91, %fd316, %fd312;
	setp.lt.s32 	%p92, %r206, %r730;
	and.pred  	%p93, %p91, %p92;
	selp.b32 	%r725, %r206, %r730, %p93;
	selp.f64 	%fd312, %fd312, %fd316, %p93;
$L__BB11_154:
	add.s32 	%r730, %r206, 256;
	ld.global.f64 	%fd316, [%rd8+2048];
	setp.lt.f64 	%p94, %fd316, %fd312;
	@%p94 bra 	$L__BB11_156;
	setp.eq.f64 	%p95, %fd312, %fd316;
	setp.lt.s32 	%p96, %r730, %r725;
	and.pred  	%p97, %p95, %p96;
	selp.b32 	%r730, %r730, %r725, %p97;
	selp.f64 	%fd316, %fd316, %fd312, %p97;
$L__BB11_156:
	add.s32 	%r716, %r716, 512;
	mov.u32 	%r729, %r730;
	mov.f64 	%fd315, %fd316;
$L__BB11_157:
	and.b32  	%r258, %r154, 256;
	setp.ne.s32 	%p98, %r258, 0;
	@%p98 bra 	$L__BB11_160;
	add.s32 	%r730, %r153, %r716;
	mul.wide.s32 	%rd18, %r730, 8;
	add.s64 	%rd19, %rd1, %rd18;
	ld.global.f64 	%fd316, [%rd19];
	setp.lt.f64 	%p99, %fd316, %fd315;
	@%p99 bra 	$L__BB11_160;
	setp.eq.f64 	%p100, %fd315, %fd316;
	setp.lt.s32 	%p101, %r730, %r729;
	and.pred  	%p102, %p100, %p101;
	selp.b32 	%r730, %r730, %r729, %p102;
	selp.f64 	%fd316, %fd316, %fd315, %p102;
$L__BB11_160:
	// begin inline asm
	mov.u32 %r259, %laneid;
	// end inline asm
	mov.b32 	%r277, 1;
	mov.b32 	%r278, 31;
	mov.b32 	%r279, -1;
	// begin inline asm
	shfl.sync.down.b32 %r260, %r730, %r277, %r278, %r279;
	// end inline asm
	// begin inline asm
	shfl.sync.down.b32 %r265, %r266, %r277, %r278, %r279;
	// end inline asm
	mov.b64 	%rd20, %fd316;
	mov.b64 	{%r271, %r276}, %rd20;
	// begin inline asm
	shfl.sync.down.b32 %r270, %r271, %r277, %r278, %r279;
	// end inline asm
	// begin inline asm
	shfl.sync.down.b32 %r275, %r276, %r277, %r278, %r279;
	// end inline asm
	mov.b64 	%rd21, {%r270, %r275};
	mov.b64 	%fd167, %rd21;
	setp.gt.s32 	%p103, %r259, 30;
	mov.u32 	%r731, %r730;
	mov.f64 	%fd317, %fd316;
	@%p103 bra 	$L__BB11_163;
	setp.gt.f64 	%p104, %fd316, %fd167;
	mov.u32 	%r731, %r260;
	mov.f64 	%fd317, %fd167;
	@%p104 bra 	$L__BB11_163;
	setp.eq.f64 	%p105, %fd316, %fd167;
	setp.lt.s32 	%p106, %r260, %r730;
	and.pred  	%p107, %p105, %p106;
	selp.b32 	%r731, %r260, %r730, %p107;
	selp.f64 	%fd317, %fd167, %fd316, %p107;
$L__BB11_163:
	mov.b32 	%r297, 2;
	mov.b32 	%r298, 31;
	mov.b32 	%r299, -1;
	// begin inline asm
	shfl.sync.down.b32 %r280, %r731, %r297, %r298, %r299;
	// end inline asm
	// begin inline asm
	shfl.sync.down.b32 %r285, %r286, %r297, %r298, %r299;
	// end inline asm
	mov.b64 	%rd22, %fd317;
	mov.b64 	{%r291, %r296}, %rd22;
	// begin inline asm
	shfl.sync.down.b32 %r290, %r291, %r297, %r298, %r299;
	// end inline asm
	// begin inline asm
	shfl.sync.down.b32 %r295, %r296, %r297, %r298, %r299;
	// end inline asm
	mov.b64 	%rd23, {%r290, %r295};
	mov.b64 	%fd170, %rd23;
	setp.gt.s32 	%p108, %r259, 29;
	mov.u32 	%r732, %r731;
	mov.f64 	%fd318, %fd317;
	@%p108 bra 	$L__BB11_166;
	setp.gt.f64 	%p109, %fd317, %fd170;
	mov.u32 	%r732, %r280;
	mov.f64 	%fd318, %fd170;
	@%p109 bra 	$L__BB11_166;
	setp.eq.f64 	%p110, %fd317, %fd170;
	setp.lt.s32 	%p111, %r280, %r731;
	and.pred  	%p112, %p110, %p111;
	selp.b32 	%r732, %r280, %r731, %p112;
	selp.f64 	%fd318, %fd170, %fd317, %p112;
$L__BB11_166:
	mov.b32 	%r317, 4;
	mov.b32 	%r318, 31;
	mov.b32 	%r319, -1;
	// begin inline asm
	shfl.sync.down.b32 %r300, %r732, %r317, %r318, %r319;
	// end inline asm
	// begin inline asm
	shfl.sync.down.b32 %r305, %r306, %r317, %r318, %r319;
	// end inline asm
	mov.b64 	%rd24, %fd318;
	mov.b64 	{%r311, %r316}, %rd24;
	// begin inline asm
	shfl.sync.down.b32 %r310, %r311, %r317, %r318, %r319;
	// end inline asm
	// begin inline asm
	shfl.sync.down.b32 %r315, %r316, %r317, %r318, %r319;
	// end inline asm
	mov.b64 	%rd25, {%r310, %r315};
	mov.b64 	%fd173, %rd25;
	setp.gt.s32 	%p113, %r259, 27;
	mov.u32 	%r733, %r732;
	mov.f64 	%fd319, %fd318;
	@%p113 bra 	$L__BB11_169;
	setp.gt.f64 	%p114, %fd318, %fd173;
	mov.u32 	%r733, %r300;
	mov.f64 	%fd319, %fd173;
	@%p114 bra 	$L__BB11_169;
	setp.eq.f64 	%p115, %fd318, %fd173;
	setp.lt.s32 	%p116, %r300, %r732;
	and.pred  	%p117, %p115, %p116;
	selp.b32 	%r733, %r300, %r732, %p117;
	selp.f64 	%fd319, %fd173, %fd318, %p117;
$L__BB11_169:
	mov.b32 	%r337, 8;
	mov.b32 	%r338, 31;
	mov.b32 	%r339, -1;
	// begin inline asm
	shfl.sync.down.b32 %r320, %r733, %r337, %r338, %r339;
	// end inline asm
	// begin inline asm
	shfl.sync.down.b32 %r325, %r326, %r337, %r338, %r339;
	// end inline asm
	mov.b64 	%rd26, %fd319;
	mov.b64 	{%r331, %r336}, %rd26;
	// begin inline asm
	shfl.sync.down.b32 %r330, %r331, %r337, %r338, %r339;
	// end inline asm
	// begin inline asm
	shfl.sync.down.b32 %r335, %r336, %r337, %r338, %r339;
	// end inline asm
	mov.b64 	%rd27, {%r330, %r335};
	mov.b64 	%fd176, %rd27;
	setp.gt.s32 	%p118, %r259, 23;
	mov.u32 	%r738, %r733;
	mov.f64 	%fd324, %fd319;
	@%p118 bra 	$L__BB11_172;
	setp.gt.f64 	%p119, %fd319, %fd176;
	mov.u32 	%r738, %r320;
	mov.f64 	%fd324, %fd176;
	@%p119 bra 	$L__BB11_172;
	setp.eq.f64 	%p120, %fd319, %fd176;
	setp.lt.s32 	%p121, %r320, %r733;
	and.pred  	%p122, %p120, %p121;
	selp.b32 	%r738, %r320, %r733, %p122;
	selp.f64 	%fd324, %fd176, %fd319, %p122;
$L__BB11_172:
	mov.b32 	%r357, 16;
	mov.b32 	%r358, 31;
	mov.b32 	%r359, -1;
	// begin inline asm
	shfl.sync.down.b32 %r735, %r738, %r357, %r358, %r359;
	// end inline asm
	// begin inline asm
	shfl.sync.down.b32 %r345, %r346, %r357, %r358, %r359;
	// end inline asm
	mov.b64 	%rd28, %fd324;
	mov.b64 	{%r351, %r356}, %rd28;
	// begin inline asm
	shfl.sync.down.b32 %r350, %r351, %r357, %r358, %r359;
	// end inline asm
	// begin inline asm
	shfl.sync.down.b32 %r355, %r356, %r357, %r358, %r359;
	// end inline asm
	mov.b64 	%rd29, {%r350, %r355};
	mov.b64 	%fd321, %rd29;
	setp.gt.s32 	%p123, %r259, 15;
	@%p123 bra 	$L__BB11_177;
	setp.gt.f64 	%p124, %fd324, %fd321;
	@%p124 bra 	$L__BB11_175;
	setp.eq.f64 	%p125, %fd324, %fd321;
	setp.lt.s32 	%p126, %r735, %r738;
	and.pred  	%p127, %p125, %p126;
	selp.b32 	%r735, %r735, %r738, %p127;
	selp.f64 	%fd321, %fd321, %fd324, %p127;
$L__BB11_175:
	setp.ne.s32 	%p128, %r259, 0;
	mov.f64 	%fd324, %fd321;
	mov.u32 	%r738, %r735;
	@%p128 bra 	$L__BB11_177;
	shr.u32 	%r360, %r130, 1;
	and.b32  	%r361, %r360, 496;
	mov.u32 	%r362, _ZZN3cub18CUB_300001_SM_10006detail6reduce18DeviceReduceKernelINS2_10policy_hubINS0_12KeyValuePairIidEEiNS0_6ArgMinEE10Policy1000ENS0_21ArgIndexInputIteratorIPdidEEiS7_S6_N4cuda3std3__410__identityEEEvT0_PT3_T1_NS0_13GridEvenShareISK_EET2_T4_E12temp_storage;
	add.s32 	%r363, %r362, %r361;
	st.shared.u32 	[%r363+8], %r735;
	st.shared.f64 	[%r363+16], %fd321;
$L__BB11_177:
	bar.sync 	0;
	setp.ne.s32 	%p129, %r130, 0;
	@%p129 bra 	$L__BB11_181;
	ld.shared.u32 	%r737, [_ZZN3cub18CUB_300001_SM_10006detail6reduce18DeviceReduceKernelINS2_10policy_hubINS0_12KeyValuePairIidEEiNS0_6ArgMinEE10Policy1000ENS0_21ArgIndexInputIteratorIPdidEEiS7_S6_N4cuda3std3__410__identityEEEvT0_PT3_T1_NS0_13GridEvenShareISK_EET2_T4_E12temp_storage+24];
	ld.shared.f64 	%fd323, [_ZZN3cub18CUB_300001_SM_10006detail6reduce18DeviceReduceKernelINS2_10policy_hubINS0_12KeyValuePairIidEEiNS0_6ArgMinEE10Policy1000ENS0_21ArgIndexInputIteratorIPdidEEiS7_S6_N4cuda3std3__410__identityEEEvT0_PT3_T1_NS0_13GridEvenShareISK_EET2_T4_E12temp_storage+32];
	setp.lt.f64 	%p130, %fd323, %fd324;
	@%p130 bra 	$L__BB11_180;
	setp.eq.f64 	%p131, %fd324, %fd323;
	setp.lt.s32 	%p132, %r737, %r738;
	and.pred  	%p133, %p131, %p132;
	selp.b32 	%r737, %r737, %r738, %p133;
	selp.f64 	%fd323, %fd323, %fd324, %p133;
$L__BB11_180:
	ld.shared.u32 	%r364, [_ZZN3cub18CUB_300001_SM_10006detail6reduce18DeviceReduceKernelINS2_10policy_hubINS0_12KeyValuePairIidEEiNS0_6ArgMinEE10Policy1000ENS0_21ArgIndexInputIteratorIPdidEEiS7_S6_N4cuda3std3__410__identityEEEvT0_PT3_T1_NS0_13GridEvenShareISK_EET2_T4_E12temp_storage+40];
	ld.shared.f64 	%fd191, [_ZZN3cub18CUB_300001_SM_10006detail6reduce18DeviceReduceKernelINS2_10policy_hubINS0_12KeyValuePairIidEEiNS0_6ArgMinEE10Policy1000ENS0_21ArgIndexInputIteratorIPdidEEiS7_S6_N4cuda3std3__410__identityEEEvT0_PT3_T1_NS0_13GridEvenShareISK_EET2_T4_E12temp_storage+48];
	setp.lt.f64 	%p134, %fd191, %fd323;
	setp.eq.f64 	%p135, %fd323, %fd191;
	setp.lt.s32 	%p136, %r364, %r737;
	and.pred  	%p137, %p135, %p136;
	or.pred  	%p138, %p134, %p137;
	selp.b32 	%r366, %r364, %r737, %p138;
	selp.f64 	%fd193, %fd191, %fd323, %p138;
	ld.shared.u32 	%r368, [_ZZN3cub18CUB_300001_SM_10006detail6reduce18DeviceReduceKernelINS2_10policy_hubINS0_12KeyValuePairIidEEiNS0_6ArgMinEE10Policy1000ENS0_21ArgIndexInputIteratorIPdidEEiS7_S6_N4cuda3std3__410__identityEEEvT0_PT3_T1_NS0_13GridEvenShareISK_EET2_T4_E12temp_storage+56];
	ld.shared.f64 	%fd195, [_ZZN3cub18CUB_300001_SM_10006detail6reduce18DeviceReduceKernelINS2_10policy_hubINS0_12KeyValuePairIidEEiNS0_6ArgMinEE10Policy1000ENS0_21ArgIndexInputIteratorIPdidEEiS7_S6_N4cuda3std3__410__identityEEEvT0_PT3_T1_NS0_13GridEvenShareISK_EET2_T4_E12temp_storage+64];
	setp.lt.f64 	%p139, %fd195, %fd193;
	setp.eq.f64 	%p140, %fd193, %fd195;
	setp.lt.s32 	%p141, %r368, %r366;
	and.pred  	%p142, %p140, %p141;
	or.pred  	%p143, %p139, %p142;
	selp.b32 	%r370, %r368, %r366, %p143;
	selp.f64 	%fd197, %fd195, %fd193, %p143;
	ld.shared.u32 	%r372, [_ZZN3cub18CUB_300001_SM_10006detail6reduce18DeviceReduceKernelINS2_10policy_hubINS0_12KeyValuePairIidEEiNS0_6ArgMinEE10Policy1000ENS0_21ArgIndexInputIteratorIPdidEEiS7_S6_N4cuda3std3__410__identityEEEvT0_PT3_T1_NS0_13GridEvenShareISK_EET2_T4_E12temp_storage+72];
	ld.shared.f64 	%fd199, [_ZZN3cub18CUB_300001_SM_10006detail6reduce18DeviceReduceKernelINS2_10policy_hubINS0_12KeyValuePairIidEEiNS0_6ArgMinEE10Policy1000ENS0_21ArgIndexInputIteratorIPdidEEiS7_S6_N4cuda3std3__410__identityEEEvT0_PT3_T1_NS0_13GridEvenShareISK_EET2_T4_E12temp_storage+80];
	setp.lt.f64 	%p144, %fd199, %fd197;
	setp.eq.f64 	%p145, %fd197, %fd199;
	setp.lt.s32 	%p146, %r372, %r370;
	and.pred  	%p147, %p145, %p146;
	or.pred  	%p148, %p144, %p147;
	selp.b32 	%r374, %r372, %r370, %p148;
	selp.f64 	%fd201, %fd199, %fd197, %p148;
	ld.shared.u32 	%r376, [_ZZN3cub18CUB_300001_SM_10006detail6reduce18DeviceReduceKernelINS2_10policy_hubINS0_12KeyValuePairIidEEiNS0_6ArgMinEE10Policy1000ENS0_21ArgIndexInputIteratorIPdidEEiS7_S6_N4cuda3std3__410__identityEEEvT0_PT3_T1_NS0_13GridEvenShareISK_EET2_T4_E12temp_storage+88];
	ld.shared.f64 	%fd203, [_ZZN3cub18CUB_300001_SM_10006detail6reduce18DeviceReduceKernelINS2_10policy_hubINS0_12KeyValuePairIidEEiNS0_6ArgMinEE10Policy1000ENS0_21ArgIndexInputIteratorIPdidEEiS7_S6_N4cuda3std3__410__identityEEEvT0_PT3_T1_NS0_13GridEvenShareISK_EET2_T4_E12temp_storage+96];
	setp.lt.f64 	%p149, %fd203, %fd201;
	setp.eq.f64 	%p150, %fd201, %fd203;
	setp.lt.s32 	%p151, %r376, %r374;
	and.pred  	%p152, %p150, %p151;
	or.pred  	%p153, %p149, %p152;
	selp.b32 	%r378, %r376, %r374, %p153;
	selp.f64 	%fd205, %fd203, %fd201, %p153;
	ld.shared.u32 	%r380, [_ZZN3cub18CUB_300001_SM_10006detail6reduce18DeviceReduceKernelINS2_10policy_hubINS0_12KeyValuePairIidEEiNS0_6ArgMinEE10Policy1000ENS0_21ArgIndexInputIteratorIPdidEEiS7_S6_N4cuda3std3__410__identityEEEvT0_PT3_T1_NS0_13GridEvenShareISK_EET2_T4_E12temp_storage+104];
	ld.shared.f64 	%fd207, [_ZZN3cub18CUB_300001_SM_10006detail6reduce18DeviceReduceKernelINS2_10policy_hubINS0_12KeyValuePairIidEEiNS0_6ArgMinEE10Policy1000ENS0_21ArgIndexInputIteratorIPdidEEiS7_S6_N4cuda3std3__410__identityEEEvT0_PT3_T1_NS0_13GridEvenShareISK_EET2_T4_E12temp_storage+112];
	setp.lt.f64 	%p154, %fd207, %fd205;
	setp.eq.f64 	%p155, %fd205, %fd207;
	setp.lt.s32 	%p156, %r380, %r378;
	and.pred  	%p157, %p155, %p156;
	or.pred  	%p158, %p154, %p157;
	selp.b32 	%r382, %r380, %r378, %p158;
	selp.f64 	%fd209, %fd207, %fd205, %p158;
	ld.shared.u32 	%r384, [_ZZN3cub18CUB_300001_SM_10006detail6reduce18DeviceReduceKernelINS2_10policy_hubINS0_12KeyValuePairIidEEiNS0_6ArgMinEE10Policy1000ENS0_21ArgIndexInputIteratorIPdidEEiS7_S6_N4cuda3std3__410__identityEEEvT0_PT3_T1_NS0_13GridEvenShareISK_EET2_T4_E12temp_storage+120];
	ld.shared.f64 	%fd211, [_ZZN3cub18CUB_300001_SM_10006detail6reduce18DeviceReduceKernelINS2_10policy_hubINS0_12KeyValuePairIidEEiNS0_6ArgMinEE10Policy1000ENS0_21ArgIndexInputIteratorIPdidEEiS7_S6_N4cuda3std3__410__identityEEEvT0_PT3_T1_NS0_13GridEvenShareISK_EET2_T4_E12temp_storage+128];
	setp.lt.f64 	%p159, %fd211, %fd209;
	setp.eq.f64 	%p160, %fd209, %fd211;
	setp.lt.s32 	%p161, %r384, %r382;
	and.pred  	%p162, %p160, %p161;
	or.pred  	%p163, %p159, %p162;
	selp.b32 	%r738, %r384, %r382, %p163;
	selp.f64 	%fd324, %fd211, %fd209, %p163;
$L__BB11_181:
	mov.u32 	%r650, %tid.x;
	setp.ne.s32 	%p365, %r650, 0;
	@%p365 bra 	$L__BB11_183;
	cvta.to.global.u64 	%rd57, %rd9;
	mul.wide.u32 	%rd58, %r4, 16;
	add.s64 	%rd59, %rd57, %rd58;
	st.global.u32 	[%rd59], %r738;
	st.global.f64 	[%rd59+8], %fd324;
$L__BB11_183:
	ret;

}
	// .globl	_ZN3cub18CUB_300001_SM_10006detail6reduce28DeviceReduceSingleTileKernelINS2_10policy_hubINS0_12KeyValuePairIidEEiNS0_6ArgMinEE10Policy1000EPS6_SA_iS7_NS2_20empty_problem_init_tIS6_EES6_N4cuda3std3__410__identityEEEvT0_T1_T2_T3_T4_T6_
.visible .entry _ZN3cub18CUB_300001_SM_10006detail6reduce28DeviceReduceSingleTileKernelINS2_10policy_hubINS0_12KeyValuePairIidEEiNS0_6ArgMinEE10Policy1000EPS6_SA_iS7_NS2_20empty_problem_init_tIS6_EES6_N4cuda3std3__410__identityEEEvT0_T1_T2_T3_T4_T6_(
	.param .u64 .ptr .align 1 _ZN3cub18CUB_300001_SM_10006detail6reduce28DeviceReduceSingleTileKernelINS2_10policy_hubINS0_12KeyValuePairIidEEiNS0_6ArgMinEE10Policy1000EPS6_SA_iS7_NS2_20empty_problem_init_tIS6_EES6_N4cuda3std3__410__identityEEEvT0_T1_T2_T3_T4_T6__param_0,
	.param .u64 .ptr .align 1 _ZN3cub18CUB_300001_SM_10006detail6reduce28DeviceReduceSingleTileKernelINS2_10policy_hubINS0_12KeyValuePairIidEEiNS0_6ArgMinEE10Policy1000EPS6_SA_iS7_NS2_20empty_problem_init_tIS6_EES6_N4cuda3std3__410__identityEEEvT0_T1_T2_T3_T4_T6__param_1,
	.param .u32 _ZN3cub18CUB_300001_SM_10006detail6reduce28DeviceReduceSingleTileKernelINS2_10policy_hubINS0_12KeyValuePairIidEEiNS0_6ArgMinEE10Policy1000EPS6_SA_iS7_NS2_20empty_problem_init_tIS6_EES6_N4cuda3std3__410__identityEEEvT0_T1_T2_T3_T4_T6__param_2,
	.param .align 1 .b8 _ZN3cub18CUB_300001_SM_10006detail6reduce28DeviceReduceSingleTileKernelINS2_10policy_hubINS0_12KeyValuePairIidEEiNS0_6ArgMinEE10Policy1000EPS6_SA_iS7_NS2_20empty_problem_init_tIS6_EES6_N4cuda3std3__410__identityEEEvT0_T1_T2_T3_T4_T6__param_3[1],
	.param .align 8 .b8 _ZN3cub18CUB_300001_SM_10006detail6reduce28DeviceReduceSingleTileKernelINS2_10policy_hubINS0_12KeyValuePairIidEEiNS0_6ArgMinEE10Policy1000EPS6_SA_iS7_NS2_20empty_problem_init_tIS6_EES6_N4cuda3std3__410__identityEEEvT0_T1_T2_T3_T4_T6__param_4[16],
	.param .align 1 .b8 _ZN3cub18CUB_300001_SM_10006detail6reduce28DeviceReduceSingleTileKernelINS2_10policy_hubINS0_12KeyValuePairIidEEiNS0_6ArgMinEE10Policy1000EPS6_SA_iS7_NS2_20empty_problem_init_tIS6_EES6_N4cuda3std3__410__identityEEEvT0_T1_T2_T3_T4_T6__param_5[1]
)
.maxntid 256
.minnctapersm 1
{
	.reg .pred 	%p<281>;
	.reg .b32 	%r<626>;
	.reg .b64 	%rd<133>;
	.reg .b64 	%fd<236>;
	// demoted variable
	.shared .align 8 .b8 _ZZN3cub18CUB_300001_SM_10006detail6reduce28DeviceReduceSingleTileKernelINS2_10policy_hubINS0_12KeyValuePairIidEEiNS0_6ArgMinEE10Policy1000EPS6_SA_iS7_NS2_20empty_problem_init_tIS6_EES6_N4cuda3std3__410__identityEEEvT0_T1_T2_T3_T4_T6_E12temp_storage[152];
	ld.param.f64 	%fd125, [_ZN3cub18CUB_300001_SM_10006detail6reduce28DeviceReduceSingleTileKernelINS2_10policy_hubINS0_12KeyValuePairIidEEiNS0_6ArgMinEE10Policy1000EPS6_SA_iS7_NS2_20empty_problem_init_tIS6_EES6_N4cuda3std3__410__identityEEEvT0_T1_T2_T3_T4_T6__param_4+8];
	ld.param.u32 	%r163, [_ZN3cub18CUB_300001_SM_10006detail6reduce28DeviceReduceSingleTileKernelINS2_10policy_hubINS0_12KeyValuePairIidEEiNS0_6ArgMinEE10Policy1000EPS6_SA_iS7_NS2_20empty_problem_init_tIS6_EES6_N4cuda3std3__410__identityEEEvT0_T1_T2_T3_T4_T6__param_4];
	ld.param.u64 	%rd11, [_ZN3cub18CUB_300001_SM_10006detail6reduce28DeviceReduceSingleTileKernelINS2_10policy_hubINS0_12KeyValuePairIidEEiNS0_6ArgMinEE10Policy1000EPS6_SA_iS7_NS2_20empty_problem_init_tIS6_EES6_N4cuda3std3__410__identityEEEvT0_T1_T2_T3_T4_T6__param_0];
	ld.param.u64 	%rd12, [_ZN3cub18CUB_300001_SM_10006detail6reduce28DeviceReduceSingleTileKernelINS2_10policy_hubINS0_12KeyValuePairIidEEiNS0_6ArgMinEE10Policy1000EPS6_SA_iS7_NS2_20empty_problem_init_tIS6_EES6_N4cuda3std3__410__identityEEEvT0_T1_T2_T3_T4_T6__param_1];
	ld.param.u32 	%r162, [_ZN3cub18CUB_300001_SM_10006detail6reduce28DeviceReduceSingleTileKernelINS2_10policy_hubINS0_12KeyValuePairIidEEiNS0_6ArgMinEE10Policy1000EPS6_SA_iS7_NS2_20empty_problem_init_tIS6_EES6_N4cuda3std3__410__identityEEEvT0_T1_T2_T3_T4_T6__param_2];
	cvta.to.global.u64 	%rd1, %rd12;
	setp.ne.s32 	%p1, %r162, 0;
	@%p1 bra 	$L__BB12_3;
	mov.u32 	%r561, %tid.x;
	setp.ne.s32 	%p280, %r561, 0;
	@%p280 bra 	$L__BB12_137;
	st.global.u32 	[%rd1], %r163;
	st.global.f64 	[%rd1+8], %fd125;
	bra.uni 	$L__BB12_137;
$L__BB12_3:
	setp.gt.s32 	%p2, %r162, 1023;
	@%p2 bra 	$L__BB12_71;
	mov.u32 	%r1, %tid.x;
	setp.ge.s32 	%p121, %r1, %r162;
	mov.u32 	%r568, %r1;
	@%p121 bra 	$L__BB12_6;
	mul.wide.u32 	%rd88, %r1, 16;
	add.s64 	%rd85, %rd11, %rd88;
	// begin inline asm
	ld.global.nc.u64 %rd84, [%rd85];
	// end inline asm
	add.s64 	%rd87, %rd85, 8;
	// begin inline asm
	ld.global.nc.u64 %rd86, [%rd87];
	// end inline asm
	cvt.u32.u64 	%r572, %rd84;
	mov.b64 	%fd190, %rd86;
	add.s32 	%r568, %r1, 256;
$L__BB12_6:
	setp.ge.s32 	%p122, %r568, %r162;
	@%p122 bra 	$L__BB12_22;
	not.b32 	%r303, %r568;
	add.s32 	%r6, %r162, %r303;
	and.b32  	%r304, %r6, 768;
	setp.eq.s32 	%p123, %r304, 768;
	@%p123 bra 	$L__BB12_12;
	mul.wide.u32 	%rd89, %r568, 16;
	add.s64 	%rd131, %rd11, %rd89;
	shr.u32 	%r305, %r6, 8;
	add.s32 	%r306, %r305, 1;
	and.b32  	%r307, %r306, 3;
	neg.s32 	%r564, %r307;
	mov.u32 	%r566, %r572;
	mov.f64 	%fd186, %fd190;
$L__BB12_9:
	.pragma "nounroll";
	// begin inline asm
	ld.global.nc.u64 %rd90, [%rd131];
	// end inline asm
	add.s64 	%rd93, %rd131, 8;
	// begin inline asm
	ld.global.nc.u64 %rd92, [%rd93];
	// end inline asm
	cvt.u32.u64 	%r572, %rd90;
	mov.b64 	%fd190, %rd92;
	setp.gt.f64 	%p124, %fd186, %fd190;
	@%p124 bra 	$L__BB12_11;
	setp.eq.f64 	%p125, %fd186, %fd190;
	setp.lt.s32 	%p126, %r572, %r566;
	and.pred  	%p127, %p125, %p126;
	selp.b32 	%r572, %r572, %r566, %p127;
	selp.f64 	%fd190, %fd190, %fd186, %p127;
$L__BB12_11:
	add.s32 	%r568, %r568, 256;
	add.s64 	%rd131, %rd131, 4096;
	add.s32 	%r564, %r564, 1;
	setp.ne.s32 	%p128, %r564, 0;
	mov.u32 	%r566, %r572;
	mov.f64 	%fd186, %fd190;
	@%p128 bra 	$L__BB12_9;
$L__BB12_12:
	setp.lt.u32 	%p129, %r6, 768;
	@%p129 bra 	$L__BB12_22;
$L__BB12_13:
	mul.wide.s32 	%rd98, %r568, 16;
	add.s64 	%rd95, %rd11, %rd98;
	// begin inline asm
	ld.global.nc.u64 %rd94, [%rd95];
	// end inline asm
	add.s64 	%rd97, %rd95, 8;
	// begin inline asm
	ld.global.nc.u64 %rd96, [%rd97];
	// end inline asm
	cvt.u32.u64 	%r573, %rd94;
	mov.b64 	%fd191, %rd96;
	setp.gt.f64 	%p130, %fd190, %fd191;
	@%p130 bra 	$L__BB12_15;
	setp.eq.f64 	%p131, %fd190, %fd191;
	setp.lt.s32 	%p132, %r573, %r572;
	and.pred  	%p133, %p131, %p132;
	selp.b32 	%r573, %r573, %r572, %p133;
	selp.f64 	%fd191, %fd191, %fd190, %p133;
$L__BB12_15:
	add.s64 	%rd100, %rd95, 4096;
	// begin inline asm
	ld.global.nc.u64 %rd99, [%rd100];
	// end inline asm
	add.s64 	%rd102, %rd95, 4104;
	// begin inline asm
	ld.global.nc.u64 %rd101, [%rd102];
	// end inline asm
	cvt.u32.u64 	%r574, %rd99;
	mov.b64 	%fd192, %rd101;
	setp.gt.f64 	%p134, %fd191, %fd192;
	@%p134 bra 	$L__BB12_17;
	setp.eq.f64 	%p135, %fd191, %fd192;
	setp.lt.s32 	%p136, %r574, %r573;
	and.pred  	%p137, %p135, %p136;
	selp.b32 	%r574, %r574, %r573, %p137;
	selp.f64 	%fd192, %fd192, %fd191, %p137;
$L__BB12_17:
	add.s64 	%rd104, %rd95, 8192;
	// begin inline asm
	ld.global.nc.u64 %rd103, [%rd104];
	// end inline asm
	add.s64 	%rd106, %rd95, 8200;
	// begin inline asm
	ld.global.nc.u64 %rd105, [%rd106];
	// end inline asm
	cvt.u32.u64 	%r575, %rd103;
	mov.b64 	%fd193, %rd105;
	setp.gt.f64 	%p138, %fd192, %fd193;
	@%p138 bra 	$L__BB12_19;
	setp.eq.f64 	%p139, %fd192, %fd193;
	setp.lt.s32 	%p140, %r575, %r574;
	and.pred  	%p141, %p139, %p140;
	selp.b32 	%r575, %r575, %r574, %p141;
	selp.f64 	%fd193, %fd193, %fd192, %p141;
$L__BB12_19:
	add.s64 	%rd108, %rd95, 12288;
	// begin inline asm
	ld.global.nc.u64 %rd107, [%rd108];
	// end inline asm
	add.s64 	%rd110, %rd95, 12296;
	// begin inline asm
	ld.global.nc.u64 %rd109, [%rd110];
	// end inline asm
	cvt.u32.u64 	%r572, %rd107;
	mov.b64 	%fd190, %rd109;
	setp.gt.f64 	%p142, %fd193, %fd190;
	@%p142 bra 	$L__BB12_21;
	setp.eq.f64 	%p143, %fd193, %fd190;
	setp.lt.s32 	%p144, %r572, %r575;
	and.pred  	%p145, %p143, %p144;
	selp.b32 	%r572, %r572, %r575, %p145;
	selp.f64 	%fd190, %fd190, %fd193, %p145;
$L__BB12_21:
	add.s32 	%r568, %r568, 1024;
	setp.lt.s32 	%p146, %r568, %r162;
	@%p146 bra 	$L__BB12_13;
$L__BB12_22:
	setp.lt.s32 	%p147, %r162, 256;
	@%p147 bra 	$L__BB12_44;
	// begin inline asm
	mov.u32 %r433, %laneid;
	// end inline asm
	mov.b32 	%r451, 1;
	mov.b32 	%r452, 31;
	mov.b32 	%r453, -1;
	// begin inline asm
	shfl.sync.down.b32 %r434, %r572, %r451, %r452, %r453;
	// end inline asm
	// begin inline asm
	shfl.sync.down.b32 %r439, %r440, %r451, %r452, %r453;
	// end inline asm
	mov.b64 	%rd121, %fd190;
	mov.b64 	{%r445, %r450}, %rd121;
	// begin inline asm
	shfl.sync.down.b32 %r444, %r445, %r451, %r452, %r453;
	// end inline asm
	// begin inline asm
	shfl.sync.down.b32 %r449, %r450, %r451, %r452, %r453;
	// end inline asm
	mov.b64 	%rd122, {%r444, %r449};
	mov.b64 	%fd23, %rd122;
	setp.gt.s32 	%p218, %r433, 30;
	mov.f64 	%fd196, %fd190;
	mov.u32 	%r578, %r572;
	@%p218 bra 	$L__BB12_26;
	setp.gt.f64 	%p219, %fd190, %fd23;
	mov.f64 	%fd196, %fd23;
	mov.u32 	%r578, %r434;
	@%p219 bra 	$L__BB12_26;
	setp.eq.f64 	%p220, %fd190, %fd23;
	setp.lt.s32 	%p221, %r434, %r572;
	and.pred  	%p222, %p220, %p221;
	selp.f64 	%fd196, %fd23, %fd190, %p222;
	selp.b32 	%r578, %r434, %r572, %p222;
$L__BB12_26:
	mov.b32 	%r471, 2;
	mov.b32 	%r472, 31;
	mov.b32 	%r473, -1;
	// begin inline asm
	shfl.sync.down.b32 %r454, %r578, %r471, %r472, %r473;
	// end inline asm
	// begin inline asm
	shfl.sync.down.b32 %r459, %r460, %r471, %r472, %r473;
	// end inline asm
	mov.b64 	%rd123, %fd196;
	mov.b64 	{%r465, %r470}, %rd123;
	// begin inline asm
	shfl.sync.down.b32 %r464, %r465, %r471, %r472, %r473;
	// end inline asm
	// begin inline asm
	shfl.sync.down.b32 %r469, %r470, %r471, %r472, %r473;
	// end inline asm
	mov.b64 	%rd124, {%r464, %r469};
	mov.b64 	%fd26, %rd124;
	setp.gt.s32 	%p223, %r433, 29;
	mov.f64 	%fd197, %fd196;
	mov.u32 	%r579, %r578;
	@%p223 bra 	$L__BB12_29;
	setp.gt.f64 	%p224, %fd196, %fd26;
	mov.f64 	%fd197, %fd26;
	mov.u32 	%r579, %r454;
	@%p224 bra 	$L__BB12_29;
	setp.eq.f64 	%p225, %fd196, %fd26;
	setp.lt.s32 	%p226, %r454, %r578;
	and.pred  	%p227, %p225, %p226;
	selp.f64 	%fd197, %fd26, %fd196, %p227;
	selp.b32 	%r579, %r454, %r578, %p227;
$L__BB12_29:
	mov.b32 	%r491, 4;
	mov.b32 	%r492, 31;
	mov.b32 	%r493, -1;
	// begin inline asm
	shfl.sync.down.b32 %r474, %r579, %r491, %r492, %r493;
	// end inline asm
	// begin inline asm
	shfl.sync.down.b32 %r479, %r480, %r491, %r492, %r493;
	// end inline asm
	mov.b64 	%rd125, %fd197;
	mov.b64 	{%r485, %r490}, %rd125;
	// begin inline asm
	shfl.sync.down.b32 %r484, %r485, %r491, %r492, %r493;
	// end inline asm
	// begin inline asm
	shfl.sync.down.b32 %r489, %r490, %r491, %r492, %r493;
	// end inline asm
	mov.b64 	%rd126, {%r484, %r489};
	mov.b64 	%fd29, %rd126;
	setp.gt.s32 	%p228, %r433, 27;
	mov.f64 	%fd198, %fd197;
	mov.u32 	%r580, %r579;
	@%p228 bra 	$L__BB12_32;
	setp.gt.f64 	%p229, %fd197, %fd29;
	mov.f64 	%fd198, %fd29;
	mov.u32 	%r580, %r474;
	@%p229 bra 	$L__BB12_32;
	setp.eq.f64 	%p230, %fd197, %fd29;
	setp.lt.s32 	%p231, %r474, %r579;
	and.pred  	%p232, %p230, %p231;
	selp.f64 	%fd198, %fd29, %fd197, %p232;
	selp.b32 	%r580, %r474, %r579, %p232;
$L__BB12_32:
	mov.b32 	%r511, 8;
	mov.b32 	%r512, 31;
	mov.b32 	%r513, -1;
	// begin inline asm
	shfl.sync.down.b32 %r494, %r580, %r511, %r512, %r513;
	// end inline asm
	// begin inline asm
	shfl.sync.down.b32 %r499, %r500, %r511, %r512, %r513;
	// end inline asm
	mov.b64 	%rd127, %fd198;
	mov.b64 	{%r505, %r510}, %rd127;
	// begin inline asm
	shfl.sync.down.b32 %r504, %r505, %r511, %r512, %r513;
	// end inline asm
	// begin inline asm
	shfl.sync.down.b32 %r509, %r510, %r511, %r512, %r513;
	// end inline asm
	mov.b64 	%rd128, {%r504, %r509};
	mov.b64 	%fd32, %rd128;
	setp.gt.s32 	%p233, %r433, 23;
	mov.f64 	%fd235, %fd198;
	mov.u32 	%r625, %r580;
	@%p233 bra 	$L__BB12_35;
	setp.gt.f64 	%p234, %fd198, %fd32;
	mov.f64 	%fd235, %fd32;
	mov.u32 	%r625, %r494;
	@%p234 bra 	$L__BB12_35;
	setp.eq.f64 	%p235, %fd198, %fd32;
	setp.lt.s32 	%p236, %r494, %r580;
	and.pred  	%p237, %p235, %p236;
	selp.f64 	%fd235, %fd32, %fd198, %p237;
	selp.b32 	%r625, %r494, %r580, %p237;
$L__BB12_35:
	mov.b32 	%r531, 16;
	mov.b32 	%r532, 31;
	mov.b32 	%r533, -1;
	// begin inline asm
	shfl.sync.down.b32 %r582, %r625, %r531, %r532, %r533;
	// end inline asm
	// begin inline asm
	shfl.sync.down.b32 %r519, %r520, %r531, %r532, %r533;
	// end inline asm
	mov.b64 	%rd129, %fd235;
	mov.b64 	{%r525, %r530}, %rd129;
	// begin inline asm
	shfl.sync.down.b32 %r524, %r525, %r531, %r532, %r533;
	// end inline asm
	// begin inline asm
	shfl.sync.down.b32 %r529, %r530, %r531, %r532, %r533;
	// end inline asm
	mov.b64 	%rd130, {%r524, %r529};
	mov.b64 	%fd200, %rd130;
	setp.gt.s32 	%p238, %r433, 15;
	@%p238 bra 	$L__BB12_40;
	setp.gt.f64 	%p239, %fd235, %fd200;
	@%p239 bra 	$L__BB12_38;
	setp.eq.f64 	%p240, %fd235, %fd200;
	setp.lt.s32 	%p241, %r582, %r625;
	and.pred  	%p242, %p240, %p241;
	selp.f64 	%fd200, %fd200, %fd235, %p242;
	selp.b32 	%r582, %r582, %r625, %p242;
$L__BB12_38:
	setp.ne.s32 	%p243, %r433, 0;
	mov.u32 	%r625, %r582;
	mov.f64 	%fd235, %fd200;
	@%p243 bra 	$L__BB12_40;
	shr.u32 	%r534, %r1, 1;
	and.b32  	%r535, %r534, 496;
	mov.u32 	%r536, _ZZN3cub18CUB_300001_SM_10006detail6reduce28DeviceReduceSingleTileKernelINS2_10policy_hubINS0_12KeyValuePairIidEEiNS0_6ArgMinEE10Policy1000EPS6_SA_iS7_NS2_20empty_problem_init_tIS6_EES6_N4cuda3std3__410__identityEEEvT0_T1_T2_T3_T4_T6_E12temp_storage;
	add.s32 	%r537, %r536, %r535;
	st.shared.u32 	[%r537+8], %r582;
	st.shared.f64 	[%r537+16], %fd200;
$L__BB12_40:
	bar.sync 	0;
	setp.ne.s32 	%p244, %r1, 0;
	@%p244 bra 	$L__BB12_135;
	ld.shared.u32 	%r584, [_ZZN3cub18CUB_300001_SM_10006detail6reduce28DeviceReduceSingleTileKernelINS2_10policy_hubINS0_12KeyValuePairIidEEiNS0_6ArgMinEE10Policy1000EPS6_SA_iS7_NS2_20empty_problem_init_tIS6_EES6_N4cuda3std3__410__identityEEEvT0_T1_T2_T3_T4_T6_E12temp_storage+24];
	ld.shared.f64 	%fd202, [_ZZN3cub18CUB_300001_SM_10006detail6reduce28DeviceReduceSingleTileKernelINS2_10policy_hubINS0_12KeyValuePairIidEEiNS0_6ArgMinEE10Policy1000EPS6_SA_iS7_NS2_20empty_problem_init_tIS6_EES6_N4cuda3std3__410__identityEEEvT0_T1_T2_T3_T4_T6_E12temp_storage+32];
	setp.lt.f64 	%p245, %fd202, %fd235;
	@%p245 bra 	$L__BB12_43;
	setp.eq.f64 	%p246, %fd235, %fd202;
	setp.lt.s32 	%p247, %r584, %r625;
	and.pred  	%p248, %p246, %p247;
	selp.b32 	%r584, %r584, %r625, %p248;
	selp.f64 	%fd202, %fd202, %fd235, %p248;
$L__BB12_43:
	ld.shared.u32 	%r538, [_ZZN3cub18CUB_300001_SM_10006detail6reduce28DeviceReduceSingleTileKernelINS2_10policy_hubINS0_12KeyValuePairIidEEiNS0_6ArgMinEE10Policy1000EPS6_SA_iS7_NS2_20empty_problem_init_tIS6_EES6_N4cuda3std3__410__identityEEEvT0_T1_T2_T3_T4_T6_E12temp_storage+40];
	ld.shared.f64 	%fd163, [_ZZN3cub18CUB_300001_SM_10006detail6reduce28DeviceReduceSingleTileKernelINS2_10policy_hubINS0_12KeyValuePairIidEEiNS0_6ArgMinEE10Policy1000EPS6_SA_iS7_NS2_20empty_problem_init_tIS6_EES6_N4cuda3std3__410__identityEEEvT0_T1_T2_T3_T4_T6_E12temp_storage+48];
	setp.lt.f64 	%p249, %fd163, %fd202;
	setp.eq.f64 	%p250, %fd202, %fd163;
	setp.lt.s32 	%p251, %r538, %r584;
	and.pred  	%p252, %p250, %p251;
	or.pred  	%p253, %p249, %p252;
	selp.b32 	%r540, %r538, %r584, %p253;
	selp.f64 	%fd165, %fd163, %fd202, %p253;
	ld.shared.u32 	%r542, [_ZZN3cub18CUB_300001_SM_10006detail6reduce28DeviceReduceSingleTileKernelINS2_10policy_hubINS0_12KeyValuePairIidEEiNS0_6ArgMinEE10Policy1000EPS6_SA_iS7_NS2_20empty_problem_init_tIS6_EES6_N4cuda3std3__410__identityEEEvT0_T1_T2_T3_T4_T6_E12temp_storage+56];
	ld.shared.f64 	%fd167, [_ZZN3cub18CUB_300001_SM_10006detail6reduce28DeviceReduceSingleTileKernelINS2_10policy_hubINS0_12KeyValuePairIidEEiNS0_6ArgMinEE10Policy1000EPS6_SA_iS7_NS2_20empty_problem_init_tIS6_EES6_N4cuda3std3__410__identityEEEvT0_T1_T2_T3_T4_T6_E12temp_storage+64];
	setp.lt.f64 	%p254, %fd167, %fd165;
	setp.eq.f64 	%p255, %fd165, %fd167;
	setp.lt.s32 	%p256, %r542, %r540;
	and.pred  	%p257, %p255, %p256;
	or.pred  	%p258, %p254, %p257;
	selp.b32 	%r544, %r542, %r540, %p258;
	selp.f64 	%fd169, %fd167, %fd165, %p258;
	ld.shared.u32 	%r546, [_ZZN3cub18CUB_300001_SM_10006detail6reduce28DeviceReduceSingleTileKernelINS2_10policy_hubINS0_12KeyValuePairIidEEiNS0_6ArgMinEE10Policy1000EPS6_SA_iS7_NS2_20empty_problem_init_tIS6_EES6_N4cuda3std3__410__identityEEEvT0_T1_T2_T3_T4_T6_E12temp_storage+72];
	ld.shared.f64 	%fd171, [_ZZN3cub18CUB_300001_SM_10006detail6reduce28DeviceReduceSingleTileKernelINS2_10policy_hubINS0_12KeyValuePairIidEEiNS0_6ArgMinEE10Policy1000EPS6_SA_iS7_NS2_20empty_problem_init_tIS6_EES6_N4cuda3std3__410__identityEEEvT0_T1_T2_T3_T4_T6_E12temp_storage+80];
	setp.lt.f64 	%p259, %fd171, %fd169;
	setp.eq.f64 	%p260, %fd169, %fd171;
	setp.lt.s32 	%p261, %r546, %r544;
	and.pred  	%p262, %p260, %p261;
	or.pred  	%p263, %p259, %p262;
	selp.b32 	%r548, %r546, %r544, %p263;
	selp.f64 	%fd173, %fd171, %fd169, %p263;
	ld.shared.u32 	%r550, [_ZZN3cub18CUB_300001_SM_10006detail6reduce28DeviceReduceSingleTileKernelINS2_10policy_hubINS0_12KeyValuePairIidEEiNS0_6ArgMinEE10Policy1000EPS6_SA_iS7_NS2_20empty_problem_init_tIS6_EES6_N4cuda3std3__410__identityEEEvT0_T1_T2_T3_T4_T6_E12temp_storage+88];
	ld.shared.f64 	%fd175, [_ZZN3cub18CUB_300001_SM_10006detail6reduce28DeviceReduceSingleTileKernelINS2_10policy_hubINS0_12KeyValuePairIidEEiNS0_6ArgMinEE10Policy1000EPS6_SA_iS7_NS2_20empty_problem_init_tIS6_EES6_N4cuda3std3__410__identityEEEvT0_T1_T2_T3_T4_T6_E12temp_storage+96];
	setp.lt.f64 	%p264, %fd175, %fd173;
	setp.eq.f64 	%p265, %fd173, %fd175;
	setp.lt.s32 	%p266, %r550, %r548;
	and.pred  	%p267, %p265, %p266;
	or.pred  	%p268, %p264, %p267;
	selp.b32 	%r552, %r550, %r548, %p268;
	selp.f64 	%fd177, %fd175, %fd173, %p268;
	ld.shared.u32 	%r554, [_ZZN3cub18CUB_300001_SM_10006detail6reduce28DeviceReduceSingleTileKernelINS2_10policy_hubINS0_12KeyValuePairIidEEiNS0_6ArgMinEE10Policy1000EPS6_SA_iS7_NS2_20empty_problem_init_tIS6_EES6_N4cuda3std3__410__identityEEEvT0_T1_T2_T3_T4_T6_E12temp_storage+104];
	ld.shared.f64 	%fd179, [_ZZN3cub18CUB_300001_SM_10006detail6reduce28DeviceReduceSingleTileKernelINS2_10policy_hubINS0_12KeyValuePairIidEEiNS0_6ArgMinEE10Policy1000EPS6_SA_iS7_NS2_20empty_problem_init_tIS6_EES6_N4cuda3std3__410__identityEEEvT0_T1_T2_T3_T4_T6_E12temp_storage+112];
	setp.lt.f64 	%p269, %fd179, %fd177;
	setp.eq.f64 	%p270, %fd177, %fd179;
	setp.lt.s32 	%p271, %r554, %r552;
	and.pred  	%p272, %p270, %p271;
	or.pred  	%p273, %p269, %p272;
	selp.b32 	%r556, %r554, %r552, %p273;
	selp.f64 	%fd181, %fd179, %fd177, %p273;
	ld.shared.u32 	%r558, [_ZZN3cub18CUB_300001_SM_10006detail6reduce28DeviceReduceSingleTileKernelINS2_10policy_hubINS0_12KeyValuePairIidEEiNS0_6ArgMinEE10Policy1000EPS6_SA_iS7_NS2_20empty_problem_init_tIS6_EES6_N4cuda3std3__410__identityEEEvT0_T1_T2_T3_T4_T6_E12temp_storage+120];
	ld.shared.f64 	%fd183, [_ZZN3cub18CUB_300001_SM_10006detail6reduce28DeviceReduceSingleTileKernelINS2_10policy_hubINS0_12KeyValuePairIidEEiNS0_6ArgMinEE10Policy1000EPS6_SA_iS7_NS2_20empty_problem_init_tIS6_EES6_N4cuda3std3__410__identityEEEvT0_T1_T2_T3_T4_T6_E12temp_storage+128];
	setp.lt.f64 	%p274, %fd183, %fd181;
	setp.eq.f64 	%p275, %fd181, %fd183;
	setp.lt.s32 	%p276, %r558, %r556;
	and.pred  	%p277, %p275, %p276;
	or.pred  	%p278, %p274, %p277;
	selp.b32 	%r625, %r558, %r556, %p278;
	selp.f64 	%fd235, %fd183, %fd181, %p278;
	bra.uni 	$L__BB12_135;
$L__BB12_44:
	// begin inline asm
	mov.u32 %r308, %laneid;
	// end inline asm
	and.b32  	%r329, %r1, 992;
	add.s32 	%r330, %r329, 32;
	setp.gt.s32 	%p148, %r330, %r162;
	not.b32 	%r331, %r329;
	add.s32 	%r332, %r162, %r331;
	selp.b32 	%r327, %r332, 31, %p148;
	mov.b32 	%r326, 1;
	mov.b32 	%r328, -1;
	// begin inline asm
	shfl.sync.down.b32 %r309, %r572, %r326, %r327, %r328;
	// end inline asm
	// begin inline asm
	shfl.sync.down.b32 %r314, %r315, %r326, %r327, %r328;
	// end inline asm
	mov.b64 	%rd111, %fd190;
	mov.b64 	{%r320, %r325}, %rd111;
	// begin inline asm
	shfl.sync.down.b32 %r319, %r320, %r326, %r327, %r328;
	// end inline asm
	// begin inline asm
	shfl.sync.down.b32 %r324, %r325, %r326, %r327, %r328;
	// end inline asm
	mov.b64 	%rd112, {%r319, %r324};
	mov.b64 	%fd43, %rd112;
	setp.ge.s32 	%p149, %r308, %r327;
	mov.u32 	%r585, %r572;
	mov.f64 	%fd203, %fd190;
	@%p149 bra 	$L__BB12_47;
	setp.gt.f64 	%p150, %fd190, %fd43;
	mov.u32 	%r585, %r309;
	mov.f64 	%fd203, %fd43;
	@%p150 bra 	$L__BB12_47;
	setp.eq.f64 	%p151, %fd190, %fd43;
	setp.lt.s32 	%p152, %r309, %r572;
	and.pred  	%p153, %p151, %p152;
	selp.b32 	%r585, %r309, %r572, %p153;
	selp.f64 	%fd203, %fd43, %fd190, %p153;
$L__BB12_47:
	mov.b32 	%r350, 2;
	mov.b32 	%r352, -1;
	// begin inline asm
	shfl.sync.down.b32 %r333, %r585, %r350, %r327, %r352;
	// end inline asm
	// begin inline asm
	shfl.sync.down.b32 %r338, %r339, %r350, %r327, %r352;
	// end inline asm
	mov.b64 	%rd113, %fd203;
	mov.b64 	{%r344, %r349}, %rd113;
	// begin inline asm
	shfl.sync.down.b32 %r343, %r344, %r350, %r327, %r352;
	// end inline asm
	// begin inline asm
	shfl.sync.down.b32 %r348, %r349, %r350, %r327, %r352;
	// end inline asm
	mov.b64 	%rd114, {%r343, %r348};
	mov.b64 	%fd46, %rd114;
	add.s32 	%r353, %r308, 2;
	setp.gt.s32 	%p154, %r353, %r327;
	mov.u32 	%r586, %r585;
	mov.f64 	%fd204, %fd203;
	@%p154 bra 	$L__BB12_50;
	setp.gt.f64 	%p155, %fd203, %fd46;
	mov.u32 	%r586, %r333;
	mov.f64 	%fd204, %fd46;
	@%p155 bra 	$L__BB12_50;
	setp.eq.f64 	%p156, %fd203, %fd46;
	setp.lt.s32 	%p157, %r333, %r585;
	and.pred  	%p158, %p156, %p157;
	selp.b32 	%r586, %r333, %r585, %p158;
	selp.f64 	%fd204, %fd46, %fd203, %p158;
$L__BB12_50:
	mov.b32 	%r371, 4;
	mov.b32 	%r373, -1;
	// begin inline asm
	shfl.sync.down.b32 %r354, %r586, %r371, %r327, %r373;
	// end inline asm
	// begin inline asm
	shfl.sync.down.b32 %r359, %r360, %r371, %r327, %r373;
	// end inline asm
	mov.b64 	%rd115, %fd204;
	mov.b64 	{%r365, %r370}, %rd115;
	// begin inline asm
	shfl.sync.down.b32 %r364, %r365, %r371, %r327, %r373;
	// end inline asm
	// begin inline asm
	shfl.sync.down.b32 %r369, %r370, %r371, %r327, %r373;
	// end inline asm
	mov.b64 	%rd116, {%r364, %r369};
	mov.b64 	%fd49, %rd116;
	add.s32 	%r374, %r308, 4;
	setp.gt.s32 	%p159, %r374, %r327;
	mov.u32 	%r587, %r586;
	mov.f64 	%fd205, %fd204;
	@%p159 bra 	$L__BB12_53;
	setp.gt.f64 	%p160, %fd204, %fd49;
	mov.u32 	%r587, %r354;
	mov.f64 	%fd205, %fd49;
	@%p160 bra 	$L__BB12_53;
	setp.eq.f64 	%p161, %fd204, %fd49;
	setp.lt.s32 	%p162, %r354, %r586;
	and.pred  	%p163, %p161, %p162;
	selp.b32 	%r587, %r354, %r586, %p163;
	selp.f64 	%fd205, %fd49, %fd204, %p163;
$L__BB12_53:
	mov.b32 	%r392, 8;
	mov.b32 	%r394, -1;
	// begin inline asm
	shfl.sync.down.b32 %r375, %r587, %r392, %r327, %r394;
	// end inline asm
	// begin inline asm
	shfl.sync.down.b32 %r380, %r381, %r392, %r327, %r394;
	// end inline asm
	mov.b64 	%rd117, %fd205;
	mov.b64 	{%r386, %r391}, %rd117;
	// begin inline asm
	shfl.sync.down.b32 %r385, %r386, %r392, %r327, %r394;
	// end inline asm
	// begin inline asm
	shfl.sync.down.b32 %r390, %r391, %r392, %r327, %r394;
	// end inline asm
	mov.b64 	%rd118, {%r385, %r390};
	mov.b64 	%fd52, %rd118;
	add.s32 	%r395, %r308, 8;
	setp.gt.s32 	%p164, %r395, %r327;
	mov.u32 	%r588, %r587;
	mov.f64 	%fd206, %fd205;
	@%p164 bra 	$L__BB12_56;
	setp.gt.f64 	%p165, %fd205, %fd52;
	mov.u32 	%r588, %r375;
	mov.f64 	%fd206, %fd52;
	@%p165 bra 	$L__BB12_56;
	setp.eq.f64 	%p166, %fd205, %fd52;
	setp.lt.s32 	%p167, %r375, %r587;
	and.pred  	%p168, %p166, %p167;
	selp.b32 	%r588, %r375, %r587, %p168;
	selp.f64 	%fd206, %fd52, %fd205, %p168;
$L__BB12_56:
	mov.b32 	%r413, 16;
	mov.b32 	%r415, -1;
	// begin inline asm
	shfl.sync.down.b32 %r396, %r588, %r413, %r327, %r415;
	// end inline asm
	// begin inline asm
	shfl.sync.down.b32 %r401, %r402, %r413, %r327, %r415;
	// end inline asm
	mov.b64 	%rd119, %fd206;
	mov.b64 	{%r407, %r412}, %rd119;
	// begin inline asm
	shfl.sync.down.b32 %r406, %r407, %r413, %r327, %r415;
	// end inline asm
	// begin inline asm
	shfl.sync.down.b32 %r411, %r412, %r413, %r327, %r415;
	// end inline asm
	mov.b64 	%rd120, {%r406, %r411};
	mov.b64 	%fd55, %rd120;
	add.s32 	%r416, %r308, 16;
	setp.gt.s32 	%p169, %r416, %r327;
	mov.u32 	%r625, %r588;
	mov.f64 	%fd235, %fd206;
	@%p169 bra 	$L__BB12_59;
	setp.gt.f64 	%p170, %fd206, %fd55;
	mov.u32 	%r625, %r396;
	mov.f64 	%fd235, %fd55;
	@%p170 bra 	$L__BB12_59;
	setp.eq.f64 	%p171, %fd206, %fd55;
	setp.lt.s32 	%p172, %r396, %r588;
	and.pred  	%p173, %p171, %p172;
	selp.b32 	%r625, %r396, %r588, %p173;
	selp.f64 	%fd235, %fd55, %fd206, %p173;
$L__BB12_59:
	setp.ne.s32 	%p174, %r308, 0;
	@%p174 bra 	$L__BB12_61;
	shr.u32 	%r417, %r1, 1;
	and.b32  	%r418, %r417, 496;
	mov.u32 	%r419, _ZZN3cub18CUB_300001_SM_10006detail6reduce28DeviceReduceSingleTileKernelINS2_10policy_hubINS0_12KeyValuePairIidEEiNS0_6ArgMinEE10Policy1000EPS6_SA_iS7_NS2_20empty_problem_init_tIS6_EES6_N4cuda3std3__410__identityEEEvT0_T1_T2_T3_T4_T6_E12temp_storage;
	add.s32 	%r420, %r419, %r418;
	st.shared.u32 	[%r420+8], %r625;
	st.shared.f64 	[%r420+16], %fd235;
$L__BB12_61:
	bar.sync 	0;
	setp.ne.s32 	%p175, %r1, 0;
	setp.lt.s32 	%p176, %r162, 33;
	or.pred  	%p177, %p175, %p176;
	@%p177 bra 	$L__BB12_135;
	ld.shared.u32 	%r590, [_ZZN3cub18CUB_300001_SM_10006detail6reduce28DeviceReduceSingleTileKernelINS2_10policy_hubINS0_12KeyValuePairIidEEiNS0_6ArgMinEE10Policy1000EPS6_SA_iS7_NS2_20empty_problem_init_tIS6_EES6_N4cuda3std3__410__identityEEEvT0_T1_T2_T3_T4_T6_E12temp_storage+24];
	ld.shared.f64 	%fd208, [_ZZN3cub18CUB_300001_SM_10006detail6reduce28DeviceReduceSingleTileKernelINS2_10policy_hubINS0_12KeyValuePairIidEEiNS0_6ArgMinEE10Policy1000EPS6_SA_iS7_NS2_20empty_problem_init_tIS6_EES6_N4cuda3std3__410__identityEEEvT0_T1_T2_T3_T4_T6_E12temp_storage+32];
	setp.lt.f64 	%p178, %fd208, %fd235;
	@%p178 bra 	$L__BB12_64;
	setp.eq.f64 	%p179, %fd235, %fd208;
	setp.lt.s32 	%p180, %r590, %r625;
	and.pred  	%p181, %p179, %p180;
	selp.b32 	%r590, %r590, %r625, %p181;
	selp.f64 	%fd208, %fd208, %fd235, %p181;
$L__BB12_64:
	setp.lt.u32 	%p182, %r162, 65;
	mov.u32 	%r625, %r590;
	mov.f64 	%fd235, %fd208;
	@%p182 bra 	$L__BB12_135;
	ld.shared.u32 	%r421, [_ZZN3cub18CUB_300001_SM_10006detail6reduce28DeviceReduceSingleTileKernelINS2_10policy_hubINS0_12KeyValuePairIidEEiNS0_6ArgMinEE10Policy1000EPS6_SA_iS7_NS2_20empty_problem_init_tIS6_EES6_N4cuda3std3__410__identityEEEvT0_T1_T2_T3_T4_T6_E12temp_storage+40];
	ld.shared.f64 	%fd151, [_ZZN3cub18CUB_300001_SM_10006detail6reduce28DeviceReduceSingleTileKernelINS2_10policy_hubINS0_12KeyValuePairIidEEiNS0_6ArgMinEE10Policy1000EPS6_SA_iS7_NS2_20empty_problem_init_tIS6_EES6_N4cuda3std3__410__identityEEEvT0_T1_T2_T3_T4_T6_E12temp_storage+48];
	setp.lt.f64 	%p183, %fd151, %fd208;
	setp.eq.f64 	%p184, %fd208, %fd151;
	setp.lt.s32 	%p185, %r421, %r590;
	and.pred  	%p186, %p184, %p185;
	or.pred  	%p187, %p183, %p186;
	selp.b32 	%r625, %r421, %r590, %p187;
	selp.f64 	%fd235, %fd151, %fd208, %p187;
	setp.lt.u32 	%p188, %r162, 97;
	@%p188 bra 	$L__BB12_135;
	ld.shared.u32 	%r423, [_ZZN3cub18CUB_300001_SM_10006detail6reduce28DeviceReduceSingleTileKernelINS2_10policy_hubINS0_12KeyValuePairIidEEiNS0_6ArgMinEE10Policy1000EPS6_SA_iS7_NS2_20empty_problem_init_tIS6_EES6_N4cuda3std3__410__identityEEEvT0_T1_T2_T3_T4_T6_E12temp_storage+56];
	ld.shared.f64 	%fd153, [_ZZN3cub18CUB_300001_SM_10006detail6reduce28DeviceReduceSingleTileKernelINS2_10policy_hubINS0_12KeyValuePairIidEEiNS0_6ArgMinEE10Policy1000EPS6_SA_iS7_NS2_20empty_problem_init_tIS6_EES6_N4cuda3std3__410__identityEEEvT0_T1_T2_T3_T4_T6_E12temp_storage+64];
	setp.lt.f64 	%p189, %fd153, %fd235;
	setp.eq.f64 	%p190, %fd235, %fd153;
	setp.lt.s32 	%p191, %r423, %r625;
	and.pred  	%p192, %p190, %p191;
	or.pred  	%p193, %p189, %p192;
	selp.b32 	%r625, %r423, %r625, %p193;
	selp.f64 	%fd235, %fd153, %fd235, %p193;
	setp.lt.u32 	%p194, %r162, 129;
	@%p194 bra 	$L__BB12_135;
	ld.shared.u32 	%r425, [_ZZN3cub18CUB_300001_SM_10006detail6reduce28DeviceReduceSingleTileKernelINS2_10policy_hubINS0_12KeyValuePairIidEEiNS0_6ArgMinEE10Policy1000EPS6_SA_iS7_NS2_20empty_problem_init_tIS6_EES6_N4cuda3std3__410__identityEEEvT0_T1_T2_T3_T4_T6_E12temp_storage+72];
	ld.shared.f64 	%fd155, [_ZZN3cub18CUB_300001_SM_10006detail6reduce28DeviceReduceSingleTileKernelINS2_10policy_hubINS0_12KeyValuePairIidEEiNS0_6ArgMinEE10Policy1000EPS6_SA_iS7_NS2_20empty_problem_init_tIS6_EES6_N4cuda3std3__410__identityEEEvT0_T1_T2_T3_T4_T6_E12temp_storage+80];
	setp.lt.f64 	%p195, %fd155, %fd235;
	setp.eq.f64 	%p196, %fd235, %fd155;
	setp.lt.s32 	%p197, %r425, %r625;
	and.pred  	%p198, %p196, %p197;
	or.pred  	%p199, %p195, %p198;
	selp.b32 	%r625, %r425, %r625, %p199;
	selp.f64 	%fd235, %fd155, %fd235, %p199;
	setp.lt.u32 	%p200, %r162, 161;
	@%p200 bra 	$L__BB12_135;
	ld.shared.u32 	%r427, [_ZZN3cub18CUB_300001_SM_10006detail6reduce28DeviceReduceSingleTileKernelINS2_10policy_hubINS0_12KeyValuePairIidEEiNS0_6ArgMinEE10Policy1000EPS6_SA_iS7_NS2_20empty_problem_init_tIS6_EES6_N4cuda3std3__410__identityEEEvT0_T1_T2_T3_T4_T6_E12temp_storage+88];
	ld.shared.f64 	%fd157, [_ZZN3cub18CUB_300001_SM_10006detail6reduce28DeviceReduceSingleTileKernelINS2_10policy_hubINS0_12KeyValuePairIidEEiNS0_6ArgMinEE10Policy1000EPS6_SA_iS7_NS2_20empty_problem_init_tIS6_EES6_N4cuda3std3__410__identityEEEvT0_T1_T2_T3_T4_T6_E12temp_storage+96];
	setp.lt.f64 	%p201, %fd157, %fd235;
	setp.eq.f64 	%p202, %fd235, %fd157;
	setp.lt.s32 	%p203, %r427, %r625;
	and.pred  	%p204, %p202, %p203;
	or.pred  	%p205, %p201, %p204;
	selp.b32 	%r625, %r427, %r625, %p205;
	selp.f64 	%fd235, %fd157, %fd235, %p205;
	setp.lt.u32 	%p206, %r162, 193;
	@%p206 bra 	$L__BB12_135;
	ld.shared.u32 	%r429, [_ZZN3cub18CUB_300001_SM_10006detail6reduce28DeviceReduceSingleTileKernelINS2_10policy_hubINS0_12KeyValuePairIidEEiNS0_6ArgMinEE10Policy1000EPS6_SA_iS7_NS2_20empty_problem_init_tIS6_EES6_N4cuda3std3__410__identityEEEvT0_T1_T2_T3_T4_T6_E12temp_storage+104];
	ld.shared.f64 	%fd159, [_ZZN3cub18CUB_300001_SM_10006detail6reduce28DeviceReduceSingleTileKernelINS2_10policy_hubINS0_12KeyValuePairIidEEiNS0_6ArgMinEE10Policy1000EPS6_SA_iS7_NS2_20empty_problem_init_tIS6_EES6_N4cuda3std3__410__identityEEEvT0_T1_T2_T3_T4_T6_E12temp_storage+112];
	setp.lt.f64 	%p207, %fd159, %fd235;
	setp.eq.f64 	%p208, %fd235, %fd159;
	setp.lt.s32 	%p209, %r429, %r625;
	and.pred  	%p210, %p208, %p209;
	or.pred  	%p211, %p207, %p210;
	selp.b32 	%r625, %r429, %r625, %p211;
	selp.f64 	%fd235, %fd159, %fd235, %p211;
	setp.lt.u32 	%p212, %r162, 225;
	@%p212 bra 	$L__BB12_135;
	ld.shared.u32 	%r431, [_ZZN3cub18CUB_300001_SM_10006detail6reduce28DeviceReduceSingleTileKernelINS2_10policy_hubINS0_12KeyValuePairIidEEiNS0_6ArgMinEE10Policy1000EPS6_SA_iS7_NS2_20empty_problem_init_tIS6_EES6_N4cuda3std3__410__identityEEEvT0_T1_T2_T3_T4_T6_E12temp_storage+120];
	ld.shared.f64 	%fd161, [_ZZN3cub18CUB_300001_SM_10006detail6reduce28DeviceReduceSingleTileKernelINS2_10policy_hubINS0_12KeyValuePairIidEEiNS0_6ArgMinEE10Policy1000EPS6_SA_iS7_NS2_20empty_problem_init_tIS6_EES6_N4cuda3std3__410__identityEEEvT0_T1_T2_T3_T4_T6_E12temp_storage+128];
	setp.lt.f64 	%p213, %fd161, %fd235;
	setp.eq.f64 	%p214, %fd235, %fd161;
	setp.lt.s32 	%p215, %r431, %r625;
	and.pred  	%p216, %p214, %p215;
	or.pred  	%p217, %p213, %p216;
	selp.b32 	%r625, %r431, %r625, %p217;
	selp.f64 	%fd235, %fd161, %fd235, %p217;
	bra.uni 	$L__BB12_135;
$L__BB12_71:
	mov.u32 	%r82, %tid.x;
	mul.wide.u32 	%rd29, %r82, 16;
	add.s64 	%rd14, %rd11, %rd29;
	// begin inline asm
	ld.global.nc.u64 %rd13, [%rd14];
	// end inline asm
	add.s64 	%rd16, %rd14, 8;
	// begin inline asm
	ld.global.nc.u64 %rd15, [%rd16];
	// end inline asm
	mov.b64 	%fd227, %rd15;
	add.s64 	%rd18, %rd14, 4096;
	// begin inline asm
	ld.global.nc.u64 %rd17, [%rd18];
	// end inline asm
	add.s64 	%rd20, %rd14, 4104;
	// begin inline asm
	ld.global.nc.u64 %rd19, [%rd20];
	// end inline asm
	cvt.u32.u64 	%r83, %rd17;
	mov.b64 	%fd68, %rd19;
	add.s64 	%rd22, %rd14, 8192;
	// begin inline asm
	ld.global.nc.u64 %rd21, [%rd22];
	// end inline asm
	add.s64 	%rd24, %rd14, 8200;
	// begin inline asm
	ld.global.nc.u64 %rd23, [%rd24];
	// end inline asm
	cvt.u32.u64 	%r84, %rd21;
	mov.b64 	%fd69, %rd23;
	add.s64 	%rd26, %rd14, 12288;
	// begin inline asm
	ld.global.nc.u64 %rd25, [%rd26];
	// end inline asm
	add.s64 	%rd28, %rd14, 12296;
	// begin inline asm
	ld.global.nc.u64 %rd27, [%rd28];
	// end inline asm
	cvt.u32.u64 	%r85, %rd25;
	mov.b64 	%fd70, %rd27;
	setp.lt.f64 	%p3, %fd68, %fd227;
	@%p3 bra 	$L__BB12_73;
	cvt.u32.u64 	%r617, %rd13;
	setp.neu.f64 	%p4, %fd227, %fd68;
	setp.ge.s32 	%p5, %r83, %r617;
	or.pred  	%p6, %p4, %p5;
	@%p6 bra 	$L__BB12_74;
$L__BB12_73:
	mov.u32 	%r617, %r83;
	mov.f64 	%fd227, %fd68;
$L__BB12_74:
	setp.gt.f64 	%p7, %fd227, %fd69;
	@%p7 bra 	$L__BB12_76;
	setp.neu.f64 	%p8, %fd227, %fd69;
	setp.ge.s32 	%p9, %r84, %r617;
	or.pred  	%p10, %p8, %p9;
	@%p10 bra 	$L__BB12_77;
$L__BB12_76:
	mov.u32 	%r617, %r84;
	mov.f64 	%fd227, %fd69;
$L__BB12_77:
	setp.gt.f64 	%p11, %fd227, %fd70;
	@%p11 bra 	$L__BB12_79;
	setp.neu.f64 	%p12, %fd227, %fd70;
	setp.ge.s32 	%p13, %r85, %r617;
	or.pred  	%p14, %p12, %p13;
	@%p14 bra 	$L__BB12_80;
$L__BB12_79:
	mov.u32 	%r617, %r85;
	mov.f64 	%fd227, %fd70;
$L__BB12_80:
	setp.lt.u32 	%p15, %r162, 2048;
	mov.b32 	%r601, 1024;
	@%p15 bra 	$L__BB12_96;
	add.s32 	%r90, %r162, -1024;
	mov.b32 	%r601, 1024;
$L__BB12_82:
	mul.wide.s32 	%rd46, %r601, 16;
	add.s64 	%rd31, %rd14, %rd46;
	// begin inline asm
	ld.global.nc.u64 %rd30, [%rd31];
	// end inline asm
	add.s64 	%rd33, %rd31, 8;
	// begin inline asm
	ld.global.nc.u64 %rd32, [%rd33];
	// end inline asm
	cvt.u32.u64 	%r93, %rd30;
	mov.b64 	%fd75, %rd32;
	add.s64 	%rd35, %rd31, 4096;
	// begin inline asm
	ld.global.nc.u64 %rd34, [%rd35];
	// end inline asm
	add.s64 	%rd37, %rd31, 4104;
	// begin inline asm
	ld.global.nc.u64 %rd36, [%rd37];
	// end inline asm
	cvt.u32.u64 	%r94, %rd34;
	mov.b64 	%fd76, %rd36;
	add.s64 	%rd39, %rd31, 8192;
	// begin inline asm
	ld.global.nc.u64 %rd38, [%rd39];
	// end inline asm
	add.s64 	%rd41, %rd31, 8200;
	// begin inline asm
	ld.global.nc.u64 %rd40, [%rd41];
	// end inline asm
	cvt.u32.u64 	%r95, %rd38;
	mov.b64 	%fd77, %rd40;
	add.s64 	%rd43, %rd31, 12288;
	// begin inline asm
	ld.global.nc.u64 %rd42, [%rd43];
	// end inline asm
	add.s64 	%rd45, %rd31, 12296;
	// begin inline asm
	ld.global.nc.u64 %rd44, [%rd45];
	// end inline asm
	cvt.u32.u64 	%r96, %rd42;
	mov.b64 	%fd78, %rd44;
	setp.gt.f64 	%p16, %fd227, %fd75;
	@%p16 bra 	$L__BB12_84;
	setp.neu.f64 	%p17, %fd227, %fd75;
	setp.ge.s32 	%p18, %r93, %r617;
	or.pred  	%p19, %p17, %p18;
	@%p19 bra 	$L__BB12_85;
$L__BB12_84:
	mov.u32 	%r617, %r93;
	mov.f64 	%fd227, %fd75;
$L__BB12_85:
	setp.gt.f64 	%p20, %fd227, %fd76;
	@%p20 bra 	$L__BB12_87;
	setp.neu.f64 	%p21, %fd227, %fd76;
	setp.ge.s32 	%p22, %r94, %r617;
	or.pred  	%p23, %p21, %p22;
	@%p23 bra 	$L__BB12_88;
$L__BB12_87:
	mov.u32 	%r617, %r94;
	mov.f64 	%fd227, %fd76;
$L__BB12_88:
	setp.gt.f64 	%p24, %fd227, %fd77;
	@%p24 bra 	$L__BB12_90;
	setp.neu.f64 	%p25, %fd227, %fd77;
	setp.ge.s32 	%p26, %r95, %r617;
	or.pred  	%p27, %p25, %p26;
	@%p27 bra 	$L__BB12_91;
$L__BB12_90:
	mov.u32 	%r617, %r95;
	mov.f64 	%fd227, %fd77;
$L__BB12_91:
	setp.gt.f64 	%p28, %fd227, %fd78;
	@%p28 bra 	$L__BB12_93;
	setp.neu.f64 	%p29, %fd227, %fd78;
	setp.ge.s32 	%p30, %r96, %r617;
	or.pred  	%p31, %p29, %p30;
	@%p31 bra 	$L__BB12_94;
$L__BB12_93:
	mov.u32 	%r617, %r96;
	mov.f64 	%fd227, %fd78;
$L__BB12_94:
	sub.s32 	%r166, %r162, %r601;
	setp.lt.s32 	%p32, %r166, 1024;
	@%p32 bra 	$L__BB12_114;
	add.s32 	%r601, %r601, 1024;
	setp.le.s32 	%p33, %r601, %r90;
	@%p33 bra 	$L__BB12_82;
$L__BB12_96:
	setp.le.s32 	%p34, %r162, %r601;
	@%p34 bra 	$L__BB12_114;
	sub.s32 	%r104, %r162, %r601;
	setp.ge.s32 	%p35, %r82, %r104;
	@%p35 bra 	$L__BB12_114;
	not.b32 	%r168, %r82;
	add.s32 	%r169, %r162, %r168;
	sub.s32 	%r105, %r169, %r601;
	and.b32  	%r170, %r105, 768;
	setp.eq.s32 	%p36, %r170, 768;
	mov.u32 	%r607, %r82;
	@%p36 bra 	$L__BB12_103;
	add.s32 	%r603, %r82, %r601;
	shr.u32 	%r171, %r105, 8;
	add.s32 	%r172, %r171, 1;
	and.b32  	%r173, %r172, 3;
	neg.s32 	%r602, %r173;
	mov.u32 	%r607, %r82;
	mov.u32 	%r605, %r617;
	mov.f64 	%fd218, %fd227;
$L__BB12_100:
	.pragma "nounroll";
	mul.wide.u32 	%rd51, %r603, 16;
	add.s64 	%rd48, %rd11, %rd51;
	// begin inline asm
	ld.global.nc.u64 %rd47, [%rd48];
	// end inline asm
	add.s64 	%rd50, %rd48, 8;
	// begin inline asm
	ld.global.nc.u64 %rd49, [%rd50];
	// end inline asm
	cvt.u32.u64 	%r617, %rd47;
	mov.b64 	%fd227, %rd49;
	setp.gt.f64 	%p37, %fd218, %fd227;
	@%p37 bra 	$L__BB12_102;
	setp.eq.f64 	%p38, %fd218, %fd227;
	setp.lt.s32 	%p39, %r617, %r605;
	and.pred  	%p40, %p38, %p39;
	selp.b32 	%r617, %r617, %r605, %p40;
	selp.f64 	%fd227, %fd227, %fd218, %p40;
$L__BB12_102:
	add.s32 	%r607, %r607, 256;
	add.s32 	%r603, %r603, 256;
	add.s32 	%r602, %r602, 1;
	setp.ne.s32 	%p41, %r602, 0;
	mov.u32 	%r605, %r617;
	mov.f64 	%fd218, %fd227;
	@%p41 bra 	$L__BB12_100;
$L__BB12_103:
	setp.lt.u32 	%p42, %r105, 768;
	@%p42 bra 	$L__BB12_114;
	cvt.u64.u32 	%rd52, %r607;
	cvt.u64.u32 	%rd53, %r601;
	add.s64 	%rd54, %rd52, %rd53;
	shl.b64 	%rd55, %rd54, 4;
	add.s64 	%rd56, %rd55, %rd11;
	add.s64 	%rd132, %rd56, 12296;
	add.s32 	%r610, %r607, %r601;
$L__BB12_105:
	mul.wide.u32 	%rd61, %r610, 16;
	add.s64 	%rd58, %rd11, %rd61;
	// begin inline asm
	ld.global.nc.u64 %rd57, [%rd58];
	// end inline asm
	add.s64 	%rd60, %rd58, 8;
	// begin inline asm
	ld.global.nc.u64 %rd59, [%rd60];
	// end inline asm
	cvt.u32.u64 	%r613, %rd57;
	mov.b64 	%fd223, %rd59;
	setp.gt.f64 	%p43, %fd227, %fd223;
	@%p43 bra 	$L__BB12_107;
	setp.eq.f64 	%p44, %fd227, %fd223;
	setp.lt.s32 	%p45, %r613, %r617;
	and.pred  	%p46, %p44, %p45;
	selp.b32 	%r613, %r613, %r617, %p46;
	selp.f64 	%fd223, %fd223, %fd227, %p46;
$L__BB12_107:
	add.s64 	%rd63, %rd132, -8200;
	// begin inline asm
	ld.global.nc.u64 %rd62, [%rd63];
	// end inline asm
	add.s64 	%rd65, %rd132, -8192;
	// begin inline asm
	ld.global.nc.u64 %rd64, [%rd65];
	// end inline asm
	cvt.u32.u64 	%r614, %rd62;
	mov.b64 	%fd224, %rd64;
	setp.gt.f64 	%p47, %fd223, %fd224;
	@%p47 bra 	$L__BB12_109;
	setp.eq.f64 	%p48, %fd223, %fd224;
	setp.lt.s32 	%p49, %r614, %r613;
	and.pred  	%p50, %p48, %p49;
	selp.b32 	%r614, %r614, %r613, %p50;
	selp.f64 	%fd224, %fd224, %fd223, %p50;
$L__BB12_109:
	add.s64 	%rd67, %rd132, -4104;
	// begin inline asm
	ld.global.nc.u64 %rd66, [%rd67];
	// end inline asm
	add.s64 	%rd69, %rd132, -4096;
	// begin inline asm
	ld.global.nc.u64 %rd68, [%rd69];
	// end inline asm
	cvt.u32.u64 	%r615, %rd66;
	mov.b64 	%fd225, %rd68;
	setp.gt.f64 	%p51, %fd224, %fd225;
	@%p51 bra 	$L__BB12_111;
	setp.eq.f64 	%p52, %fd224, %fd225;
	setp.lt.s32 	%p53, %r615, %r614;
	and.pred  	%p54, %p52, %p53;
	selp.b32 	%r615, %r615, %r614, %p54;
	selp.f64 	%fd225, %fd225, %fd224, %p54;
$L__BB12_111:
	add.s64 	%rd71, %rd132, -8;
	// begin inline asm
	ld.global.nc.u64 %rd70, [%rd71];
	// end inline asm
	// begin inline asm
	ld.global.nc.u64 %rd72, [%rd132];
	// end inline asm
	cvt.u32.u64 	%r617, %rd70;
	mov.b64 	%fd227, %rd72;
	setp.gt.f64 	%p55, %fd225, %fd227;
	@%p55 bra 	$L__BB12_113;
	setp.eq.f64 	%p56, %fd225, %fd227;
	setp.lt.s32 	%p57, %r617, %r615;
	and.pred  	%p58, %p56, %p57;
	selp.b32 	%r617, %r617, %r615, %p58;
	selp.f64 	%fd227, %fd227, %fd225, %p58;
$L__BB12_113:
	add.s32 	%r607, %r607, 1024;
	add.s64 	%rd132, %rd132, 16384;
	add.s32 	%r610, %r610, 1024;
	setp.lt.s32 	%p59, %r607, %r104;
	@%p59 bra 	$L__BB12_105;
$L__BB12_114:
	// begin inline asm
	mov.u32 %r174, %laneid;
	// end inline asm
	mov.b32 	%r192, 1;
	mov.b32 	%r193, 31;
	mov.b32 	%r194, -1;
	// begin inline asm
	shfl.sync.down.b32 %r175, %r617, %r192, %r193, %r194;
	// end inline asm
	// begin inline asm
	shfl.sync.down.b32 %r180, %r181, %r192, %r193, %r194;
	// end inline asm
	mov.b64 	%rd74, %fd227;
	mov.b64 	{%r186, %r191}, %rd74;
	// begin inline asm
	shfl.sync.down.b32 %r185, %r186, %r192, %r193, %r194;
	// end inline asm
	// begin inline asm
	shfl.sync.down.b32 %r190, %r191, %r192, %r193, %r194;
	// end inline asm
	mov.b64 	%rd75, {%r185, %r190};
	mov.b64 	%fd104, %rd75;
	setp.gt.s32 	%p60, %r174, 30;
	mov.u32 	%r618, %r617;
	mov.f64 	%fd228, %fd227;
	@%p60 bra 	$L__BB12_117;
	setp.gt.f64 	%p61, %fd227, %fd104;
	mov.u32 	%r618, %r175;
	mov.f64 	%fd228, %fd104;
	@%p61 bra 	$L__BB12_117;
	setp.eq.f64 	%p62, %fd227, %fd104;
	setp.lt.s32 	%p63, %r175, %r617;
	and.pred  	%p64, %p62, %p63;
	selp.b32 	%r618, %r175, %r617, %p64;
	selp.f64 	%fd228, %fd104, %fd227, %p64;
$L__BB12_117:
	mov.b32 	%r212, 2;
	mov.b32 	%r213, 31;
	mov.b32 	%r214, -1;
	// begin inline asm
	shfl.sync.down.b32 %r195, %r618, %r212, %r213, %r214;
	// end inline asm
	// begin inline asm
	shfl.sync.down.b32 %r200, %r201, %r212, %r213, %r214;
	// end inline asm
	mov.b64 	%rd76, %fd228;
	mov.b64 	{%r206, %r211}, %rd76;
	// begin inline asm
	shfl.sync.down.b32 %r205, %r206, %r212, %r213, %r214;
	// end inline asm
	// begin inline asm
	shfl.sync.down.b32 %r210, %r211, %r212, %r213, %r214;
	// end inline asm
	mov.b64 	%rd77, {%r205, %r210};
	mov.b64 	%fd107, %rd77;
	setp.gt.s32 	%p65, %r174, 29;
	mov.u32 	%r619, %r618;
	mov.f64 	%fd229, %fd228;
	@%p65 bra 	$L__BB12_120;
	setp.gt.f64 	%p66, %fd228, %fd107;
	mov.u32 	%r619, %r195;
	mov.f64 	%fd229, %fd107;
	@%p66 bra 	$L__BB12_120;
	setp.eq.f64 	%p67, %fd228, %fd107;
	setp.lt.s32 	%p68, %r195, %r618;
	and.pred  	%p69, %p67, %p68;
	selp.b32 	%r619, %r195, %r618, %p69;
	selp.f64 	%fd229, %fd107, %fd228, %p69;
$L__BB12_120:
	mov.b32 	%r232, 4;
	mov.b32 	%r233, 31;
	mov.b32 	%r234, -1;
	// begin inline asm
	shfl.sync.down.b32 %r215, %r619, %r232, %r233, %r234;
	// end inline asm
	// begin inline asm
	shfl.sync.down.b32 %r220, %r221, %r232, %r233, %r234;
	// end inline asm
	mov.b64 	%rd78, %fd229;
	mov.b64 	{%r226, %r231}, %rd78;
	// begin inline asm
	shfl.sync.down.b32 %r225, %r226, %r232, %r233, %r234;
	// end inline asm
	// begin inline asm
	shfl.sync.down.b32 %r230, %r231, %r232, %r233, %r234;
	// end inline asm
	mov.b64 	%rd79, {%r225, %r230};
	mov.b64 	%fd110, %rd79;
	setp.gt.s32 	%p70, %r174, 27;
	mov.u32 	%r620, %r619;
	mov.f64 	%fd230, %fd229;
	@%p70 bra 	$L__BB12_123;
	setp.gt.f64 	%p71, %fd229, %fd110;
	mov.u32 	%r620, %r215;
	mov.f64 	%fd230, %fd110;
	@%p71 bra 	$L__BB12_123;
	setp.eq.f64 	%p72, %fd229, %fd110;
	setp.lt.s32 	%p73, %r215, %r619;
	and.pred  	%p74, %p72, %p73;
	selp.b32 	%r620, %r215, %r619, %p74;
	selp.f64 	%fd230, %fd110, %fd229, %p74;
$L__BB12_123:
	mov.b32 	%r252, 8;
	mov.b32 	%r253, 31;
	mov.b32 	%r254, -1;
	// begin inline asm
	shfl.sync.down.b32 %r235, %r620, %r252, %r253, %r254;
	// end inline asm
	// begin inline asm
	shfl.sync.down.b32 %r240, %r241, %r252, %r253, %r254;
	// end inline asm
	mov.b64 	%rd80, %fd230;
	mov.b64 	{%r246, %r251}, %rd80;
	// begin inline asm
	shfl.sync.down.b32 %r245, %r246, %r252, %r253, %r254;
	// end inline asm
	// begin inline asm
	shfl.sync.down.b32 %r250, %r251, %r252, %r253, %r254;
	// end inline asm
	mov.b64 	%rd81, {%r245, %r250};
	mov.b64 	%fd113, %rd81;
	setp.gt.s32 	%p75, %r174, 23;
	mov.u32 	%r625, %r620;
	mov.f64 	%fd235, %fd230;
	@%p75 bra 	$L__BB12_126;
	setp.gt.f64 	%p76, %fd230, %fd113;
	mov.u32 	%r625, %r235;
	mov.f64 	%fd235, %fd113;
	@%p76 bra 	$L__BB12_126;
	setp.eq.f64 	%p77, %fd230, %fd113;
	setp.lt.s32 	%p78, %r235, %r620;
	and.pred  	%p79, %p77, %p78;
	selp.b32 	%r625, %r235, %r620, %p79;
	selp.f64 	%fd235, %fd113, %fd230, %p79;
$L__BB12_126:
	mov.b32 	%r272, 16;
	mov.b32 	%r273, 31;
	mov.b32 	%r274, -1;
	// begin inline asm
	shfl.sync.down.b32 %r622, %r625, %r272, %r273, %r274;
	// end inline asm
	// begin inline asm
	shfl.sync.down.b32 %r260, %r261, %r272, %r273, %r274;
	// end inline asm
	mov.b64 	%rd82, %fd235;
	mov.b64 	{%r266, %r271}, %rd82;
	// begin inline asm
	shfl.sync.down.b32 %r265, %r266, %r272, %r273, %r274;
	// end inline asm
	// begin inline asm
	shfl.sync.down.b32 %r270, %r271, %r272, %r273, %r274;
	// end inline asm
	mov.b64 	%rd83, {%r265, %r270};
	mov.b64 	%fd232, %rd83;
	setp.gt.s32 	%p80, %r174, 15;
	@%p80 bra 	$L__BB12_131;
	setp.gt.f64 	%p81, %fd235, %fd232;
	@%p81 bra 	$L__BB12_129;
	setp.eq.f64 	%p82, %fd235, %fd232;
	setp.lt.s32 	%p83, %r622, %r625;
	and.pred  	%p84, %p82, %p83;
	selp.b32 	%r622, %r622, %r625, %p84;
	selp.f64 	%fd232, %fd232, %fd235, %p84;
$L__BB12_129:
	setp.ne.s32 	%p85, %r174, 0;
	mov.f64 	%fd235, %fd232;
	mov.u32 	%r625, %r622;
	@%p85 bra 	$L__BB12_131;
	shr.u32 	%r275, %r82, 1;
	and.b32  	%r276, %r275, 496;
	mov.u32 	%r277, _ZZN3cub18CUB_300001_SM_10006detail6reduce28DeviceReduceSingleTileKernelINS2_10policy_hubINS0_12KeyValuePairIidEEiNS0_6ArgMinEE10Policy1000EPS6_SA_iS7_NS2_20empty_problem_init_tIS6_EES6_N4cuda3std3__410__identityEEEvT0_T1_T2_T3_T4_T6_E12temp_storage;
	add.s32 	%r278, %r277, %r276;
	st.shared.u32 	[%r278+8], %r622;
	st.shared.f64 	[%r278+16], %fd232;
$L__BB12_131:
	bar.sync 	0;
	setp.ne.s32 	%p86, %r82, 0;
	@%p86 bra 	$L__BB12_135;
	ld.shared.u32 	%r624, [_ZZN3cub18CUB_300001_SM_10006detail6reduce28DeviceReduceSingleTileKernelINS2_10policy_hubINS0_12KeyValuePairIidEEiNS0_6ArgMinEE10Policy1000EPS6_SA_iS7_NS2_20empty_problem_init_tIS6_EES6_N4cuda3std3__410__identityEEEvT0_T1_T2_T3_T4_T6_E12temp_storage+24];
	ld.shared.f64 	%fd234, [_ZZN3cub18CUB_300001_SM_10006detail6reduce28DeviceReduceSingleTileKernelINS2_10policy_hubINS0_12KeyValuePairIidEEiNS0_6ArgMinEE10Policy1000EPS6_SA_iS7_NS2_20empty_problem_init_tIS6_EES6_N4cuda3std3__410__identityEEEvT0_T1_T2_T3_T4_T6_E12temp_storage+32];
	setp.lt.f64 	%p87, %fd234, %fd235;
	@%p87 bra 	$L__BB12_134;
	setp.eq.f64 	%p88, %fd235, %fd234;
	setp.lt.s32 	%p89, %r624, %r625;
	and.pred  	%p90, %p88, %p89;
	selp.b32 	%r624, %r624, %r625, %p90;
	selp.f64 	%fd234, %fd234, %fd235, %p90;
$L__BB12_134:
	ld.shared.u32 	%r279, [_ZZN3cub18CUB_300001_SM_10006detail6reduce28DeviceReduceSingleTileKernelINS2_10policy_hubINS0_12KeyValuePairIidEEiNS0_6ArgMinEE10Policy1000EPS6_SA_iS7_NS2_20empty_problem_init_tIS6_EES6_N4cuda3std3__410__identityEEEvT0_T1_T2_T3_T4_T6_E12temp_storage+40];
	ld.shared.f64 	%fd127, [_ZZN3cub18CUB_300001_SM_10006detail6reduce28DeviceReduceSingleTileKernelINS2_10policy_hubINS0_12KeyValuePairIidEEiNS0_6ArgMinEE10Policy1000EPS6_SA_iS7_NS2_20empty_problem_init_tIS6_EES6_N4cuda3std3__410__identityEEEvT0_T1_T2_T3_T4_T6_E12temp_storage+48];
	setp.lt.f64 	%p91, %fd127, %fd234;
	setp.eq.f64 	%p92, %fd234, %fd127;
	setp.lt.s32 	%p93, %r279, %r624;
	and.pred  	%p94, %p92, %p93;
	or.pred  	%p95, %p91, %p94;
	selp.b32 	%r281, %r279, %r624, %p95;
	selp.f64 	%fd129, %fd127, %fd234, %p95;
	ld.shared.u32 	%r283, [_ZZN3cub18CUB_300001_SM_10006detail6reduce28DeviceReduceSingleTileKernelINS2_10policy_hubINS0_12KeyValuePairIidEEiNS0_6ArgMinEE10Policy1000EPS6_SA_iS7_NS2_20empty_problem_init_tIS6_EES6_N4cuda3std3__410__identityEEEvT0_T1_T2_T3_T4_T6_E12temp_storage+56];
	ld.shared.f64 	%fd131, [_ZZN3cub18CUB_300001_SM_10006detail6reduce28DeviceReduceSingleTileKernelINS2_10policy_hubINS0_12KeyValuePairIidEEiNS0_6ArgMinEE10Policy1000EPS6_SA_iS7_NS2_20empty_problem_init_tIS6_EES6_N4cuda3std3__410__identityEEEvT0_T1_T2_T3_T4_T6_E12temp_storage+64];
	setp.lt.f64 	%p96, %fd131, %fd129;
	setp.eq.f64 	%p97, %fd129, %fd131;
	setp.lt.s32 	%p98, %r283, %r281;
	and.pred  	%p99, %p97, %p98;
	or.pred  	%p100, %p96, %p99;
	selp.b32 	%r285, %r283, %r281, %p100;
	selp.f64 	%fd133, %fd131, %fd129, %p100;
	ld.shared.u32 	%r287, [_ZZN3cub18CUB_300001_SM_10006detail6reduce28DeviceReduceSingleTileKernelINS2_10policy_hubINS0_12KeyValuePairIidEEiNS0_6ArgMinEE10Policy1000EPS6_SA_iS7_NS2_20empty_problem_init_tIS6_EES6_N4cuda3std3__410__identityEEEvT0_T1_T2_T3_T4_T6_E12temp_storage+72];
	ld.shared.f64 	%fd135, [_ZZN3cub18CUB_300001_SM_10006detail6reduce28DeviceReduceSingleTileKernelINS2_10policy_hubINS0_12KeyValuePairIidEEiNS0_6ArgMinEE10Policy1000EPS6_SA_iS7_NS2_20empty_problem_init_tIS6_EES6_N4cuda3std3__410__identityEEEvT0_T1_T2_T3_T4_T6_E12temp_storage+80];
	setp.lt.f64 	%p101, %fd135, %fd133;
	setp.eq.f64 	%p102, %fd133, %fd135;
	setp.lt.s32 	%p103, %r287, %r285;
	and.pred  	%p104, %p102, %p103;
	or.pred  	%p105, %p101, %p104;
	selp.b32 	%r289, %r287, %r285, %p105;
	selp.f64 	%fd137, %fd135, %fd133, %p105;
	ld.shared.u32 	%r291, [_ZZN3cub18CUB_300001_SM_10006detail6reduce28DeviceReduceSingleTileKernelINS2_10policy_hubINS0_12KeyValuePairIidEEiNS0_6ArgMinEE10Policy1000EPS6_SA_iS7_NS2_20empty_problem_init_tIS6_EES6_N4cuda3std3__410__identityEEEvT0_T1_T2_T3_T4_T6_E12temp_storage+88];
	ld.shared.f64 	%fd139, [_ZZN3cub18CUB_300001_SM_10006detail6reduce28DeviceReduceSingleTileKernelINS2_10policy_hubINS0_12KeyValuePairIidEEiNS0_6ArgMinEE10Policy1000EPS6_SA_iS7_NS2_20empty_problem_init_tIS6_EES6_N4cuda3std3__410__identityEEEvT0_T1_T2_T3_T4_T6_E12temp_storage+96];
	setp.lt.f64 	%p106, %fd139, %fd137;
	setp.eq.f64 	%p107, %fd137, %fd139;
	setp.lt.s32 	%p108, %r291, %r289;
	and.pred  	%p109, %p107, %p108;
	or.pred  	%p110, %p106, %p109;
	selp.b32 	%r293, %r291, %r289, %p110;
	selp.f64 	%fd141, %fd139, %fd137, %p110;
	ld.shared.u32 	%r295, [_ZZN3cub18CUB_300001_SM_10006detail6reduce28DeviceReduceSingleTileKernelINS2_10policy_hubINS0_12KeyValuePairIidEEiNS0_6ArgMinEE10Policy1000EPS6_SA_iS7_NS2_20empty_problem_init_tIS6_EES6_N4cuda3std3__410__identityEEEvT0_T1_T2_T3_T4_T6_E12temp_storage+104];
	ld.shared.f64 	%fd143, [_ZZN3cub18CUB_300001_SM_10006detail6reduce28DeviceReduceSingleTileKernelINS2_10policy_hubINS0_12KeyValuePairIidEEiNS0_6ArgMinEE10Policy1000EPS6_SA_iS7_NS2_20empty_problem_init_tIS6_EES6_N4cuda3std3__410__identityEEEvT0_T1_T2_T3_T4_T6_E12temp_storage+112];
	setp.lt.f64 	%p111, %fd143, %fd141;
	setp.eq.f64 	%p112, %fd141, %fd143;
	setp.lt.s32 	%p113, %r295, %r293;
	and.pred  	%p114, %p112, %p113;
	or.pred  	%p115, %p111, %p114;
	selp.b32 	%r297, %r295, %r293, %p115;
	selp.f64 	%fd145, %fd143, %fd141, %p115;
	ld.shared.u32 	%r299, [_ZZN3cub18CUB_300001_SM_10006detail6reduce28DeviceReduceSingleTileKernelINS2_10policy_hubINS0_12KeyValuePairIidEEiNS0_6ArgMinEE10Policy1000EPS6_SA_iS7_NS2_20empty_problem_init_tIS6_EES6_N4cuda3std3__410__identityEEEvT0_T1_T2_T3_T4_T6_E12temp_storage+120];
	ld.shared.f64 	%fd147, [_ZZN3cub18CUB_300001_SM_10006detail6reduce28DeviceReduceSingleTileKernelINS2_10policy_hubINS0_12KeyValuePairIidEEiNS0_6ArgMinEE10Policy1000EPS6_SA_iS7_NS2_20empty_problem_init_tIS6_EES6_N4cuda3std3__410__identityEEEvT0_T1_T2_T3_T4_T6_E12temp_storage+128];
	setp.lt.f64 	%p116, %fd147, %fd145;
	setp.eq.f64 	%p117, %fd145, %fd147;
	setp.lt.s32 	%p118, %r299, %r297;
	and.pred  	%p119, %p117, %p118;
	or.pred  	%p120, %p116, %p119;
	selp.b32 	%r625, %r299, %r297, %p120;
	selp.f64 	%fd235, %fd147, %fd145, %p120;
$L__BB12_135:
	mov.u32 	%r560, %tid.x;
	setp.ne.s32 	%p279, %r560, 0;
	@%p279 bra 	$L__BB12_137;
	st.global.u32 	[%rd1], %r625;
	st.global.f64 	[%rd1+8], %fd235;
$L__BB12_137:
	ret;

}
.func  (.param .align 16 .b8 func_retval0[16]) __internal_trig_reduction_slowpathd(
	.param .b64 __internal_trig_reduction_slowpathd_param_0
)
{
	.local .align 8 .b8 	__local_depot13[40];
	.reg .b64 	%SP;
	.reg .b64 	%SPL;
	.reg .pred 	%p<10>;
	.reg .b32 	%r<47>;
	.reg .b64 	%rd<74>;
	.reg .b64 	%fd<5>;

	mov.u64 	%SPL, __local_depot13;
	ld.param.f64 	%fd4, [__internal_trig_reduction_slowpathd_param_0];
	add.u64 	%rd1, %SPL, 0;
	{
	.reg .b32 %temp; 
	mov.b64 	{%temp, %r1}, %fd4;
	}
	shr.u32 	%r2, %r1, 20;
	and.b32  	%r3, %r2, 2047;
	setp.eq.s32 	%p1, %r3, 2047;
	mov.b32 	%r46, 0;
	@%p1 bra 	$L__BB13_9;
	add.s32 	%r20, %r3, -1024;
	mov.b64 	%rd20, %fd4;
	shl.b64 	%rd2, %rd20, 11;
	shr.u32 	%r4, %r20, 6;
	sub.s32 	%r45, 15, %r4;
	sub.s32 	%r21, 19, %r4;
	setp.lt.u32 	%p2, %r20, 128;
	selp.b32 	%r6, 18, %r21, %p2;
	setp.ge.s32 	%p3, %r45, %r6;
	mov.b64 	%rd70, 0;
	@%p3 bra 	$L__BB13_4;
	add.s32 	%r23, %r6, %r4;
	neg.s32 	%r43, %r23;
	or.b64  	%rd3, %rd2, -9223372036854775808;
	mov.b64 	%rd70, 0;
	mov.b32 	%r42, 0;
	mov.u64 	%rd25, __cudart_i2opi_d;
	mov.u32 	%r44, %r45;
$L__BB13_3:
	.pragma "nounroll";
	mul.wide.s32 	%rd22, %r42, 8;
	add.s64 	%rd23, %rd1, %rd22;
	mul.wide.s32 	%rd24, %r44, 8;
	add.s64 	%rd26, %rd25, %rd24;
	ld.global.nc.u64 	%rd27, [%rd26];
	{
	.reg .u32 %r0, %r1, %r2, %r3, %alo, %ahi, %blo, %bhi, %clo, %chi;
	mov.b64 	{%alo,%ahi}, %rd27;
	mov.b64 	{%blo,%bhi}, %rd3;
	mov.b64 	{%clo,%chi}, %rd70;
	mad.lo.cc.u32 	%r0, %alo, %blo, %clo;
	madc.hi.cc.u32 	%r1, %alo, %blo, %chi;
	madc.hi.u32 	%r2, %alo, %bhi, 0;
	mad.lo.cc.u32 	%r1, %alo, %bhi, %r1;
	madc.hi.cc.u32 	%r2, %ahi, %blo, %r2;
	madc.hi.u32 	%r3, %ahi, %bhi, 0;
	mad.lo.cc.u32 	%r1, %ahi, %blo, %r1;
	madc.lo.cc.u32 	%r2, %ahi, %bhi, %r2;
	addc.u32 	%r3, %r3, 0;
	mov.b64 	%rd28, {%r0,%r1};
	mov.b64 	%rd70, {%r2,%r3};
	}
	st.local.u64 	[%rd23], %rd28;
	add.s32 	%r44, %r44, 1;
	add.s32 	%r43, %r43, 1;
	add.s32 	%r42, %r42, 1;
	setp.ne.s32 	%p4, %r43, -15;
	mov.u32 	%r45, %r6;
	@%p4 bra 	$L__BB13_3;
$L__BB13_4:
	cvt.s64.s32 	%rd29, %r45;
	cvt.u64.u32 	%rd30, %r4;
	add.s64 	%rd31, %rd30, %rd29;
	shl.b64 	%rd32, %rd31, 3;
	add.s64 	%rd33, %rd1, %rd32;
	st.local.u64 	[%rd33+-120], %rd70;
	and.b32  	%r15, %r2, 63;
	ld.local.u64 	%rd72, [%rd1+16];
	ld.local.u64 	%rd71, [%rd1+24];
	setp.eq.s32 	%p5, %r15, 0;
	@%p5 bra 	$L__BB13_6;
	shl.b64 	%rd34, %rd71, %r15;
	shr.u64 	%rd35, %rd72, 1;
	xor.b32  	%r24, %r15, 63;
	shr.u64 	%rd36, %rd35, %r24;
	or.b64  	%rd71, %rd34, %rd36;
	ld.local.u64 	%rd37, [%rd1+8];
	shl.b64 	%rd38, %rd72, %r15;
	shr.u64 	%rd39, %rd37, 1;
	shr.u64 	%rd40, %rd39, %r24;
	or.b64  	%rd72, %rd38, %rd40;
$L__BB13_6:
	and.b32  	%r25, %r1, -2147483648;
	shr.u64 	%rd41, %rd71, 62;
	cvt.u32.u64 	%r26, %rd41;
	mov.b64 	{%r27, %r28}, %rd71;
	mov.b64 	{%r29, %r30}, %rd72;
	shf.l.wrap.b32 	%r31, %r30, %r27, 2;
	shf.l.wrap.b32 	%r32, %r27, %r28, 2;
	mov.b64 	%rd42, {%r31, %r32};
	shl.b64 	%rd43, %rd72, 2;
	shr.u64 	%rd44, %rd42, 63;
	cvt.u32.u64 	%r33, %rd44;
	add.s32 	%r34, %r33, %r26;
	setp.eq.s32 	%p6, %r25, 0;
	neg.s32 	%r35, %r34;
	selp.b32 	%r46, %r34, %r35, %p6;
	setp.gt.s64 	%p7, %rd42, -1;
	mov.b64 	%rd45, 0;
	{
	.reg .u32 %r0, %r1, %r2, %r3, %a0, %a1, %a2, %a3, %b0, %b1, %b2, %b3;
	mov.b64 	{%a0,%a1}, %rd45;
	mov.b64 	{%a2,%a3}, %rd45;
	mov.b64 	{%b0,%b1}, %rd43;
	mov.b64 	{%b2,%b3}, %rd42;
	sub.cc.u32 	%r0, %a0, %b0;
	subc.cc.u32 	%r1, %a1, %b1;
	subc.cc.u32 	%r2, %a2, %b2;
	subc.u32 	%r3, %a3, %b3;
	mov.b64 	%rd46, {%r0,%r1};
	mov.b64 	%rd47, {%r2,%r3};
	}
	xor.b32  	%r36, %r25, -2147483648;
	selp.b64 	%rd73, %rd42, %rd47, %p7;
	selp.b64 	%rd14, %rd43, %rd46, %p7;
	selp.b32 	%r17, %r25, %r36, %p7;
	clz.b64 	%r37, %rd73;
	cvt.u64.u32 	%rd15, %r37;
	setp.eq.s32 	%p8, %r37, 0;
	@%p8 bra 	$L__BB13_8;
	cvt.u32.u64 	%r38, %rd15;
	and.b32  	%r39, %r38, 63;
	shl.b64 	%rd48, %rd73, %r39;
	shr.u64 	%rd49, %rd14, 1;
	not.b32 	%r40, %r38;
	and.b32  	%r41, %r40, 63;
	shr.u64 	%rd50, %rd49, %r41;
	or.b64  	%rd73, %rd48, %rd50;
$L__BB13_8:
	mov.b64 	%rd51, -3958705157555305931;
	{
	.reg .u32 %r0, %r1, %r2, %r3, %alo, %ahi, %blo, %bhi;
	mov.b64 	{%alo,%ahi}, %rd73;
	mov.b64 	{%blo,%bhi}, %rd51;
	mul.lo.u32 	%r0, %alo, %blo;
	mul.hi.u32 	%r1, %alo, %blo;
	mad.lo.cc.u32 	%r1, %alo, %bhi, %r1;
	madc.hi.u32 	%r2, %alo, %bhi, 0;
	mad.lo.cc.u32 	%r1, %ahi, %blo, %r1;
	madc.hi.cc.u32 	%r2, %ahi, %blo, %r2;
	madc.hi.u32 	%r3, %ahi, %bhi, 0;
	mad.lo.cc.u32 	%r2, %ahi, %bhi, %r2;
	addc.u32 	%r3, %r3, 0;
	mov.b64 	%rd52, {%r0,%r1};
	mov.b64 	%rd53, {%r2,%r3};
	}
	setp.gt.s64 	%p9, %rd53, 0;
	{
	.reg .u32 %r0, %r1, %r2, %r3, %a0, %a1, %a2, %a3, %b0, %b1, %b2, %b3;
	mov.b64 	{%a0,%a1}, %rd52;
	mov.b64 	{%a2,%a3}, %rd53;
	mov.b64 	{%b0,%b1}, %rd52;
	mov.b64 	{%b2,%b3}, %rd53;
	add.cc.u32 	%r0, %a0, %b0;
	addc.cc.u32 	%r1, %a1, %b1;
	addc.cc.u32 	%r2, %a2, %b2;
	addc.u32 	%r3, %a3, %b3;
	mov.b64 	%rd54, {%r0,%r1};
	mov.b64 	%rd55, {%r2,%r3};
	}
	selp.b64 	%rd56, %rd55, %rd53, %p9;
	selp.s64 	%rd57, -1, 0, %p9;
	sub.s64 	%rd58, %rd57, %rd15;
	cvt.u64.u32 	%rd59, %r17;
	shl.b64 	%rd60, %rd59, 32;
	add.s64 	%rd61, %rd56, 1;
	shr.u64 	%rd62, %rd61, 10;
	add.s64 	%rd63, %rd62, 1;
	shr.u64 	%rd64, %rd63, 1;
	shl.b64 	%rd65, %rd58, 52;
	add.s64 	%rd66, %rd65, %rd64;
	add.s64 	%rd67, %rd66, 4602678819172646912;
	or.b64  	%rd68, %rd67, %rd60;
	mov.b64 	%fd4, %rd68;
$L__BB13_9:
	st.param.f64 	[func_retval0], %fd4;
	st.param.b32 	[func_retval0+8], %r46;
	ret;

}


// ===== COMPILED SASS (sm_100) =====

	.target	sm_100

	.elftype	@"ET_EXEC"


//--------------------- .note.nv.tkinfo           --------------------------
	.section	.note.nv.tkinfo,"",@"SHT_NOTE"
	.sectionflags	@"SHF_NOTE_NV_TKINFO"
	.tkinfo
        /*0018*/ 	.word	0x00000002
        /*0030*/ 	.string	""
        /*0030*/ 	.string	"ptxas"
        /*0030*/ 	.string	"Cuda compilation tools, release 13.0, V13.0.88"
        /*0030*/ 	.string	"Build cuda_13.0.r13.0/compiler.36424714_0"
        /*0030*/ 	.string	"-arch sm_100 -m 64 "



//--------------------- .note.nv.cuinfo           --------------------------
	.section	.note.nv.cuinfo,"",@"SHT_NOTE"
	.sectionflags	@"SHF_NOTE_NV_CUINFO"
        /*0018*/ 	.short	0x0002
        /*001a*/ 	.short	0x0064
        /*001c*/ 	.short	0x0082
	.zero		2


//--------------------- .nv.info                  --------------------------
	.section	.nv.info,"",@"SHT_CUDA_INFO"
	.align	4


	//----- nvinfo : EIATTR_REGCOUNT
	.align		4
        /*0000*/ 	.byte	0x04, 0x2f
        /*0002*/ 	.short	(.L_63 - .L_62)
	.align		4
.L_62:
        /*0004*/ 	.word	index@(_Z14optimizeKernelIN4util10RosenbrockILi5EEELi5ELj128EEvddPKdPdPiS5_S5_iiidb)
        /*0008*/ 	.word	0x000000b8


	//----- nvinfo : EIATTR_FRAME_SIZE
	.align		4
.L_63:
        /*000c*/ 	.byte	0x04, 0x11
        /*000e*/ 	.short	(.L_65 - .L_64)
	.align		4
.L_64:
        /*0010*/ 	.word	index@($__internal_11_$__cuda_sm20_dsqrt_rn_f64_mediumpath_v1)
        /*0014*/ 	.word	0x00000160


	//----- nvinfo : EIATTR_FRAME_SIZE
	.align		4
.L_65:
        /*0018*/ 	.byte	0x04, 0x11
        /*001a*/ 	.short	(.L_67 - .L_66)
	.align		4
.L_66:
        /*001c*/ 	.word	index@($__internal_10_$__cuda_sm20_dblrcp_rn_slowpath_v3)
        /*0020*/ 	.word	0x00000160


	//----- nvinfo : EIATTR_FRAME_SIZE
	.align		4
.L_67:
        /*0024*/ 	.byte	0x04, 0x11
        /*0026*/ 	.short	(.L_69 - .L_68)
	.align		4
.L_68:
        /*0028*/ 	.word	index@(_Z14optimizeKernelIN4util10RosenbrockILi5EEELi5ELj128EEvddPKdPdPiS5_S5_iiidb)
        /*002c*/ 	.word	0x00000160


	//----- nvinfo : EIATTR_REGCOUNT
	.align		4
.L_69:
        /*0030*/ 	.byte	0x04, 0x2f
        /*0032*/ 	.short	(.L_71 - .L_70)
	.align		4
.L_70:
        /*0034*/ 	.word	index@(_Z13psoInitKernelIN4util10RosenbrockILi5EEELi5EEvT_ddPdS4_S4_S4_S4_S4_im)
        /*0038*/ 	.word	0x00000020


	//----- nvinfo : EIATTR_FRAME_SIZE
	.align		4
.L_71:
        /*003c*/ 	.byte	0x04, 0x11
        /*003e*/ 	.short	(.L_73 - .L_72)
	.align		4
.L_72:
        /*0040*/ 	.word	index@(_Z13psoInitKernelIN4util10RosenbrockILi5EEELi5EEvT_ddPdS4_S4_S4_S4_S4_im)
        /*0044*/ 	.word	0x00000030


	//----- nvinfo : EIATTR_REGCOUNT
	.align		4
.L_73:
        /*0048*/ 	.byte	0x04, 0x2f
        /*004a*/ 	.short	(.L_75 - .L_74)
	.align		4
.L_74:
        /*004c*/ 	.word	index@(_Z13psoIterKernelIN4util10RosenbrockILi5EEELi5EEvT_dddddPdS4_S4_S4_S4_S4_S4_biim)
        /*0050*/ 	.word	0x0000001f


	//----- nvinfo : EIATTR_FRAME_SIZE
	.align		4
.L_75:
        /*0054*/ 	.byte	0x04, 0x11
        /*0056*/ 	.short	(.L_77 - .L_76)
	.align		4
.L_76:
        /*0058*/ 	.word	index@(_Z13psoIterKernelIN4util10RosenbrockILi5EEELi5EEvT_dddddPdS4_S4_S4_S4_S4_S4_biim)
        /*005c*/ 	.word	0x00000030


	//----- nvinfo : EIATTR_REGCOUNT
	.align		4
.L_77:
        /*0060*/ 	.byte	0x04, 0x2f
        /*0062*/ 	.short	(.L_79 - .L_78)
	.align		4
.L_78:
        /*0064*/ 	.word	index@(_Z14optimizeKernelIN4util9RastriginILi5EEELi5ELj128EEvddPKdPdPiS5_S5_iiidb)
        /*0068*/ 	.word	0x000000b6


	//----- nvinfo : EIATTR_FRAME_SIZE
	.align		4
.L_79:
        /*006c*/ 	.byte	0x04, 0x11
        /*006e*/ 	.short	(.L_81 - .L_80)
	.align		4
.L_80:
        /*0070*/ 	.word	index@($__internal_9_$__cuda_sm20_dsqrt_rn_f64_mediumpath_v1)
        /*0074*/ 	.word	0x00000180


	//----- nvinfo : EIATTR_FRAME_SIZE
	.align		4
.L_81:
        /*0078*/ 	.byte	0x04, 0x11
        /*007a*/ 	.short	(.L_83 - .L_82)
	.align		4
.L_82:
        /*007c*/ 	.word	index@($__internal_8_$__cuda_sm20_dblrcp_rn_slowpath_v3)
        /*0080*/ 	.word	0x00000180


	//----- nvinfo : EIATTR_FRAME_SIZE
	.align		4
.L_83:
        /*0084*/ 	.byte	0x04, 0x11
        /*0086*/ 	.short	(.L_85 - .L_84)
	.align		4
.L_84:
        /*0088*/ 	.word	index@(_Z14optimizeKernelIN4util9RastriginILi5EEELi5ELj128EEvddPKdPdPiS5_S5_iiidb)
        /*008c*/ 	.word	0x00000180


	//----- nvinfo : EIATTR_REGCOUNT
	.align		4
.L_85:
        /*0090*/ 	.byte	0x04, 0x2f
        /*0092*/ 	.short	(.L_87 - .L_86)
	.align		4
.L_86:
        /*0094*/ 	.word	index@(_Z13psoInitKernelIN4util9RastriginILi5EEELi5EEvT_ddPdS4_S4_S4_S4_S4_im)
        /*0098*/ 	.word	0x00000020


	//----- nvinfo : EIATTR_FRAME_SIZE
	.align		4
.L_87:
        /*009c*/ 	.byte	0x04, 0x11
        /*009e*/ 	.short	(.L_89 - .L_88)
	.align		4
.L_88:
        /*00a0*/ 	.word	index@(_Z13psoInitKernelIN4util9RastriginILi5EEELi5EEvT_ddPdS4_S4_S4_S4_S4_im)
        /*00a4*/ 	.word	0x00000030


	//----- nvinfo : EIATTR_REGCOUNT
	.align		4
.L_89:
        /*00a8*/ 	.byte	0x04, 0x2f
        /*00aa*/ 	.short	(.L_91 - .L_90)
	.align		4
.L_90:
        /*00ac*/ 	.word	index@(_Z13psoIterKernelIN4util9RastriginILi5EEELi5EEvT_dddddPdS4_S4_S4_S4_S4_S4_biim)
        /*00b0*/ 	.word	0x0000001f


	//----- nvinfo : EIATTR_FRAME_SIZE
	.align		4
.L_91:
        /*00b4*/ 	.byte	0x04, 0x11
        /*00b6*/ 	.short	(.L_93 - .L_92)
	.align		4
.L_92:
        /*00b8*/ 	.word	index@(_Z13psoIterKernelIN4util9RastriginILi5EEELi5EEvT_dddddPdS4_S4_S4_S4_S4_S4_biim)
        /*00bc*/ 	.word	0x00000030


	//----- nvinfo : EIATTR_REGCOUNT
	.align		4
.L_93:
        /*00c0*/ 	.byte	0x04, 0x2f
        /*00c2*/ 	.short	(.L_95 - .L_94)
	.align		4
.L_94:
        /*00c4*/ 	.word	index@(_Z14optimizeKernelIN4util6AckleyILi5EEELi5ELj128EEvddPKdPdPiS5_S5_iiidb)
        /*00c8*/ 	.word	0x000000da


	//----- nvinfo : EIATTR_FRAME_SIZE
	.align		4
.L_95:
        /*00cc*/ 	.byte	0x04, 0x11
        /*00ce*/ 	.short	(.L_97 - .L_96)
	.align		4
.L_96:
        /*00d0*/ 	.word	index@($_Z14optimizeKernelIN4util6AckleyILi5EEELi5ELj128EEvddPKdPdPiS5_S5_iiidb$__internal_trig_reduction_slowpathd)
        /*00d4*/ 	.word	0x000001b0


	//----- nvinfo : EIATTR_FRAME_SIZE
	.align		4
.L_97:
        /*00d8*/ 	.byte	0x04, 0x11
        /*00da*/ 	.short	(.L_99 - .L_98)
	.align		4
.L_98:
        /*00dc*/ 	.word	index@($__internal_7_$__cuda_sm20_sqrt_rn_f32_slowpath)
        /*00e0*/ 	.word	0x000001b0


	//----- nvinfo : EIATTR_FRAME_SIZE
	.align		4
.L_99:
        /*00e4*/ 	.byte	0x04, 0x11
        /*00e6*/ 	.short	(.L_101 - .L_100)
	.align		4
.L_100:
        /*00e8*/ 	.word	index@($__internal_6_$__cuda_sm20_dsqrt_rn_f64_mediumpath_v1)
        /*00ec*/ 	.word	0x000001b0


	//----- nvinfo : EIATTR_FRAME_SIZE
	.align		4
.L_101:
        /*00f0*/ 	.byte	0x04, 0x11
        /*00f2*/ 	.short	(.L_103 - .L_102)
	.align		4
.L_102:
        /*00f4*/ 	.word	index@($__internal_5_$__cuda_sm20_div_rn_f64_full)
        /*00f8*/ 	.word	0x000001b0


	//----- nvinfo : EIATTR_FRAME_SIZE
	.align		4
.L_103:
        /*00fc*/ 	.byte	0x04, 0x11
        /*00fe*/ 	.short	(.L_105 - .L_104)
	.align		4
.L_104:
        /*0100*/ 	.word	index@($__internal_4_$__cuda_sm20_dblrcp_rn_slowpath_v3)
        /*0104*/ 	.word	0x000001b0


	//----- nvinfo : EIATTR_FRAME_SIZE
	.align		4
.L_105:
        /*0108*/ 	.byte	0x04, 0x11
        /*010a*/ 	.short	(.L_107 - .L_106)
	.align		4
.L_106:
        /*010c*/ 	.word	index@(_Z14optimizeKernelIN4util6AckleyILi5EEELi5ELj128EEvddPKdPdPiS5_S5_iiidb)
        /*0110*/ 	.word	0x000001b0


	//----- nvinfo : EIATTR_REGCOUNT
	.align		4
.L_107:
        /*0114*/ 	.byte	0x04, 0x2f
        /*0116*/ 	.short	(.L_109 - .L_108)
	.align		4
.L_108:
        /*0118*/ 	.word	index@(_Z13psoInitKernelIN4util6AckleyILi5EEELi5EEvT_ddPdS4_S4_S4_S4_S4_im)
        /*011c*/ 	.word	0x00000020


	//----- nvinfo : EIATTR_FRAME_SIZE
	.align		4
.L_109:
        /*0120*/ 	.byte	0x04, 0x11
        /*0122*/ 	.short	(.L_111 - .L_110)
	.align		4
.L_110:
        /*0124*/ 	.word	index@($_Z13psoInitKernelIN4util6AckleyILi5EEELi5EEvT_ddPdS4_S4_S4_S4_S4_im$__internal_trig_reduction_slowpathd)
        /*0128*/ 	.word	0x00000058


	//----- nvinfo : EIATTR_FRAME_SIZE
	.align		4
.L_111:
        /*012c*/ 	.byte	0x04, 0x11
        /*012e*/ 	.short	(.L_113 - .L_112)
	.align		4
.L_112:
        /*0130*/ 	.word	index@($__internal_3_$__cuda_sm20_dsqrt_rn_f64_mediumpath_v1)
        /*0134*/ 	.word	0x00000058


	//----- nvinfo : EIATTR_FRAME_SIZE
	.align		4
.L_113:
        /*0138*/ 	.byte	0x04, 0x11
        /*013a*/ 	.short	(.L_115 - .L_114)
	.align		4
.L_114:
        /*013c*/ 	.word	index@($__internal_2_$__cuda_sm20_div_rn_f64_full)
        /*0140*/ 	.word	0x00000058


	//----- nvinfo : EIATTR_FRAME_SIZE
	.align		4
.L_115:
        /*0144*/ 	.byte	0x04, 0x11
        /*0146*/ 	.short	(.L_117 - .L_116)
	.align		4
.L_116:
        /*0148*/ 	.word	index@(_Z13psoInitKernelIN4util6AckleyILi5EEELi5EEvT_ddPdS4_S4_S4_S4_S4_im)
        /*014c*/ 	.word	0x00000058


	//----- nvinfo : EIATTR_REGCOUNT
	.align		4
.L_117:
        /*0150*/ 	.byte	0x04, 0x2f
        /*0152*/ 	.short	(.L_119 - .L_118)
	.align		4
.L_118:
        /*0154*/ 	.word	index@(_Z13psoIterKernelIN4util6AckleyILi5EEELi5EEvT_dddddPdS4_S4_S4_S4_S4_S4_biim)
        /*0158*/ 	.word	0x00000020


	//----- nvinfo : EIATTR_FRAME_SIZE
	.align		4
.L_119:
        /*015c*/ 	.byte	0x04, 0x11
        /*015e*/ 	.short	(.L_121 - .L_120)
	.align		4
.L_120:
        /*0160*/ 	.word	index@($_Z13psoIterKernelIN4util6AckleyILi5EEELi5EEvT_dddddPdS4_S4_S4_S4_S4_S4_biim$__internal_trig_reduction_slowpathd)
        /*0164*/ 	.word	0x00000058


	//----- nvinfo : EIATTR_FRAME_SIZE
	.align		4
.L_121:
        /*0168*/ 	.byte	0x04, 0x11
        /*016a*/ 	.short	(.L_123 - .L_122)
	.align		4
.L_122:
        /*016c*/ 	.word	index@($__internal_1_$__cuda_sm20_dsqrt_rn_f64_mediumpath_v1)
        /*0170*/ 	.word	0x00000058


	//----- nvinfo : EIATTR_FRAME_SIZE
	.align		4
.L_123:
        /*0174*/ 	.byte	0x04, 0x11
        /*0176*/ 	.short	(.L_125 - .L_124)
	.align		4
.L_124:
        /*0178*/ 	.word	index@($__internal_0_$__cuda_sm20_div_rn_f64_full)
        /*017c*/ 	.word	0x00000058


	//----- nvinfo : EIATTR_FRAME_SIZE
	.align		4
.L_125:
        /*0180*/ 	.byte	0x04, 0x11
        /*0182*/ 	.short	(.L_127 - .L_126)
	.align		4
.L_126:
        /*0184*/ 	.word	index@(_Z13psoIterKernelIN4util6AckleyILi5EEELi5EEvT_dddddPdS4_S4_S4_S4_S4_S4_biim)
        /*0188*/ 	.word	0x00000058


	//----- nvinfo : EIATTR_REGCOUNT
	.align		4
.L_127:
        /*018c*/ 	.byte	0x04, 0x2f
        /*018e*/ 	.short	(.L_129 - .L_128)
	.align		4
.L_128:
        /*0190*/ 	.word	index@(_ZN3cub18CUB_300001_SM_10006detail11EmptyKernelIvEEvv)
        /*0194*/ 	.word	0x00000004


	//----- nvinfo : EIATTR_FRAME_SIZE
	.align		4
.L_129:
        /*0198*/ 	.byte	0x04, 0x11
        /*019a*/ 	.short	(.L_131 - .L_130)
	.align		4
.L_130:
        /*019c*/ 	.word	index@(_ZN3cub18CUB_300001_SM_10006detail11EmptyKernelIvEEvv)
        /*01a0*/ 	.word	0x00000000


	//----- nvinfo : EIATTR_REGCOUNT
	.align		4
.L_131:
        /*01a4*/ 	.byte	0x04, 0x2f
        /*01a6*/ 	.short	(.L_133 - .L_132)
	.align		4
.L_132:
        /*01a8*/ 	.word	index@(_ZN3cub18CUB_300001_SM_10006detail6reduce28DeviceReduceSingleTileKernelINS2_10policy_hubINS0_12KeyValuePairIidEEiNS0_6ArgMinEE10Policy1000ENS0_21ArgIndexInputIteratorIPdidEEPS6_iS7_NS2_20empty_problem_init_tIS6_EES6_N4cuda3std3__410__identityEEEvT0_T1_T2_T3_T4_T6_)
        /*01ac*/ 	.word	0x00000022


	//----- nvinfo : EIATTR_FRAME_SIZE
	.align		4
.L_133:
        /*01b0*/ 	.byte	0x04, 0x11
        /*01b2*/ 	.short	(.L_135 - .L_134)
	.align		4
.L_134:
        /*01b4*/ 	.word	index@(_ZN3cub18CUB_300001_SM_10006detail6reduce28DeviceReduceSingleTileKernelINS2_10policy_hubINS0_12KeyValuePairIidEEiNS0_6ArgMinEE10Policy1000ENS0_21ArgIndexInputIteratorIPdidEEPS6_iS7_NS2_20empty_problem_init_tIS6_EES6_N4cuda3std3__410__identityEEEvT0_T1_T2_T3_T4_T6_)
        /*01b8*/ 	.word	0x00000000


	//----- nvinfo : EIATTR_REGCOUNT
	.align		4
.L_135:
        /*01bc*/ 	.byte	0x04, 0x2f
        /*01be*/ 	.short	(.L_137 - .L_136)
	.align		4
.L_136:
        /*01c0*/ 	.word	index@(_ZN3cub18CUB_300001_SM_10006detail6reduce18DeviceReduceKernelINS2_10policy_hubINS0_12KeyValuePairIidEEiNS0_6ArgMinEE10Policy1000ENS0_21ArgIndexInputIteratorIPdidEEiS7_S6_N4cuda3std3__410__identityEEEvT0_PT3_T1_NS0_13GridEvenShareISK_EET2_T4_)
        /*01c4*/ 	.word	0x0000001f


	//----- nvinfo : EIATTR_FRAME_SIZE
	.align		4
.L_137:
        /*01c8*/ 	.byte	0x04, 0x11
        /*01ca*/ 	.short	(.L_139 - .L_138)
	.align		4
.L_138:
        /*01cc*/ 	.word	index@(_ZN3cub18CUB_300001_SM_10006detail6reduce18DeviceReduceKernelINS2_10policy_hubINS0_12KeyValuePairIidEEiNS0_6ArgMinEE10Policy1000ENS0_21ArgIndexInputIteratorIPdidEEiS7_S6_N4cuda3std3__410__identityEEEvT0_PT3_T1_NS0_13GridEvenShareISK_EET2_T4_)
        /*01d0*/ 	.word	0x00000000


	//----- nvinfo : EIATTR_REGCOUNT
	.align		4
.L_139:
        /*01d4*/ 	.byte	0x04, 0x2f
        /*01d6*/ 	.short	(.L_141 - .L_140)
	.align		4
.L_140:
        /*01d8*/ 	.word	index@(_ZN3cub18CUB_300001_SM_10006detail6reduce28DeviceReduceSingleTileKernelINS2_10policy_hubINS0_12KeyValuePairIidEEiNS0_6ArgMinEE10Policy1000EPS6_SA_iS7_NS2_20empty_problem_init_tIS6_EES6_N4cuda3std3__410__identityEEEvT0_T1_T2_T3_T4_T6_)
        /*01dc*/ 	.word	0x0000001c


	//----- nvinfo : EIATTR_FRAME_SIZE
	.align		4
.L_141:
        /*01e0*/ 	.byte	0x04, 0x11
        /*01e2*/ 	.short	(.L_143 - .L_142)
	.align		4
.L_142:
        /*01e4*/ 	.word	index@(_ZN3cub18CUB_300001_SM_10006detail6reduce28DeviceReduceSingleTileKernelINS2_10policy_hubINS0_12KeyValuePairIidEEiNS0_6ArgMinEE10Policy1000EPS6_SA_iS7_NS2_20empty_problem_init_tIS6_EES6_N4cuda3std3__410__identityEEEvT0_T1_T2_T3_T4_T6_)
        /*01e8*/ 	.word	0x00000000


	//----- nvinfo : EIATTR_MIN_STACK_SIZE
	.align		4
.L_143:
        /*01ec*/ 	.byte	0x04, 0x12
        /*01ee*/ 	.short	(.L_145 - .L_144)
	.align		4
.L_144:
        /*01f0*/ 	.word	index@(_ZN3cub18CUB_300001_SM_10006detail6reduce28DeviceReduceSingleTileKernelINS2_10policy_hubINS0_12KeyValuePairIidEEiNS0_6ArgMinEE10Policy1000EPS6_SA_iS7_NS2_20empty_problem_init_tIS6_EES6_N4cuda3std3__410__identityEEEvT0_T1_T2_T3_T4_T6_)
        /*01f4*/ 	.word	0x00000000


	//----- nvinfo : EIATTR_MIN_STACK_SIZE
	.align		4
.L_145:
        /*01f8*/ 	.byte	0x04, 0x12
        /*01fa*/ 	.short	(.L_147 - .L_146)
	.align		4
.L_146:
        /*01fc*/ 	.word	index@(_ZN3cub18CUB_300001_SM_10006detail6reduce18DeviceReduceKernelINS2_10policy_hubINS0_12KeyValuePairIidEEiNS0_6ArgMinEE10Policy1000ENS0_21ArgIndexInputIteratorIPdidEEiS7_S6_N4cuda3std3__410__identityEEEvT0_PT3_T1_NS0_13GridEvenShareISK_EET2_T4_)
        /*0200*/ 	.word	0x00000000


	//----- nvinfo : EIATTR_MIN_STACK_SIZE
	.align		4
.L_147:
        /*0204*/ 	.byte	0x04, 0x12
        /*0206*/ 	.short	(.L_149 - .L_148)
	.align		4
.L_148:
        /*0208*/ 	.word	index@(_ZN3cub18CUB_300001_SM_10006detail6reduce28DeviceReduceSingleTileKernelINS2_10policy_hubINS0_12KeyValuePairIidEEiNS0_6ArgMinEE10Policy1000ENS0_21ArgIndexInputIteratorIPdidEEPS6_iS7_NS2_20empty_problem_init_tIS6_EES6_N4cuda3std3__410__identityEEEvT0_T1_T2_T3_T4_T6_)
        /*020c*/ 	.word	0x00000000


	//----- nvinfo : EIATTR_MIN_STACK_SIZE
	.align		4
.L_149:
        /*0210*/ 	.byte	0x04, 0x12
        /*0212*/ 	.short	(.L_151 - .L_150)
	.align		4
.L_150:
        /*0214*/ 	.word	index@(_ZN3cub18CUB_300001_SM_10006detail11EmptyKernelIvEEvv)
        /*0218*/ 	.word	0x00000000


	//----- nvinfo : EIATTR_MIN_STACK_SIZE
	.align		4
.L_151:
        /*021c*/ 	.byte	0x04, 0x12
        /*021e*/ 	.short	(.L_153 - .L_152)
	.align		4
.L_152:
        /*0220*/ 	.word	index@(_Z13psoIterKernelIN4util6AckleyILi5EEELi5EEvT_dddddPdS4_S4_S4_S4_S4_S4_biim)
        /*0224*/ 	.word	0x00000058


	//----- nvinfo : EIATTR_MIN_STACK_SIZE
	.align		4
.L_153:
        /*0228*/ 	.byte	0x04, 0x12
        /*022a*/ 	.short	(.L_155 - .L_154)
	.align		4
.L_154:
        /*022c*/ 	.word	index@(_Z13psoInitKernelIN4util6AckleyILi5EEELi5EEvT_ddPdS4_S4_S4_S4_S4_im)
        /*0230*/ 	.word	0x00000058


	//----- nvinfo : EIATTR_MIN_STACK_SIZE
	.align		4
.L_155:
        /*0234*/ 	.byte	0x04, 0x12
        /*0236*/ 	.short	(.L_157 - .L_156)
	.align		4
.L_156:
        /*0238*/ 	.word	index@(_Z14optimizeKernelIN4util6AckleyILi5EEELi5ELj128EEvddPKdPdPiS5_S5_iiidb)
        /*023c*/ 	.word	0x000001b0


	//----- nvinfo : EIATTR_MIN_STACK_SIZE
	.align		4
.L_157:
        /*0240*/ 	.byte	0x04, 0x12
        /*0242*/ 	.short	(.L_159 - .L_158)
	.align		4
.L_158:
        /*0244*/ 	.word	index@(_Z13psoIterKernelIN4util9RastriginILi5EEELi5EEvT_dddddPdS4_S4_S4_S4_S4_S4_biim)
        /*0248*/ 	.word	0x00000030


	//----- nvinfo : EIATTR_MIN_STACK_SIZE
	.align		4
.L_159:
        /*024c*/ 	.byte	0x04, 0x12
        /*024e*/ 	.short	(.L_161 - .L_160)
	.align		4
.L_160:
        /*0250*/ 	.word	index@(_Z13psoInitKernelIN4util9RastriginILi5EEELi5EEvT_ddPdS4_S4_S4_S4_S4_im)
        /*0254*/ 	.word	0x00000030


	//----- nvinfo : EIATTR_MIN_STACK_SIZE
	.align		4
.L_161:
        /*0258*/ 	.byte	0x04, 0x12
        /*025a*/ 	.short	(.L_163 - .L_162)
	.align		4
.L_162:
        /*025c*/ 	.word	index@(_Z14optimizeKernelIN4util9RastriginILi5EEELi5ELj128EEvddPKdPdPiS5_S5_iiidb)
        /*0260*/ 	.word	0x00000180


	//----- nvinfo : EIATTR_MIN_STACK_SIZE
	.align		4
.L_163:
        /*0264*/ 	.byte	0x04, 0x12
        /*0266*/ 	.short	(.L_165 - .L_164)
	.align		4
.L_164:
        /*0268*/ 	.word	index@(_Z13psoIterKernelIN4util10RosenbrockILi5EEELi5EEvT_dddddPdS4_S4_S4_S4_S4_S4_biim)
        /*026c*/ 	.word	0x00000030


	//----- nvinfo : EIATTR_MIN_STACK_SIZE
	.align		4
.L_165:
        /*0270*/ 	.byte	0x04, 0x12
        /*0272*/ 	.short	(.L_167 - .L_166)
	.align		4
.L_166:
        /*0274*/ 	.word	index@(_Z13psoInitKernelIN4util10RosenbrockILi5EEELi5EEvT_ddPdS4_S4_S4_S4_S4_im)
        /*0278*/ 	.word	0x00000030


	//----- nvinfo : EIATTR_MIN_STACK_SIZE
	.align		4
.L_167:
        /*027c*/ 	.byte	0x04, 0x12
        /*027e*/ 	.short	(.L_169 - .L_168)
	.align		4
.L_168:
        /*0280*/ 	.word	index@(_Z14optimizeKernelIN4util10RosenbrockILi5EEELi5ELj128EEvddPKdPdPiS5_S5_iiidb)
        /*0284*/ 	.word	0x00000160
.L_169:


//--------------------- .nv.compat                --------------------------
	.section	.nv.compat,"",@"SHT_CUDA_COMPAT_INFO"
	.align	4
        /*0000*/ 	.byte	0x02, 0x09, 0x00, 0x00, 0x02, 0x02, 0x01, 0x00, 0x02, 0x05, 0x05, 0x00, 0x03, 0x07, 0x01, 0x01
        /*0010*/ 	.byte	0x02, 0x03, 0x00, 0x00, 0x02, 0x06, 0x01, 0x00, 0x04, 0x0b, 0x08, 0x00, 0x01, 0x00, 0x00, 0x00
        /*0020*/ 	.byte	0x00, 0x00, 0x00, 0x00


//--------------------- .nv.info._ZN3cub18CUB_300001_SM_10006detail6reduce28DeviceReduceSingleTileKernelINS2_10policy_hubINS0_12KeyValuePairIidEEiNS0_6ArgMinEE10Policy1000EPS6_SA_iS7_NS2_20empty_problem_init_tIS6_EES6_N4cuda3std3__410__identityEEEvT0_T1_T2_T3_T4_T6_ --------------------------
	.section	.nv.info._ZN3cub18CUB_300001_SM_10006detail6reduce28DeviceReduceSingleTileKernelINS2_10policy_hubINS0_12KeyValuePairIidEEiNS0_6ArgMinEE10Policy1000EPS6_SA_iS7_NS2_20empty_problem_init_tIS6_EES6_N4cuda3std3__410__identityEEEvT0_T1_T2_T3_T4_T6_,"",@"SHT_CUDA_INFO"
	.sectionflags	@""
	.align	4


	//----- nvinfo : EIATTR_CUDA_API_VERSION
	.align		4
        /*0000*/ 	.byte	0x04, 0x37
        /*0002*/ 	.short	(.L_171 - .L_170)
.L_170:
        /*0004*/ 	.word	0x00000082


	//----- nvinfo : EIATTR_KPARAM_INFO
	.align		4
.L_171:
        /*0008*/ 	.byte	0x04, 0x17
        /*000a*/ 	.short	(.L_173 - .L_172)
.L_172:
        /*000c*/ 	.word	0x00000000
        /*0010*/ 	.short	0x0005
        /*0012*/ 	.short	0x0028
        /*0014*/ 	.byte	0x00, 0xf0, 0x05, 0x00


	//----- nvinfo : EIATTR_KPARAM_INFO
	.align		4
.L_173:
        /*0018*/ 	.byte	0x04, 0x17
        /*001a*/ 	.short	(.L_175 - .L_174)
.L_174:
        /*001c*/ 	.word	0x00000000
        /*0020*/ 	.short	0x0004
        /*0022*/ 	.short	0x0018
        /*0024*/ 	.byte	0x00, 0xf0, 0x41, 0x00


	//----- nvinfo : EIATTR_KPARAM_INFO
	.align		4
.L_175:
        /*0028*/ 	.byte	0x04, 0x17
        /*002a*/ 	.short	(.L_177 - .L_176)
.L_176:
        /*002c*/ 	.word	0x00000000
        /*0030*/ 	.short	0x0003
        /*0032*/ 	.short	0x0014
        /*0034*/ 	.byte	0x00, 0xf0, 0x05, 0x00


	//----- nvinfo : EIATTR_KPARAM_INFO
	.align		4
.L_177:
        /*0038*/ 	.byte	0x04, 0x17
        /*003a*/ 	.short	(.L_179 - .L_178)
.L_178:
        /*003c*/ 	.word	0x00000000
        /*0040*/ 	.short	0x0002
        /*0042*/ 	.short	0x0010
        /*0044*/ 	.byte	0x00, 0xf0, 0x11, 0x00


	//----- nvinfo : EIATTR_KPARAM_INFO
	.align		4
.L_179:
        /*0048*/ 	.byte	0x04, 0x17
        /*004a*/ 	.short	(.L_181 - .L_180)
.L_180:
        /*004c*/ 	.word	0x00000000
        /*0050*/ 	.short	0x0001
        /*0052*/ 	.short	0x0008
        /*0054*/ 	.byte	0x00, 0xf5, 0x21, 0x00


	//----- nvinfo : EIATTR_KPARAM_INFO
	.align		4
.L_181:
        /*0058*/ 	.byte	0x04, 0x17
        /*005a*/ 	.short	(.L_183 - .L_182)
.L_182:
        /*005c*/ 	.word	0x00000000
        /*0060*/ 	.short	0x0000
        /*0062*/ 	.short	0x0000
        /*0064*/ 	.byte	0x00, 0xf5, 0x21, 0x00


	//----- nvinfo : EIATTR_SPARSE_MMA_MASK
	.align		4
.L_183:
        /*0068*/ 	.byte	0x03, 0x50
        /*006a*/ 	.short	0x0000


	//----- nvinfo : EIATTR_MAXREG_COUNT
	.align		4
        /*006c*/ 	.byte	0x03, 0x1b
        /*006e*/ 	.short	0x00ff


	//----- nvinfo : EIATTR_NUM_BARRIERS
	.align		4
        /*0070*/ 	.byte	0x02, 0x4c
        /*0072*/ 	.byte	0x01
	.zero		1


	//----- nvinfo : EIATTR_MERCURY_ISA_VERSION
	.align		4
        /*0074*/ 	.byte	0x03, 0x5f
        /*0076*/ 	.short	0x0101


	//----- nvinfo : EIATTR_COOP_GROUP_MASK_REGIDS
	.align		4
        /*0078*/ 	.byte	0x04, 0x29
        /*007a*/ 	.short	(.L_185 - .L_184)


	//   ....[0]....
.L_184:
        /*007c*/ 	.word	0xffffffff


	//   ....[1]....
        /*0080*/ 	.word	0xffffffff


	//   ....[2]....
        /*0084*/ 	.word	0xffffffff


	//   ....[3]....
        /*0088*/ 	.word	0xffffffff


	//   ....[4]....
        /*008c*/ 	.word	0xffffffff


	//   ....[5]....
        /*0090*/ 	.word	0xffffffff


	//   ....[6]....
        /*0094*/ 	.word	0xffffffff


	//   ....[7]....
        /*0098*/ 	.word	0xffffffff


	//   ....[8]....
        /*009c*/ 	.word	0xffffffff


	//   ....[9]....
        /*00a0*/ 	.word	0xffffffff


	//   ....[10]....
        /*00a4*/ 	.word	0xffffffff


	//   ....[11]....
        /*00a8*/ 	.word	0xffffffff


	//   ....[12]....
        /*00ac*/ 	.word	0xffffffff


	//   ....[13]....
        /*00b0*/ 	.word	0xffffffff


	//   ....[14]....
        /*00b4*/ 	.word	0xffffffff


	//   ....[15]....
        /*00b8*/ 	.word	0xffffffff


	//   ....[16]....
        /*00bc*/ 	.word	0xffffffff


	//   ....[17]....
        /*00c0*/ 	.word	0xffffffff


	//   ....[18]....
        /*00c4*/ 	.word	0xffffffff


	//   ....[19]....
        /*00c8*/ 	.word	0xffffffff


	//   ....[20]....
        /*00cc*/ 	.word	0xffffffff


	//   ....[21]....
        /*00d0*/ 	.word	0xffffffff


	//   ....[22]....
        /*00d4*/ 	.word	0xffffffff


	//   ....[23]....
        /*00d8*/ 	.word	0xffffffff


	//   ....[24]....
        /*00dc*/ 	.word	0xffffffff


	//   ....[25]....
        /*00e0*/ 	.word	0xffffffff


	//   ....[26]....
        /*00e4*/ 	.word	0xffffffff


	//   ....[27]....
        /*00e8*/ 	.word	0xffffffff


	//   ....[28]....
        /*00ec*/ 	.word	0xffffffff


	//   ....[29]....
        /*00f0*/ 	.word	0xffffffff


	//   ....[30]....
        /*00f4*/ 	.word	0xffffffff


	//   ....[31]....
        /*00f8*/ 	.word	0xffffffff


	//   ....[32]....
        /*00fc*/ 	.word	0xffffffff


	//   ....[33]....
        /*0100*/ 	.word	0xffffffff


	//   ....[34]....
        /*0104*/ 	.word	0xffffffff


	//   ....[35]....
        /*0108*/ 	.word	0xffffffff


	//   ....[36]....
        /*010c*/ 	.word	0xffffffff


	//   ....[37]....
        /*0110*/ 	.word	0xffffffff


	//   ....[38]....
        /*0114*/ 	.word	0xffffffff


	//   ....[39]....
        /*0118*/ 	.word	0xffffffff


	//   ....[40]....
        /*011c*/ 	.word	0xffffffff


	//   ....[41]....
        /*0120*/ 	.word	0xffffffff


	//   ....[42]....
        /*0124*/ 	.word	0xffffffff


	//   ....[43]....
        /*0128*/ 	.word	0xffffffff


	//   ....[44]....
        /*012c*/ 	.word	0xffffffff


	//----- nvinfo : EIATTR_COOP_GROUP_INSTR_OFFSETS
	.align		4
.L_185:
        /*0130*/ 	.byte	0x04, 0x28
        /*0132*/ 	.short	(.L_187 - .L_186)


	//   ....[0]....
.L_186:
        /*0134*/ 	.word	0x000007c0


	//   ....[1]....
        /*0138*/ 	.word	0x000007f0


	//   ....[2]....
        /*013c*/ 	.word	0x00000800


	//   ....[3]....
        /*0140*/ 	.word	0x00000920


	//   ....[4]....
        /*0144*/ 	.word	0x00000950


	//   ....[5]....
        /*0148*/ 	.word	0x00000980


	//   ....[6]....
        /*014c*/ 	.word	0x00000a60


	//   ....[7]....
        /*0150*/ 	.word	0x00000a90


	//   ....[8]....
        /*0154*/ 	.word	0x00000ac0


	//   ....[9]....
        /*0158*/ 	.word	0x00000ba0


	//   ....[10]....
        /*015c*/ 	.word	0x00000bd0


	//   ....[11]....
        /*0160*/ 	.word	0x00000c00


	//   ....[12]....
        /*0164*/ 	.word	0x00000cf0


	//   ....[13]....
        /*0168*/ 	.word	0x00000d10


	//   ....[14]....
        /*016c*/ 	.word	0x00000d20


	//   ....[15]....
        /*0170*/ 	.word	0x00001410


	//   ....[16]....
        /*0174*/ 	.word	0x00001440


	//   ....[17]....
        /*0178*/ 	.word	0x00001450


	//   ....[18]....
        /*017c*/ 	.word	0x00001530


	//   ....[19]....
        /*0180*/ 	.word	0x00001560


	//   ....[20]....
        /*0184*/ 	.word	0x00001590


	//   ....[21]....
        /*0188*/ 	.word	0x00001670


	//   ....[22]....
        /*018c*/ 	.word	0x000016a0


	//   ....[23]....
        /*0190*/ 	.word	0x000016d0


	//   ....[24]....
        /*0194*/ 	.word	0x000017b0


	//   ....[25]....
        /*0198*/ 	.word	0x000017e0


	//   ....[26]....
        /*019c*/ 	.word	0x00001810


	//   ....[27]....
        /*01a0*/ 	.word	0x000018f0


	//   ....[28]....
        /*01a4*/ 	.word	0x00001920


	//   ....[29]....
        /*01a8*/ 	.word	0x00001950


	//   ....[30]....
        /*01ac*/ 	.word	0x00002af0


	//   ....[31]....
        /*01b0*/ 	.word	0x00002b20


	//   ....[32]....
        /*01b4*/ 	.word	0x00002b30


	//   ....[33]....
        /*01b8*/ 	.word	0x00002c50


	//   ....[34]....
        /*01bc*/ 	.word	0x00002c80


	//   ....[35]....
        /*01c0*/ 	.word	0x00002cb0


	//   ....[36]....
        /*01c4*/ 	.word	0x00002d90


	//   ....[37]....
        /*01c8*/ 	.word	0x00002dc0


	//   ....[38]....
        /*01cc*/ 	.word	0x00002df0


	//   ....[39]....
        /*01d0*/ 	.word	0x00002ed0


	//   ....[40]....
        /*01d4*/ 	.word	0x00002f00


	//   ....[41]....
        /*01d8*/ 	.word	0x00002f30


	//   ....[42]....
        /*01dc*/ 	.word	0x00003020


	//   ....[43]....
        /*01e0*/ 	.word	0x00003040


	//   ....[44]....
        /*01e4*/ 	.word	0x00003050


	//----- nvinfo : EIATTR_VRC_CTA_INIT_COUNT
	.align		4
.L_187:
        /*01e8*/ 	.byte	0x02, 0x4a
	.zero		1
	.zero		1


	//----- nvinfo : EIATTR_EXIT_INSTR_OFFSETS
	.align		4
        /*01ec*/ 	.byte	0x04, 0x1c
        /*01ee*/ 	.short	(.L_189 - .L_188)


	//   ....[0]....
.L_188:
        /*01f0*/ 	.word	0x00000070


	//   ....[1]....
        /*01f4*/ 	.word	0x000000d0


	//   ....[2]....
        /*01f8*/ 	.word	0x000035f0


	//   ....[3]....
        /*01fc*/ 	.word	0x00003630


	//----- nvinfo : EIATTR_MAX_THREADS
	.align		4
.L_189:
        /*0200*/ 	.byte	0x04, 0x05
        /*0202*/ 	.short	(.L_191 - .L_190)
.L_190:
        /*0204*/ 	.word	0x00000100
        /*0208*/ 	.word	0x00000001
        /*020c*/ 	.word	0x00000001


	//----- nvinfo : EIATTR_CRS_STACK_SIZE
	.align		4
.L_191:
        /*0210*/ 	.byte	0x04, 0x1e
        /*0212*/ 	.short	(.L_193 - .L_192)
.L_192:
        /*0214*/ 	.word	0x00000000


	//----- nvinfo : EIATTR_CBANK_PARAM_SIZE
	.align		4
.L_193:
        /*0218*/ 	.byte	0x03, 0x19
        /*021a*/ 	.short	0x0029


	//----- nvinfo : EIATTR_PARAM_CBANK
	.align		4
        /*021c*/ 	.byte	0x04, 0x0a
        /*021e*/ 	.short	(.L_195 - .L_194)
	.align		4
.L_194:
        /*0220*/ 	.word	index@(.nv.constant0._ZN3cub18CUB_300001_SM_10006detail6reduce28DeviceReduceSingleTileKernelINS2_10policy_hubINS0_12KeyValuePairIidEEiNS0_6ArgMinEE10Policy1000EPS6_SA_iS7_NS2_20empty_problem_init_tIS6_EES6_N4cuda3std3__410__identityEEEvT0_T1_T2_T3_T4_T6_)
        /*0224*/ 	.short	0x0380
        /*0226*/ 	.short	0x0029


	//----- nvinfo : EIATTR_SW_WAR
	.align		4
.L_195:
        /*0228*/ 	.byte	0x04, 0x36
        /*022a*/ 	.short	(.L_197 - .L_196)
.L_196:
        /*022c*/ 	.word	0x00000008
.L_197:


//--------------------- .nv.info._ZN3cub18CUB_300001_SM_10006detail6reduce18DeviceReduceKernelINS2_10policy_hubINS0_12KeyValuePairIidEEiNS0_6ArgMinEE10Policy1000ENS0_21ArgIndexInputIteratorIPdidEEiS7_S6_N4cuda3std3__410__identityEEEvT0_PT3_T1_NS0_13GridEvenShareISK_EET2_T4_ --------------------------
	.section	.nv.info._ZN3cub18CUB_300001_SM_10006detail6reduce18DeviceReduceKernelINS2_10policy_hubINS0_12KeyValuePairIidEEiNS0_6ArgMinEE10Policy1000ENS0_21ArgIndexInputIteratorIPdidEEiS7_S6_N4cuda3std3__410__identityEEEvT0_PT3_T1_NS0_13GridEvenShareISK_EET2_T4_,"",@"SHT_CUDA_INFO"
	.sectionflags	@""
	.align	4


	//----- nvinfo : EIATTR_CUDA_API_VERSION
	.align		4
        /*0000*/ 	.byte	0x04, 0x37
        /*0002*/ 	.short	(.L_199 - .L_198)
.L_198:
        /*0004*/ 	.word	0x00000082


	//----- nvinfo : EIATTR_KPARAM_INFO
	.align		4
.L_199:
        /*0008*/ 	.byte	0x04, 0x17
        /*000a*/ 	.short	(.L_201 - .L_200)
.L_200:
        /*000c*/ 	.word	0x00000000
        /*0010*/ 	.short	0x0005
        /*0012*/ 	.short	0x0045
        /*0014*/ 	.byte	0x00, 0xf0, 0x05, 0x00


	//----- nvinfo : EIATTR_KPARAM_INFO
	.align		4
.L_201:
        /*0018*/ 	.byte	0x04, 0x17
        /*001a*/ 	.short	(.L_203 - .L_202)
.L_202:
        /*001c*/ 	.word	0x00000000
        /*0020*/ 	.short	0x0004
        /*0022*/ 	.short	0x0044
        /*0024*/ 	.byte	0x00, 0xf0, 0x05, 0x00


	//----- nvinfo : EIATTR_KPARAM_INFO
	.align		4
.L_203:
        /*0028*/ 	.byte	0x04, 0x17
        /*002a*/ 	.short	(.L_205 - .L_204)
.L_204:
        /*002c*/ 	.word	0x00000000
        /*0030*/ 	.short	0x0003
        /*0032*/ 	.short	0x001c
        /*0034*/ 	.byte	0x00, 0xf0, 0xa1, 0x00


	//----- nvinfo : EIATTR_KPARAM_INFO
	.align		4
.L_205:
        /*0038*/ 	.byte	0x04, 0x17
        /*003a*/ 	.short	(.L_207 - .L_206)
.L_206:
        /*003c*/ 	.word	0x00000000
        /*0040*/ 	.short	0x0002
        /*0042*/ 	.short	0x0018
        /*0044*/ 	.byte	0x00, 0xf0, 0x11, 0x00


	//----- nvinfo : EIATTR_KPARAM_INFO
	.align		4
.L_207:
        /*0048*/ 	.byte	0x04, 0x17
        /*004a*/ 	.short	(.L_209 - .L_208)
.L_208:
        /*004c*/ 	.word	0x00000000
        /*0050*/ 	.short	0x0001
        /*0052*/ 	.short	0x0010
        /*0054*/ 	.byte	0x00, 0xf5, 0x21, 0x00


	//----- nvinfo : EIATTR_KPARAM_INFO
	.align		4
.L_209:
        /*0058*/ 	.byte	0x04, 0x17
        /*005a*/ 	.short	(.L_211 - .L_210)
.L_210:
        /*005c*/ 	.word	0x00000000
        /*0060*/ 	.short	0x0000
        /*0062*/ 	.short	0x0000
        /*0064*/ 	.byte	0x00, 0xf0, 0x41, 0x00


	//----- nvinfo : EIATTR_SPARSE_MMA_MASK
	.align		4
.L_211:
        /*0068*/ 	.byte	0x03, 0x50
        /*006a*/ 	.short	0x0000


	//----- nvinfo : EIATTR_MAXREG_COUNT
	.align		4
        /*006c*/ 	.byte	0x03, 0x1b
        /*006e*/ 	.short	0x00ff


	//----- nvinfo : EIATTR_NUM_BARRIERS
	.align		4
        /*0070*/ 	.byte	0x02, 0x4c
        /*0072*/ 	.byte	0x01
	.zero		1


	//----- nvinfo : EIATTR_MERCURY_ISA_VERSION
	.align		4
        /*0074*/ 	.byte	0x03, 0x5f
        /*0076*/ 	.short	0x0101


	//----- nvinfo : EIATTR_COOP_GROUP_MASK_REGIDS
	.align		4
        /*0078*/ 	.byte	0x04, 0x29
        /*007a*/ 	.short	(.L_213 - .L_212)


	//   ....[0]....
.L_212:
        /*007c*/ 	.word	0xffffffff


	//   ....[1]....
        /*0080*/ 	.word	0xffffffff


	//   ....[2]....
        /*0084*/ 	.word	0xffffffff


	//   ....[3]....
        /*0088*/ 	.word	0xffffffff


	//   ....[4]....
        /*008c*/ 	.word	0xffffffff


	//   ....[5]....
        /*0090*/ 	.word	0xffffffff


	//   ....[6]....
        /*0094*/ 	.word	0xffffffff


	//   ....[7]....
        /*0098*/ 	.word	0xffffffff


	//   ....[8]....
        /*009c*/ 	.word	0xffffffff


	//   ....[9]....
        /*00a0*/ 	.word	0xffffffff


	//   ....[10]....
        /*00a4*/ 	.word	0xffffffff


	//   ....[11]....
        /*00a8*/ 	.word	0xffffffff


	//   ....[12]....
        /*00ac*/ 	.word	0xffffffff


	//   ....[13]....
        /*00b0*/ 	.word	0xffffffff


	//   ....[14]....
        /*00b4*/ 	.word	0xffffffff


	//   ....[15]....
        /*00b8*/ 	.word	0xffffffff


	//   ....[16]....
        /*00bc*/ 	.word	0xffffffff


	//   ....[17]....
        /*00c0*/ 	.word	0xffffffff


	//   ....[18]....
        /*00c4*/ 	.word	0xffffffff


	//   ....[19]....
        /*00c8*/ 	.word	0xffffffff


	//   ....[20]....
        /*00cc*/ 	.word	0xffffffff


	//   ....[21]....
        /*00d0*/ 	.word	0xffffffff


	//   ....[22]....
        /*00d4*/ 	.word	0xffffffff


	//   ....[23]....
        /*00d8*/ 	.word	0xffffffff


	//   ....[24]....
        /*00dc*/ 	.word	0xffffffff


	//   ....[25]....
        /*00e0*/ 	.word	0xffffffff


	//   ....[26]....
        /*00e4*/ 	.word	0xffffffff


	//   ....[27]....
        /*00e8*/ 	.word	0xffffffff


	//   ....[28]....
        /*00ec*/ 	.word	0xffffffff


	//   ....[29]....
        /*00f0*/ 	.word	0xffffffff


	//   ....[30]....
        /*00f4*/ 	.word	0xffffffff


	//   ....[31]....
        /*00f8*/ 	.word	0xffffffff


	//   ....[32]....
        /*00fc*/ 	.word	0xffffffff


	//   ....[33]....
        /*0100*/ 	.word	0xffffffff


	//   ....[34]....
        /*0104*/ 	.word	0xffffffff


	//   ....[35]....
        /*0108*/ 	.word	0xffffffff


	//   ....[36]....
        /*010c*/ 	.word	0xffffffff


	//   ....[37]....
        /*0110*/ 	.word	0xffffffff


	//   ....[38]....
        /*0114*/ 	.word	0xffffffff


	//   ....[39]....
        /*0118*/ 	.word	0xffffffff


	//   ....[40]....
        /*011c*/ 	.word	0xffffffff


	//   ....[41]....
        /*0120*/ 	.word	0xffffffff


	//   ....[42]....
        /*0124*/ 	.word	0xffffffff


	//   ....[43]....
        /*0128*/ 	.word	0xffffffff


	//   ....[44]....
        /*012c*/ 	.word	0xffffffff


	//----- nvinfo : EIATTR_COOP_GROUP_INSTR_OFFSETS
	.align		4
.L_213:
        /*0130*/ 	.byte	0x04, 0x28
        /*0132*/ 	.short	(.L_215 - .L_214)


	//   ....[0]....
.L_214:
        /*0134*/ 	.word	0x00000ee0


	//   ....[1]....
        /*0138*/ 	.word	0x00000f10


	//   ....[2]....
        /*013c*/ 	.word	0x00000f20


	//   ....[3]....
        /*0140*/ 	.word	0x00001040


	//   ....[4]....
        /*0144*/ 	.word	0x00001070


	//   ....[5]....
        /*0148*/ 	.word	0x000010a0


	//   ....[6]....
        /*014c*/ 	.word	0x00001180


	//   ....[7]....
        /*0150*/ 	.word	0x000011b0


	//   ....[8]....
        /*0154*/ 	.word	0x000011e0


	//   ....[9]....
        /*0158*/ 	.word	0x000012c0


	//   ....[10]....
        /*015c*/ 	.word	0x000012f0


	//   ....[11]....
        /*0160*/ 	.word	0x00001320


	//   ....[12]....
        /*0164*/ 	.word	0x00001410


	//   ....[13]....
        /*0168*/ 	.word	0x00001430


	//   ....[14]....
        /*016c*/ 	.word	0x00001440


	//   ....[15]....
        /*0170*/ 	.word	0x00001b40


	//   ....[16]....
        /*0174*/ 	.word	0x00001b60


	//   ....[17]....
        /*0178*/ 	.word	0x00001b70


	//   ....[18]....
        /*017c*/ 	.word	0x00001c50


	//   ....[19]....
        /*0180*/ 	.word	0x00001c80


	//   ....[20]....
        /*0184*/ 	.word	0x00001cb0


	//   ....[21]....
        /*0188*/ 	.word	0x00001d90


	//   ....[22]....
        /*018c*/ 	.word	0x00001dc0


	//   ....[23]....
        /*0190*/ 	.word	0x00001df0


	//   ....[24]....
        /*0194*/ 	.word	0x00001ed0


	//   ....[25]....
        /*0198*/ 	.word	0x00001f00


	//   ....[26]....
        /*019c*/ 	.word	0x00001f30


	//   ....[27]....
        /*01a0*/ 	.word	0x00002010


	//   ....[28]....
        /*01a4*/ 	.word	0x00002040


	//   ....[29]....
        /*01a8*/ 	.word	0x00002070


	//   ....[30]....
        /*01ac*/ 	.word	0x00003960


	//   ....[31]....
        /*01b0*/ 	.word	0x00003990


	//   ....[32]....
        /*01b4*/ 	.word	0x000039a0


	//   ....[33]....
        /*01b8*/ 	.word	0x00003ac0


	//   ....[34]....
        /*01bc*/ 	.word	0x00003af0


	//   ....[35]....
        /*01c0*/ 	.word	0x00003b20


	//   ....[36]....
        /*01c4*/ 	.word	0x00003c00


	//   ....[37]....
        /*01c8*/ 	.word	0x00003c30


	//   ....[38]....
        /*01cc*/ 	.word	0x00003c60


	//   ....[39]....
        /*01d0*/ 	.word	0x00003d40


	//   ....[40]....
        /*01d4*/ 	.word	0x00003d70


	//   ....[41]....
        /*01d8*/ 	.word	0x00003da0


	//   ....[42]....
        /*01dc*/ 	.word	0x00003e90


	//   ....[43]....
        /*01e0*/ 	.word	0x00003eb0


	//   ....[44]....
        /*01e4*/ 	.word	0x00003ec0


	//----- nvinfo : EIATTR_VRC_CTA_INIT_COUNT
	.align		4
.L_215:
        /*01e8*/ 	.byte	0x02, 0x4a
	.zero		1
	.zero		1


	//----- nvinfo : EIATTR_EXIT_INSTR_OFFSETS
	.align		4
        /*01ec*/ 	.byte	0x04, 0x1c
        /*01ee*/ 	.short	(.L_217 - .L_216)


	//   ....[0]....
.L_216:
        /*01f0*/ 	.word	0x00004460


	//   ....[1]....
        /*01f4*/ 	.word	0x000044b0


	//----- nvinfo : EIATTR_MAX_THREADS
	.align		4
.L_217:
        /*01f8*/ 	.byte	0x04, 0x05
        /*01fa*/ 	.short	(.L_219 - .L_218)
.L_218:
        /*01fc*/ 	.word	0x00000100
        /*0200*/ 	.word	0x00000001
        /*0204*/ 	.word	0x00000001


	//----- nvinfo : EIATTR_CRS_STACK_SIZE
	.align		4
.L_219:
        /*0208*/ 	.byte	0x04, 0x1e
        /*020a*/ 	.short	(.L_221 - .L_220)
.L_220:
        /*020c*/ 	.word	0x00000000


	//----- nvinfo : EIATTR_CBANK_PARAM_SIZE
	.align		4
.L_221:
        /*0210*/ 	.byte	0x03, 0x19
        /*0212*/ 	.short	0x0046


	//----- nvinfo : EIATTR_PARAM_CBANK
	.align		4
        /*0214*/ 	.byte	0x04, 0x0a
        /*0216*/ 	.short	(.L_223 - .L_222)
	.align		4
.L_222:
        /*0218*/ 	.word	index@(.nv.constant0._ZN3cub18CUB_300001_SM_10006detail6reduce18DeviceReduceKernelINS2_10policy_hubINS0_12KeyValuePairIidEEiNS0_6ArgMinEE10Policy1000ENS0_21ArgIndexInputIteratorIPdidEEiS7_S6_N4cuda3std3__410__identityEEEvT0_PT3_T1_NS0_13GridEvenShareISK_EET2_T4_)
        /*021c*/ 	.short	0x0380
        /*021e*/ 	.short	0x0046


	//----- nvinfo : EIATTR_SW_WAR
	.align		4
.L_223:
        /*0220*/ 	.byte	0x04, 0x36
        /*0222*/ 	.short	(.L_225 - .L_224)
.L_224:
        /*0224*/ 	.word	0x00000008
.L_225:


//--------------------- .nv.info._ZN3cub18CUB_300001_SM_10006detail6reduce28DeviceReduceSingleTileKernelINS2_10policy_hubINS0_12KeyValuePairIidEEiNS0_6ArgMinEE10Policy1000ENS0_21ArgIndexInputIteratorIPdidEEPS6_iS7_NS2_20empty_problem_init_tIS6_EES6_N4cuda3std3__410__identityEEEvT0_T1_T2_T3_T4_T6_ --------------------------
	.section	.nv.info._ZN3cub18CUB_300001_SM_10006detail6reduce28DeviceReduceSingleTileKernelINS2_10policy_hubINS0_12KeyValuePairIidEEiNS0_6ArgMinEE10Policy1000ENS0_21ArgIndexInputIteratorIPdidEEPS6_iS7_NS2_20empty_problem_init_tIS6_EES6_N4cuda3std3__410__identityEEEvT0_T1_T2_T3_T4_T6_,"",@"SHT_CUDA_INFO"
	.sectionflags	@""
	.align	4


	//----- nvinfo : EIATTR_CUDA_API_VERSION
	.align		4
        /*0000*/ 	.byte	0x04, 0x37
        /*0002*/ 	.short	(.L_227 - .L_226)
.L_226:
        /*0004*/ 	.word	0x00000082


	//----- nvinfo : EIATTR_KPARAM_INFO
	.align		4
.L_227:
        /*0008*/ 	.byte	0x04, 0x17
        /*000a*/ 	.short	(.L_229 - .L_228)
.L_228:
        /*000c*/ 	.word	0x00000000
        /*0010*/ 	.short	0x0005
        /*0012*/ 	.short	0x0030
        /*0014*/ 	.byte	0x00, 0xf0, 0x05, 0x00


	//----- nvinfo : EIATTR_KPARAM_INFO
	.align		4
.L_229:
        /*0018*/ 	.byte	0x04, 0x17
        /*001a*/ 	.short	(.L_231 - .L_230)
.L_230:
        /*001c*/ 	.word	0x00000000
        /*0020*/ 	.short	0x0004
        /*0022*/ 	.short	0x0020
        /*0024*/ 	.byte	0x00, 0xf0, 0x41, 0x00


	//----- nvinfo : EIATTR_KPARAM_INFO
	.align		4
.L_231:
        /*0028*/ 	.byte	0x04, 0x17
        /*002a*/ 	.short	(.L_233 - .L_232)
.L_232:
        /*002c*/ 	.word	0x00000000
        /*0030*/ 	.short	0x0003
        /*0032*/ 	.short	0x001c
        /*0034*/ 	.byte	0x00, 0xf0, 0x05, 0x00


	//----- nvinfo : EIATTR_KPARAM_INFO
	.align		4
.L_233:
        /*0038*/ 	.byte	0x04, 0x17
        /*003a*/ 	.short	(.L_235 - .L_234)
.L_234:
        /*003c*/ 	.word	0x00000000
        /*0040*/ 	.short	0x0002
        /*0042*/ 	.short	0x0018
        /*0044*/ 	.byte	0x00, 0xf0, 0x11, 0x00


	//----- nvinfo : EIATTR_KPARAM_INFO
	.align		4
.L_235:
        /*0048*/ 	.byte	0x04, 0x17
        /*004a*/ 	.short	(.L_237 - .L_236)
.L_236:
        /*004c*/ 	.word	0x00000000
        /*0050*/ 	.short	0x0001
        /*0052*/ 	.short	0x0010
        /*0054*/ 	.byte	0x00, 0xf5, 0x21, 0x00


	//----- nvinfo : EIATTR_KPARAM_INFO
	.align		4
.L_237:
        /*0058*/ 	.byte	0x04, 0x17
        /*005a*/ 	.short	(.L_239 - .L_238)
.L_238:
        /*005c*/ 	.word	0x00000000
        /*0060*/ 	.short	0x0000
        /*0062*/ 	.short	0x0000
        /*0064*/ 	.byte	0x00, 0xf0, 0x41, 0x00


	//----- nvinfo : EIATTR_SPARSE_MMA_MASK
	.align		4
.L_239:
        /*0068*/ 	.byte	0x03, 0x50
        /*006a*/ 	.short	0x0000


	//----- nvinfo : EIATTR_MAXREG_COUNT
	.align		4
        /*006c*/ 	.byte	0x03, 0x1b
        /*006e*/ 	.short	0x00ff


	//----- nvinfo : EIATTR_NUM_BARRIERS
	.align		4
        /*0070*/ 	.byte	0x02, 0x4c
        /*0072*/ 	.byte	0x01
	.zero		1


	//----- nvinfo : EIATTR_MERCURY_ISA_VERSION
	.align		4
        /*0074*/ 	.byte	0x03, 0x5f
        /*0076*/ 	.short	0x0101


	//----- nvinfo : EIATTR_COOP_GROUP_MASK_REGIDS
	.align		4
        /*0078*/ 	.byte	0x04, 0x29
        /*007a*/ 	.short	(.L_241 - .L_240)


	//   ....[0]....
.L_240:
        /*007c*/ 	.word	0xffffffff


	//   ....[1]....
        /*0080*/ 	.word	0xffffffff


	//   ....[2]....
        /*0084*/ 	.word	0xffffffff


	//   ....[3]....
        /*0088*/ 	.word	0xffffffff


	//   ....[4]....
        /*008c*/ 	.word	0xffffffff


	//   ....[5]....
        /*0090*/ 	.word	0xffffffff


	//   ....[6]....
        /*0094*/ 	.word	0xffffffff


	//   ....[7]....
        /*0098*/ 	.word	0xffffffff


	//   ....[8]....
        /*009c*/ 	.word	0xffffffff


	//   ....[9]....
        /*00a0*/ 	.word	0xffffffff


	//   ....[10]....
        /*00a4*/ 	.word	0xffffffff


	//   ....[11]....
        /*00a8*/ 	.word	0xffffffff


	//   ....[12]....
        /*00ac*/ 	.word	0xffffffff


	//   ....[13]....
        /*00b0*/ 	.word	0xffffffff


	//   ....[14]....
        /*00b4*/ 	.word	0xffffffff


	//   ....[15]....
        /*00b8*/ 	.word	0xffffffff


	//   ....[16]....
        /*00bc*/ 	.word	0xffffffff


	//   ....[17]....
        /*00c0*/ 	.word	0xffffffff


	//   ....[18]....
        /*00c4*/ 	.word	0xffffffff


	//   ....[19]....
        /*00c8*/ 	.word	0xffffffff


	//   ....[20]....
        /*00cc*/ 	.word	0xffffffff


	//   ....[21]....
        /*00d0*/ 	.word	0xffffffff


	//   ....[22]....
        /*00d4*/ 	.word	0xffffffff


	//   ....[23]....
        /*00d8*/ 	.word	0xffffffff


	//   ....[24]....
        /*00dc*/ 	.word	0xffffffff


	//   ....[25]....
        /*00e0*/ 	.word	0xffffffff


	//   ....[26]....
        /*00e4*/ 	.word	0xffffffff


	//   ....[27]....
        /*00e8*/ 	.word	0xffffffff


	//   ....[28]....
        /*00ec*/ 	.word	0xffffffff


	//   ....[29]....
        /*00f0*/ 	.word	0xffffffff


	//   ....[30]....
        /*00f4*/ 	.word	0xffffffff


	//   ....[31]....
        /*00f8*/ 	.word	0xffffffff


	//   ....[32]....
        /*00fc*/ 	.word	0xffffffff


	//   ....[33]....
        /*0100*/ 	.word	0xffffffff


	//   ....[34]....
        /*0104*/ 	.word	0xffffffff


	//   ....[35]....
        /*0108*/ 	.word	0xffffffff


	//   ....[36]....
        /*010c*/ 	.word	0xffffffff


	//   ....[37]....
        /*0110*/ 	.word	0xffffffff


	//   ....[38]....
        /*0114*/ 	.word	0xffffffff


	//   ....[39]....
        /*0118*/ 	.word	0xffffffff


	//   ....[40]....
        /*011c*/ 	.word	0xffffffff


	//   ....[41]....
        /*0120*/ 	.word	0xffffffff


	//   ....[42]....
        /*0124*/ 	.word	0xffffffff


	//   ....[43]....
        /*0128*/ 	.word	0xffffffff


	//   ....[44]....
        /*012c*/ 	.word	0xffffffff


	//----- nvinfo : EIATTR_COOP_GROUP_INSTR_OFFSETS
	.align		4
.L_241:
        /*0130*/ 	.byte	0x04, 0x28
        /*0132*/ 	.short	(.L_243 - .L_242)


	//   ....[0]....
.L_242:
        /*0134*/ 	.word	0x00000f70


	//   ....[1]....
        /*0138*/ 	.word	0x00000fa0


	//   ....[2]....
        /*013c*/ 	.word	0x00000fb0


	//   ....[3]....
        /*0140*/ 	.word	0x000010d0


	//   ....[4]....
        /*0144*/ 	.word	0x00001100


	//   ....[5]....
        /*0148*/ 	.word	0x00001130


	//   ....[6]....
        /*014c*/ 	.word	0x00001210


	//   ....[7]....
        /*0150*/ 	.word	0x00001240


	//   ....[8]....
        /*0154*/ 	.word	0x00001270


	//   ....[9]....
        /*0158*/ 	.word	0x00001350


	//   ....[10]....
        /*015c*/ 	.word	0x00001380


	//   ....[11]....
        /*0160*/ 	.word	0x000013b0


	//   ....[12]....
        /*0164*/ 	.word	0x000014a0


	//   ....[13]....
        /*0168*/ 	.word	0x000014c0


	//   ....[14]....
        /*016c*/ 	.word	0x000014d0


	//   ....[15]....
        /*0170*/ 	.word	0x00001ad0


	//   ....[16]....
        /*0174*/ 	.word	0x00001b60


	//   ....[17]....
        /*0178*/ 	.word	0x00001c00


	//   ....[18]....
        /*017c*/ 	.word	0x00001ce0


	//   ....[19]....
        /*0180*/ 	.word	0x00001d10


	//   ....[20]....
        /*0184*/ 	.word	0x00001d40


	//   ....[21]....
        /*0188*/ 	.word	0x00001e20


	//   ....[22]....
        /*018c*/ 	.word	0x00001e50


	//   ....[23]....
        /*0190*/ 	.word	0x00001e80


	//   ....[24]....
        /*0194*/ 	.word	0x00001f60


	//   ....[25]....
        /*0198*/ 	.word	0x00001f90


	//   ....[26]....
        /*019c*/ 	.word	0x00001fc0


	//   ....[27]....
        /*01a0*/ 	.word	0x000020a0


	//   ....[28]....
        /*01a4*/ 	.word	0x000020d0


	//   ....[29]....
        /*01a8*/ 	.word	0x00002100


	//   ....[30]....
        /*01ac*/ 	.word	0x000039a0


	//   ....[31]....
        /*01b0*/ 	.word	0x000039d0


	//   ....[32]....
        /*01b4*/ 	.word	0x000039e0


	//   ....[33]....
        /*01b8*/ 	.word	0x00003b00


	//   ....[34]....
        /*01bc*/ 	.word	0x00003b30


	//   ....[35]....
        /*01c0*/ 	.word	0x00003b60


	//   ....[36]....
        /*01c4*/ 	.word	0x00003c40


	//   ....[37]....
        /*01c8*/ 	.word	0x00003c70


	//   ....[38]....
        /*01cc*/ 	.word	0x00003ca0


	//   ....[39]....
        /*01d0*/ 	.word	0x00003d80


	//   ....[40]....
        /*01d4*/ 	.word	0x00003db0


	//   ....[41]....
        /*01d8*/ 	.word	0x00003de0


	//   ....[42]....
        /*01dc*/ 	.word	0x00003ed0


	//   ....[43]....
        /*01e0*/ 	.word	0x00003ef0


	//   ....[44]....
        /*01e4*/ 	.word	0x00003f00


	//----- nvinfo : EIATTR_VRC_CTA_INIT_COUNT
	.align		4
.L_243:
        /*01e8*/ 	.byte	0x02, 0x4a
	.zero		1
	.zero		1


	//----- nvinfo : EIATTR_EXIT_INSTR_OFFSETS
	.align		4
        /*01ec*/ 	.byte	0x04, 0x1c
        /*01ee*/ 	.short	(.L_245 - .L_244)


	//   ....[0]....
.L_244:
        /*01f0*/ 	.word	0x00000070


	//   ....[1]....
        /*01f4*/ 	.word	0x000000d0


	//   ....[2]....
        /*01f8*/ 	.word	0x000044a0


	//   ....[3]....
        /*01fc*/ 	.word	0x000044e0


	//----- nvinfo : EIATTR_MAX_THREADS
	.align		4
.L_245:
        /*0200*/ 	.byte	0x04, 0x05
        /*0202*/ 	.short	(.L_247 - .L_246)
.L_246:
        /*0204*/ 	.word	0x00000100
        /*0208*/ 	.word	0x00000001
        /*020c*/ 	.word	0x00000001


	//----- nvinfo : EIATTR_CRS_STACK_SIZE
	.align		4
.L_247:
        /*0210*/ 	.byte	0x04, 0x1e
        /*0212*/ 	.short	(.L_249 - .L_248)
.L_248:
        /*0214*/ 	.word	0x00000000


	//----- nvinfo : EIATTR_CBANK_PARAM_SIZE
	.align		4
.L_249:
        /*0218*/ 	.byte	0x03, 0x19
        /*021a*/ 	.short	0x0031


	//----- nvinfo : EIATTR_PARAM_CBANK
	.align		4
        /*021c*/ 	.byte	0x04, 0x0a
        /*021e*/ 	.short	(.L_251 - .L_250)
	.align		4
.L_250:
        /*0220*/ 	.word	index@(.nv.constant0._ZN3cub18CUB_300001_SM_10006detail6reduce28DeviceReduceSingleTileKernelINS2_10policy_hubINS0_12KeyValuePairIidEEiNS0_6ArgMinEE10Policy1000ENS0_21ArgIndexInputIteratorIPdidEEPS6_iS7_NS2_20empty_problem_init_tIS6_EES6_N4cuda3std3__410__identityEEEvT0_T1_T2_T3_T4_T6_)
        /*0224*/ 	.short	0x0380
        /*0226*/ 	.short	0x0031


	//----- nvinfo : EIATTR_SW_WAR
	.align		4
.L_251:
        /*0228*/ 	.byte	0x04, 0x36
        /*022a*/ 	.short	(.L_253 - .L_252)
.L_252:
        /*022c*/ 	.word	0x00000008
.L_253:


//--------------------- .nv.info._ZN3cub18CUB_300001_SM_10006detail11EmptyKernelIvEEvv --------------------------
	.section	.nv.info._ZN3cub18CUB_300001_SM_10006detail11EmptyKernelIvEEvv,"",@"SHT_CUDA_INFO"
	.sectionflags	@""
	.align	4


	//----- nvinfo : EIATTR_CUDA_API_VERSION
	.align		4
        /*0000*/ 	.byte	0x04, 0x37
        /*0002*/ 	.short	(.L_255 - .L_254)
.L_254:
        /*0004*/ 	.word	0x00000082


	//----- nvinfo : EIATTR_SPARSE_MMA_MASK
	.align		4
.L_255:
        /*0008*/ 	.byte	0x03, 0x50
        /*000a*/ 	.short	0x0000


	//----- nvinfo : EIATTR_MAXREG_COUNT
	.align		4
        /*000c*/ 	.byte	0x03, 0x1b
        /*000e*/ 	.short	0x00ff


	//----- nvinfo : EIATTR_MERCURY_ISA_VERSION
	.align		4
        /*0010*/ 	.byte	0x03, 0x5f
        /*0012*/ 	.short	0x0101


	//----- nvinfo : EIATTR_VRC_CTA_INIT_COUNT
	.align		4
        /*0014*/ 	.byte	0x02, 0x4a
	.zero		1
	.zero		1


	//----- nvinfo : EIATTR_EXIT_INSTR_OFFSETS
	.align		4
        /*0018*/ 	.byte	0x04, 0x1c
        /*001a*/ 	.short	(.L_257 - .L_256)


	//   ....[0]....
.L_256:
        /*001c*/ 	.word	0x00000010


	//----- nvinfo : EIATTR_SW_WAR
	.align		4
.L_257:
        /*0020*/ 	.byte	0x04, 0x36
        /*0022*/ 	.short	(.L_259 - .L_258)
.L_258:
        /*0024*/ 	.word	0x00000008
.L_259:


//--------------------- .nv.info._Z13psoIterKernelIN4util6AckleyILi5EEELi5EEvT_dddddPdS4_S4_S4_S4_S4_S4_biim --------------------------
	.section	.nv.info._Z13psoIterKernelIN4util6AckleyILi5EEELi5EEvT_dddddPdS4_S4_S4_S4_S4_S4_biim,"",@"SHT_CUDA_INFO"
	.sectionflags	@""
	.align	4


	//----- nvinfo : EIATTR_CUDA_API_VERSION
	.align		4
        /*0000*/ 	.byte	0x04, 0x37
        /*0002*/ 	.short	(.L_261 - .L_260)
.L_260:
        /*0004*/ 	.word	0x00000082


	//----- nvinfo : EIATTR_KPARAM_INFO
	.align		4
.L_261:
        /*0008*/ 	.byte	0x04, 0x17
        /*000a*/ 	.short	(.L_263 - .L_262)
.L_262:
        /*000c*/ 	.word	0x00000000
        /*0010*/ 	.short	0x0010
        /*0012*/ 	.short	0x0078
        /*0014*/ 	.byte	0x00, 0xf0, 0x21, 0x00


	//----- nvinfo : EIATTR_KPARAM_INFO
	.align		4
.L_263:
        /*0018*/ 	.byte	0x04, 0x17
        /*001a*/ 	.short	(.L_265 - .L_264)
.L_264:
        /*001c*/ 	.word	0x00000000
        /*0020*/ 	.short	0x000f
        /*0022*/ 	.short	0x0070
        /*0024*/ 	.byte	0x00, 0xf0, 0x11, 0x00


	//----- nvinfo : EIATTR_KPARAM_INFO
	.align		4
.L_265:
        /*0028*/ 	.byte	0x04, 0x17
        /*002a*/ 	.short	(.L_267 - .L_266)
.L_266:
        /*002c*/ 	.word	0x00000000
        /*0030*/ 	.short	0x000e
        /*0032*/ 	.short	0x006c
        /*0034*/ 	.byte	0x00, 0xf0, 0x11, 0x00


	//----- nvinfo : EIATTR_KPARAM_INFO
	.align		4
.L_267:
        /*0038*/ 	.byte	0x04, 0x17
        /*003a*/ 	.short	(.L_269 - .L_268)
.L_268:
        /*003c*/ 	.word	0x00000000
        /*0040*/ 	.short	0x000d
        /*0042*/ 	.short	0x0068
        /*0044*/ 	.byte	0x00, 0xf0, 0x05, 0x00


	//----- nvinfo : EIATTR_KPARAM_INFO
	.align		4
.L_269:
        /*0048*/ 	.byte	0x04, 0x17
        /*004a*/ 	.short	(.L_271 - .L_270)
.L_270:
        /*004c*/ 	.word	0x00000000
        /*0050*/ 	.short	0x000c
        /*0052*/ 	.short	0x0060
        /*0054*/ 	.byte	0x00, 0xf5, 0x21, 0x00


	//----- nvinfo : EIATTR_KPARAM_INFO
	.align		4
.L_271:
        /*0058*/ 	.byte	0x04, 0x17
        /*005a*/ 	.short	(.L_273 - .L_272)
.L_272:
        /*005c*/ 	.word	0x00000000
        /*0060*/ 	.short	0x000b
        /*0062*/ 	.short	0x0058
        /*0064*/ 	.byte	0x00, 0xf5, 0x21, 0x00


	//----- nvinfo : EIATTR_KPARAM_INFO
	.align		4
.L_273:
        /*0068*/ 	.byte	0x04, 0x17
        /*006a*/ 	.short	(.L_275 - .L_274)
.L_274:
        /*006c*/ 	.word	0x00000000
        /*0070*/ 	.short	0x000a
        /*0072*/ 	.short	0x0050
        /*0074*/ 	.byte	0x00, 0xf5, 0x21, 0x00


	//----- nvinfo : EIATTR_KPARAM_INFO
	.align		4
.L_275:
        /*0078*/ 	.byte	0x04, 0x17
        /*007a*/ 	.short	(.L_277 - .L_276)
.L_276:
        /*007c*/ 	.word	0x00000000
        /*0080*/ 	.short	0x0009
        /*0082*/ 	.short	0x0048
        /*0084*/ 	.byte	0x00, 0xf5, 0x21, 0x00


	//----- nvinfo : EIATTR_KPARAM_INFO
	.align		4
.L_277:
        /*0088*/ 	.byte	0x04, 0x17
        /*008a*/ 	.short	(.L_279 - .L_278)
.L_278:
        /*008c*/ 	.word	0x00000000
        /*0090*/ 	.short	0x0008
        /*0092*/ 	.short	0x0040
        /*0094*/ 	.byte	0x00, 0xf5, 0x21, 0x00


	//----- nvinfo : EIATTR_KPARAM_INFO
	.align		4
.L_279:
        /*0098*/ 	.byte	0x04, 0x17
        /*009a*/ 	.short	(.L_281 - .L_280)
.L_280:
        /*009c*/ 	.word	0x00000000
        /*00a0*/ 	.short	0x0007
        /*00a2*/ 	.short	0x0038
        /*00a4*/ 	.byte	0x00, 0xf5, 0x21, 0x00


	//----- nvinfo : EIATTR_KPARAM_INFO
	.align		4
.L_281:
        /*00a8*/ 	.byte	0x04, 0x17
        /*00aa*/ 	.short	(.L_283 - .L_282)
.L_282:
        /*00ac*/ 	.word	0x00000000
        /*00b0*/ 	.short	0x0006
        /*00b2*/ 	.short	0x0030
        /*00b4*/ 	.byte	0x00, 0xf5, 0x21, 0x00


	//----- nvinfo : EIATTR_KPARAM_INFO
	.align		4
.L_283:
        /*00b8*/ 	.byte	0x04, 0x17
        /*00ba*/ 	.short	(.L_285 - .L_284)
.L_284:
        /*00bc*/ 	.word	0x00000000
        /*00c0*/ 	.short	0x0005
        /*00c2*/ 	.short	0x0028
        /*00c4*/ 	.byte	0x00, 0xf0, 0x21, 0x00


	//----- nvinfo : EIATTR_KPARAM_INFO
	.align		4
.L_285:
        /*00c8*/ 	.byte	0x04, 0x17
        /*00ca*/ 	.short	(.L_287 - .L_286)
.L_286:
        /*00cc*/ 	.word	0x00000000
        /*00d0*/ 	.short	0x0004
        /*00d2*/ 	.short	0x0020
        /*00d4*/ 	.byte	0x00, 0xf0, 0x21, 0x00


	//----- nvinfo : EIATTR_KPARAM_INFO
	.align		4
.L_287:
        /*00d8*/ 	.byte	0x04, 0x17
        /*00da*/ 	.short	(.L_289 - .L_288)
.L_288:
        /*00dc*/ 	.word	0x00000000
        /*00e0*/ 	.short	0x0003
        /*00e2*/ 	.short	0x0018
        /*00e4*/ 	.byte	0x00, 0xf0, 0x21, 0x00


	//----- nvinfo : EIATTR_KPARAM_INFO
	.align		4
.L_289:
        /*00e8*/ 	.byte	0x04, 0x17
        /*00ea*/ 	.short	(.L_291 - .L_290)
.L_290:
        /*00ec*/ 	.word	0x00000000
        /*00f0*/ 	.short	0x0002
        /*00f2*/ 	.short	0x0010
        /*00f4*/ 	.byte	0x00, 0xf0, 0x21, 0x00


	//----- nvinfo : EIATTR_KPARAM_INFO
	.align		4
.L_291:
        /*00f8*/ 	.byte	0x04, 0x17
        /*00fa*/ 	.short	(.L_293 - .L_292)
.L_292:
        /*00fc*/ 	.word	0x00000000
        /*0100*/ 	.short	0x0001
        /*0102*/ 	.short	0x0008
        /*0104*/ 	.byte	0x00, 0xf0, 0x21, 0x00


	//----- nvinfo : EIATTR_KPARAM_INFO
	.align		4
.L_293:
        /*0108*/ 	.byte	0x04, 0x17
        /*010a*/ 	.short	(.L_295 - .L_294)
.L_294:
        /*010c*/ 	.word	0x00000000
        /*0110*/ 	.short	0x0000
        /*0112*/ 	.short	0x0000
        /*0114*/ 	.byte	0x00, 0xf0, 0x05, 0x00


	//----- nvinfo : EIATTR_SPARSE_MMA_MASK
	.align		4
.L_295:
        /*0118*/ 	.byte	0x03, 0x50
        /*011a*/ 	.short	0x0000


	//----- nvinfo : EIATTR_MAXREG_COUNT
	.align		4
        /*011c*/ 	.byte	0x03, 0x1b
        /*011e*/ 	.short	0x00ff


	//----- nvinfo : EIATTR_MERCURY_ISA_VERSION
	.align		4
        /*0120*/ 	.byte	0x03, 0x5f
        /*0122*/ 	.short	0x0101


	//----- nvinfo : EIATTR_VRC_CTA_INIT_COUNT
	.align		4
        /*0124*/ 	.byte	0x02, 0x4a
	.zero		1
	.zero		1


	//----- nvinfo : EIATTR_EXIT_INSTR_OFFSETS
	.align		4
        /*0128*/ 	.byte	0x04, 0x1c
        /*012a*/ 	.short	(.L_297 - .L_296)


	//   ....[0]....
.L_296:
        /*012c*/ 	.word	0x00000080


	//   ....[1]....
        /*0130*/ 	.word	0x000077b0


	//   ....[2]....
        /*0134*/ 	.word	0x00007870


	//----- nvinfo : EIATTR_CRS_STACK_SIZE
	.align		4
.L_297:
        /*0138*/ 	.byte	0x04, 0x1e
        /*013a*/ 	.short	(.L_299 - .L_298)
.L_298:
        /*013c*/ 	.word	0x00000000


	//----- nvinfo : EIATTR_CBANK_PARAM_SIZE
	.align		4
.L_299:
        /*0140*/ 	.byte	0x03, 0x19
        /*0142*/ 	.short	0x0080


	//----- nvinfo : EIATTR_PARAM_CBANK
	.align		4
        /*0144*/ 	.byte	0x04, 0x0a
        /*0146*/ 	.short	(.L_301 - .L_300)
	.align		4
.L_300:
        /*0148*/ 	.word	index@(.nv.constant0._Z13psoIterKernelIN4util6AckleyILi5EEELi5EEvT_dddddPdS4_S4_S4_S4_S4_S4_biim)
        /*014c*/ 	.short	0x0380
        /*014e*/ 	.short	0x0080


	//----- nvinfo : EIATTR_SW_WAR
	.align		4
.L_301:
        /*0150*/ 	.byte	0x04, 0x36
        /*0152*/ 	.short	(.L_303 - .L_302)
.L_302:
        /*0154*/ 	.word	0x00000008
.L_303:


//--------------------- .nv.info._Z13psoInitKernelIN4util6AckleyILi5EEELi5EEvT_ddPdS4_S4_S4_S4_S4_im --------------------------
	.section	.nv.info._Z13psoInitKernelIN4util6AckleyILi5EEELi5EEvT_ddPdS4_S4_S4_S4_S4_im,"",@"SHT_CUDA_INFO"
	.sectionflags	@""
	.align	4


	//----- nvinfo : EIATTR_CUDA_API_VERSION
	.align		4
        /*0000*/ 	.byte	0x04, 0x37
        /*0002*/ 	.short	(.L_305 - .L_304)
.L_304:
        /*0004*/ 	.word	0x00000082


	//----- nvinfo : EIATTR_KPARAM_INFO
	.align		4
.L_305:
        /*0008*/ 	.byte	0x04, 0x17
        /*000a*/ 	.short	(.L_307 - .L_306)
.L_306:
        /*000c*/ 	.word	0x00000000
        /*0010*/ 	.short	0x000a
        /*0012*/ 	.short	0x0050
        /*0014*/ 	.byte	0x00, 0xf0, 0x21, 0x00


	//----- nvinfo : EIATTR_KPARAM_INFO
	.align		4
.L_307:
        /*0018*/ 	.byte	0x04, 0x17
        /*001a*/ 	.short	(.L_309 - .L_308)
.L_308:
        /*001c*/ 	.word	0x00000000
        /*0020*/ 	.short	0x0009
        /*0022*/ 	.short	0x0048
        /*0024*/ 	.byte	0x00, 0xf0, 0x11, 0x00


	//----- nvinfo : EIATTR_KPARAM_INFO
	.align		4
.L_309:
        /*0028*/ 	.byte	0x04, 0x17
        /*002a*/ 	.short	(.L_311 - .L_310)
.L_310:
        /*002c*/ 	.word	0x00000000
        /*0030*/ 	.short	0x0008
        /*0032*/ 	.short	0x0040
        /*0034*/ 	.byte	0x00, 0xf5, 0x21, 0x00


	//----- nvinfo : EIATTR_KPARAM_INFO
	.align		4
.L_311:
        /*0038*/ 	.byte	0x04, 0x17
        /*003a*/ 	.short	(.L_313 - .L_312)
.L_312:
        /*003c*/ 	.word	0x00000000
        /*0040*/ 	.short	0x0007
        /*0042*/ 	.short	0x0038
        /*0044*/ 	.byte	0x00, 0xf5, 0x21, 0x00


	//----- nvinfo : EIATTR_KPARAM_INFO
	.align		4
.L_313:
        /*0048*/ 	.byte	0x04, 0x17
        /*004a*/ 	.short	(.L_315 - .L_314)
.L_314:
        /*004c*/ 	.word	0x00000000
        /*0050*/ 	.short	0x0006
        /*0052*/ 	.short	0x0030
        /*0054*/ 	.byte	0x00, 0xf5, 0x21, 0x00


	//----- nvinfo : EIATTR_KPARAM_INFO
	.align		4
.L_315:
        /*0058*/ 	.byte	0x04, 0x17
        /*005a*/ 	.short	(.L_317 - .L_316)
.L_316:
        /*005c*/ 	.word	0x00000000
        /*0060*/ 	.short	0x0005
        /*0062*/ 	.short	0x0028
        /*0064*/ 	.byte	0x00, 0xf5, 0x21, 0x00


	//----- nvinfo : EIATTR_KPARAM_INFO
	.align		4
.L_317:
        /*0068*/ 	.byte	0x04, 0x17
        /*006a*/ 	.short	(.L_319 - .L_318)
.L_318:
        /*006c*/ 	.word	0x00000000
        /*0070*/ 	.short	0x0004
        /*0072*/ 	.short	0x0020
        /*0074*/ 	.byte	0x00, 0xf5, 0x21, 0x00


	//----- nvinfo : EIATTR_KPARAM_INFO
	.align		4
.L_319:
        /*0078*/ 	.byte	0x04, 0x17
        /*007a*/ 	.short	(.L_321 - .L_320)
.L_320:
        /*007c*/ 	.word	0x00000000
        /*0080*/ 	.short	0x0003
        /*0082*/ 	.short	0x0018
        /*0084*/ 	.byte	0x00, 0xf5, 0x21, 0x00


	//----- nvinfo : EIATTR_KPARAM_INFO
	.align		4
.L_321:
        /*0088*/ 	.byte	0x04, 0x17
        /*008a*/ 	.short	(.L_323 - .L_322)
.L_322:
        /*008c*/ 	.word	0x00000000
        /*0090*/ 	.short	0x0002
        /*0092*/ 	.short	0x0010
        /*0094*/ 	.byte	0x00, 0xf0, 0x21, 0x00


	//----- nvinfo : EIATTR_KPARAM_INFO
	.align		4
.L_323:
        /*0098*/ 	.byte	0x04, 0x17
        /*009a*/ 	.short	(.L_325 - .L_324)
.L_324:
        /*009c*/ 	.word	0x00000000
        /*00a0*/ 	.short	0x0001
        /*00a2*/ 	.short	0x0008
        /*00a4*/ 	.byte	0x00, 0xf0, 0x21, 0x00


	//----- nvinfo : EIATTR_KPARAM_INFO
	.align		4
.L_325:
        /*00a8*/ 	.byte	0x04, 0x17
        /*00aa*/ 	.short	(.L_327 - .L_326)
.L_326:
        /*00ac*/ 	.word	0x00000000
        /*00b0*/ 	.short	0x0000
        /*00b2*/ 	.short	0x0000
        /*00b4*/ 	.byte	0x00, 0xf0, 0x05, 0x00


	//----- nvinfo : EIATTR_SPARSE_MMA_MASK
	.align		4
.L_327:
        /*00b8*/ 	.byte	0x03, 0x50
        /*00ba*/ 	.short	0x0000


	//----- nvinfo : EIATTR_MAXREG_COUNT
	.align		4
        /*00bc*/ 	.byte	0x03, 0x1b
        /*00be*/ 	.short	0x00ff


	//----- nvinfo : EIATTR_MERCURY_ISA_VERSION
	.align		4
        /*00c0*/ 	.byte	0x03, 0x5f
        /*00c2*/ 	.short	0x0101


	//----- nvinfo : EIATTR_VRC_CTA_INIT_COUNT
	.align		4
        /*00c4*/ 	.byte	0x02, 0x4a
	.zero		1
	.zero		1


	//----- nvinfo : EIATTR_EXIT_INSTR_OFFSETS
	.align		4
        /*00c8*/ 	.byte	0x04, 0x1c
        /*00ca*/ 	.short	(.L_329 - .L_328)


	//   ....[0]....
.L_328:
        /*00cc*/ 	.word	0x00000090


	//   ....[1]....
        /*00d0*/ 	.word	0x000074c0


	//   ....[2]....
        /*00d4*/ 	.word	0x000075a0


	//----- nvinfo : EIATTR_CRS_STACK_SIZE
	.align		4
.L_329:
        /*00d8*/ 	.byte	0x04, 0x1e
        /*00da*/ 	.short	(.L_331 - .L_330)
.L_330:
        /*00dc*/ 	.word	0x00000000


	//----- nvinfo : EIATTR_CBANK_PARAM_SIZE
	.align		4
.L_331:
        /*00e0*/ 	.byte	0x03, 0x19
        /*00e2*/ 	.short	0x0058


	//----- nvinfo : EIATTR_PARAM_CBANK
	.align		4
        /*00e4*/ 	.byte	0x04, 0x0a
        /*00e6*/ 	.short	(.L_333 - .L_332)
	.align		4
.L_332:
        /*00e8*/ 	.word	index@(.nv.constant0._Z13psoInitKernelIN4util6AckleyILi5EEELi5EEvT_ddPdS4_S4_S4_S4_S4_im)
        /*00ec*/ 	.short	0x0380
        /*00ee*/ 	.short	0x0058


	//----- nvinfo : EIATTR_SW_WAR
	.align		4
.L_333:
        /*00f0*/ 	.byte	0x04, 0x36
        /*00f2*/ 	.short	(.L_335 - .L_334)
.L_334:
        /*00f4*/ 	.word	0x00000008
.L_335:


//--------------------- .nv.info._Z14optimizeKernelIN4util6AckleyILi5EEELi5ELj128EEvddPKdPdPiS5_S5_iiidb --------------------------
	.section	.nv.info._Z14optimizeKernelIN4util6AckleyILi5EEELi5ELj128EEvddPKdPdPiS5_S5_iiidb,"",@"SHT_CUDA_INFO"
	.sectionflags	@""
	.align	4


	//----- nvinfo : EIATTR_CUDA_API_VERSION
	.align		4
        /*0000*/ 	.byte	0x04, 0x37
        /*0002*/ 	.short	(.L_337 - .L_336)
.L_336:
        /*0004*/ 	.word	0x00000082


	//----- nvinfo : EIATTR_KPARAM_INFO
	.align		4
.L_337:
        /*0008*/ 	.byte	0x04, 0x17
        /*000a*/ 	.short	(.L_339 - .L_338)
.L_338:
        /*000c*/ 	.word	0x00000000
        /*0010*/ 	.short	0x000b
        /*0012*/ 	.short	0x0050
        /*0014*/ 	.byte	0x00, 0xf0, 0x05, 0x00


	//----- nvinfo : EIATTR_KPARAM_INFO
	.align		4
.L_339:
        /*0018*/ 	.byte	0x04, 0x17
        /*001a*/ 	.short	(.L_341 - .L_340)
.L_340:
        /*001c*/ 	.word	0x00000000
        /*0020*/ 	.short	0x000a
        /*0022*/ 	.short	0x0048
        /*0024*/ 	.byte	0x00, 0xf0, 0x21, 0x00


	//----- nvinfo : EIATTR_KPARAM_INFO
	.align		4
.L_341:
        /*0028*/ 	.byte	0x04, 0x17
        /*002a*/ 	.short	(.L_343 - .L_342)
.L_342:
        /*002c*/ 	.word	0x00000000
        /*0030*/ 	.short	0x0009
        /*0032*/ 	.short	0x0040
        /*0034*/ 	.byte	0x00, 0xf0, 0x11, 0x00


	//----- nvinfo : EIATTR_KPARAM_INFO
	.align		4
.L_343:
        /*0038*/ 	.byte	0x04, 0x17
        /*003a*/ 	.short	(.L_345 - .L_344)
.L_344:
        /*003c*/ 	.word	0x00000000
        /*0040*/ 	.short	0x0008
        /*0042*/ 	.short	0x003c
        /*0044*/ 	.byte	0x00, 0xf0, 0x11, 0x00


	//----- nvinfo : EIATTR_KPARAM_INFO
	.align		4
.L_345:
        /*0048*/ 	.byte	0x04, 0x17
        /*004a*/ 	.short	(.L_347 - .L_346)
.L_346:
        /*004c*/ 	.word	0x00000000
        /*0050*/ 	.short	0x0007
        /*0052*/ 	.short	0x0038
        /*0054*/ 	.byte	0x00, 0xf0, 0x11, 0x00


	//----- nvinfo : EIATTR_KPARAM_INFO
	.align		4
.L_347:
        /*0058*/ 	.byte	0x04, 0x17
        /*005a*/ 	.short	(.L_349 - .L_348)
.L_348:
        /*005c*/ 	.word	0x00000000
        /*0060*/ 	.short	0x0006
        /*0062*/ 	.short	0x0030
        /*0064*/ 	.byte	0x00, 0xf5, 0x21, 0x00


	//----- nvinfo : EIATTR_KPARAM_INFO
	.align		4
.L_349:
        /*0068*/ 	.byte	0x04, 0x17
        /*006a*/ 	.short	(.L_351 - .L_350)
.L_350:
        /*006c*/ 	.word	0x00000000
        /*0070*/ 	.short	0x0005
        /*0072*/ 	.short	0x0028
        /*0074*/ 	.byte	0x00, 0xf5, 0x21, 0x00


	//----- nvinfo : EIATTR_KPARAM_INFO
	.align		4
.L_351:
        /*0078*/ 	.byte	0x04, 0x17
        /*007a*/ 	.short	(.L_353 - .L_352)
.L_352:
        /*007c*/ 	.word	0x00000000
        /*0080*/ 	.short	0x0004
        /*0082*/ 	.short	0x0020
        /*0084*/ 	.byte	0x00, 0xf5, 0x21, 0x00


	//----- nvinfo : EIATTR_KPARAM_INFO
	.align		4
.L_353:
        /*0088*/ 	.byte	0x04, 0x17
        /*008a*/ 	.short	(.L_355 - .L_354)
.L_354:
        /*008c*/ 	.word	0x00000000
        /*0090*/ 	.short	0x0003
        /*0092*/ 	.short	0x0018
        /*0094*/ 	.byte	0x00, 0xf5, 0x21, 0x00


	//----- nvinfo : EIATTR_KPARAM_INFO
	.align		4
.L_355:
        /*0098*/ 	.byte	0x04, 0x17
        /*009a*/ 	.short	(.L_357 - .L_356)
.L_356:
        /*009c*/ 	.word	0x00000000
        /*00a0*/ 	.short	0x0002
        /*00a2*/ 	.short	0x0010
        /*00a4*/ 	.byte	0x00, 0xf5, 0x21, 0x00


	//----- nvinfo : EIATTR_KPARAM_INFO
	.align		4
.L_357:
        /*00a8*/ 	.byte	0x04, 0x17
        /*00aa*/ 	.short	(.L_359 - .L_358)
.L_358:
        /*00ac*/ 	.word	0x00000000
        /*00b0*/ 	.short	0x0001
        /*00b2*/ 	.short	0x0008
        /*00b4*/ 	.byte	0x00, 0xf0, 0x21, 0x00


	//----- nvinfo : EIATTR_KPARAM_INFO
	.align		4
.L_359:
        /*00b8*/ 	.byte	0x04, 0x17
        /*00ba*/ 	.short	(.L_361 - .L_360)
.L_360:
        /*00bc*/ 	.word	0x00000000
        /*00c0*/ 	.short	0x0000
        /*00c2*/ 	.short	0x0000
        /*00c4*/ 	.byte	0x00, 0xf0, 0x21, 0x00


	//----- nvinfo : EIATTR_SPARSE_MMA_MASK
	.align		4
.L_361:
        /*00c8*/ 	.byte	0x03, 0x50
        /*00ca*/ 	.short	0x0000


	//----- nvinfo : EIATTR_MAXREG_COUNT
	.align		4
        /*00cc*/ 	.byte	0x03, 0x1b
        /*00ce*/ 	.short	0x00ff


	//----- nvinfo : EIATTR_EXTERNS
	.align		4
        /*00d0*/ 	.byte	0x04, 0x0f
        /*00d2*/ 	.short	(.L_363 - .L_362)


	//   ....[0]....
	.align		4
.L_362:
        /*00d4*/ 	.word	index@(vprintf)


	//----- nvinfo : EIATTR_MERCURY_ISA_VERSION
	.align		4
.L_363:
        /*00d8*/ 	.byte	0x03, 0x5f
        /*00da*/ 	.short	0x0101


	//----- nvinfo : EIATTR_INT_WARP_WIDE_INSTR_OFFSETS
	.align		4
        /*00dc*/ 	.byte	0x04, 0x31
        /*00de*/ 	.short	(.L_365 - .L_364)


	//   ....[0]....
.L_364:
        /*00e0*/ 	.word	0x00020b90


	//   ....[1]....
        /*00e4*/ 	.word	0x00020c90


	//   ....[2]....
        /*00e8*/ 	.word	0x00023080


	//----- nvinfo : EIATTR_VRC_CTA_INIT_COUNT
	.align		4
.L_365:
        /*00ec*/ 	.byte	0x02, 0x4a
	.zero		1
	.zero		1


	//----- nvinfo : EIATTR_SYSCALL_OFFSETS
	.align		4
        /*00f0*/ 	.byte	0x04, 0x46
        /*00f2*/ 	.short	(.L_367 - .L_366)


	//   ....[0]....
.L_366:
        /*00f4*/ 	.word	0x0000ea80


	//   ....[1]....
        /*00f8*/ 	.word	0x00016e50


	//   ....[2]....
        /*00fc*/ 	.word	0x00022ff0


	//----- nvinfo : EIATTR_EXIT_INSTR_OFFSETS
	.align		4
.L_367:
        /*0100*/ 	.byte	0x04, 0x1c
        /*0102*/ 	.short	(.L_369 - .L_368)


	//   ....[0]....
.L_368:
        /*0104*/ 	.word	0x000000c0


	//   ....[1]....
        /*0108*/ 	.word	0x00025280


	//----- nvinfo : EIATTR_INDIRECT_BRANCH_TARGETS
	.align		4
.L_369:
        /*010c*/ 	.byte	0x04, 0x34
        /*010e*/ 	.short	(.L_371 - .L_370)


	//   ....[0]....
.L_370:
        /*0110*/ 	.word	.L_x_1231@srel
        /*0114*/ 	.short	0x0
        /*0116*/ 	.short	0x0
        /*0118*/ 	.word	0x3
        /*011c*/ 	.word	.L_x_1232@srel
        /*0120*/ 	.word	.L_x_1233@srel
        /*0124*/ 	.word	.L_x_1234@srel


	//----- nvinfo : EIATTR_CRS_STACK_SIZE
	.align		4
.L_371:
        /*0128*/ 	.byte	0x04, 0x1e
        /*012a*/ 	.short	(.L_373 - .L_372)
.L_372:
        /*012c*/ 	.word	0x00000000


	//----- nvinfo : EIATTR_CBANK_PARAM_SIZE
	.align		4
.L_373:
        /*0130*/ 	.byte	0x03, 0x19
        /*0132*/ 	.short	0x0051


	//----- nvinfo : EIATTR_PARAM_CBANK
	.align		4
        /*0134*/ 	.byte	0x04, 0x0a
        /*0136*/ 	.short	(.L_375 - .L_374)
	.align		4
.L_374:
        /*0138*/ 	.word	index@(.nv.constant0._Z14optimizeKernelIN4util6AckleyILi5EEELi5ELj128EEvddPKdPdPiS5_S5_iiidb)
        /*013c*/ 	.short	0x0380
        /*013e*/ 	.short	0x0051


	//----- nvinfo : EIATTR_SW_WAR
	.align		4
.L_375:
        /*0140*/ 	.byte	0x04, 0x36
        /*0142*/ 	.short	(.L_377 - .L_376)
.L_376:
        /*0144*/ 	.word	0x00000008
.L_377:


//--------------------- .nv.info._Z13psoIterKernelIN4util9RastriginILi5EEELi5EEvT_dddddPdS4_S4_S4_S4_S4_S4_biim --------------------------
	.section	.nv.info._Z13psoIterKernelIN4util9RastriginILi5EEELi5EEvT_dddddPdS4_S4_S4_S4_S4_S4_biim,"",@"SHT_CUDA_INFO"
	.sectionflags	@""
	.align	4


	//----- nvinfo : EIATTR_CUDA_API_VERSION
	.align		4
        /*0000*/ 	.byte	0x04, 0x37
        /*0002*/ 	.short	(.L_379 - .L_378)
.L_378:
        /*0004*/ 	.word	0x00000082


	//----- nvinfo : EIATTR_KPARAM_INFO
	.align		4
.L_379:
        /*0008*/ 	.byte	0x04, 0x17
        /*000a*/ 	.short	(.L_381 - .L_380)
.L_380:
        /*000c*/ 	.word	0x00000000
        /*0010*/ 	.short	0x0010
        /*0012*/ 	.short	0x0078
        /*0014*/ 	.byte	0x00, 0xf0, 0x21, 0x00


	//----- nvinfo : EIATTR_KPARAM_INFO
	.align		4
.L_381:
        /*0018*/ 	.byte	0x04, 0x17
        /*001a*/ 	.short	(.L_383 - .L_382)
.L_382:
        /*001c*/ 	.word	0x00000000
        /*0020*/ 	.short	0x000f
        /*0022*/ 	.short	0x0070
        /*0024*/ 	.byte	0x00, 0xf0, 0x11, 0x00


	//----- nvinfo : EIATTR_KPARAM_INFO
	.align		4
.L_383:
        /*0028*/ 	.byte	0x04, 0x17
        /*002a*/ 	.short	(.L_385 - .L_384)
.L_384:
        /*002c*/ 	.word	0x00000000
        /*0030*/ 	.short	0x000e
        /*0032*/ 	.short	0x006c
        /*0034*/ 	.byte	0x00, 0xf0, 0x11, 0x00


	//----- nvinfo : EIATTR_KPARAM_INFO
	.align		4
.L_385:
        /*0038*/ 	.byte	0x04, 0x17
        /*003a*/ 	.short	(.L_387 - .L_386)
.L_386:
        /*003c*/ 	.word	0x00000000
        /*0040*/ 	.short	0x000d
        /*0042*/ 	.short	0x0068
        /*0044*/ 	.byte	0x00, 0xf0, 0x05, 0x00


	//----- nvinfo : EIATTR_KPARAM_INFO
	.align		4
.L_387:
        /*0048*/ 	.byte	0x04, 0x17
        /*004a*/ 	.short	(.L_389 - .L_388)
.L_388:
        /*004c*/ 	.word	0x00000000
        /*0050*/ 	.short	0x000c
        /*0052*/ 	.short	0x0060
        /*0054*/ 	.byte	0x00, 0xf5, 0x21, 0x00


	//----- nvinfo : EIATTR_KPARAM_INFO
	.align		4
.L_389:
        /*0058*/ 	.byte	0x04, 0x17
        /*005a*/ 	.short	(.L_391 - .L_390)
.L_390:
        /*005c*/ 	.word	0x00000000
        /*0060*/ 	.short	0x000b
        /*0062*/ 	.short	0x0058
        /*0064*/ 	.byte	0x00, 0xf5, 0x21, 0x00


	//----- nvinfo : EIATTR_KPARAM_INFO
	.align		4
.L_391:
        /*0068*/ 	.byte	0x04, 0x17
        /*006a*/ 	.short	(.L_393 - .L_392)
.L_392:
        /*006c*/ 	.word	0x00000000
        /*0070*/ 	.short	0x000a
        /*0072*/ 	.short	0x0050
        /*0074*/ 	.byte	0x00, 0xf5, 0x21, 0x00


	//----- nvinfo : EIATTR_KPARAM_INFO
	.align		4
.L_393:
        /*0078*/ 	.byte	0x04, 0x17
        /*007a*/ 	.short	(.L_395 - .L_394)
.L_394:
        /*007c*/ 	.word	0x00000000
        /*0080*/ 	.short	0x0009
        /*0082*/ 	.short	0x0048
        /*0084*/ 	.byte	0x00, 0xf5, 0x21, 0x00


	//----- nvinfo : EIATTR_KPARAM_INFO
	.align		4
.L_395:
        /*0088*/ 	.byte	0x04, 0x17
        /*008a*/ 	.short	(.L_397 - .L_396)
.L_396:
        /*008c*/ 	.word	0x00000000
        /*0090*/ 	.short	0x0008
        /*0092*/ 	.short	0x0040
        /*0094*/ 	.byte	0x00, 0xf5, 0x21, 0x00


	//----- nvinfo : EIATTR_KPARAM_INFO
	.align		4
.L_397:
        /*0098*/ 	.byte	0x04, 0x17
        /*009a*/ 	.short	(.L_399 - .L_398)
.L_398:
        /*009c*/ 	.word	0x00000000
        /*00a0*/ 	.short	0x0007
        /*00a2*/ 	.short	0x0038
        /*00a4*/ 	.byte	0x00, 0xf5, 0x21, 0x00


	//----- nvinfo : EIATTR_KPARAM_INFO
	.align		4
.L_399:
        /*00a8*/ 	.byte	0x04, 0x17
        /*00aa*/ 	.short	(.L_401 - .L_400)
.L_400:
        /*00ac*/ 	.word	0x00000000
        /*00b0*/ 	.short	0x0006
        /*00b2*/ 	.short	0x0030
        /*00b4*/ 	.byte	0x00, 0xf5, 0x21, 0x00


	//----- nvinfo : EIATTR_KPARAM_INFO
	.align		4
.L_401:
        /*00b8*/ 	.byte	0x04, 0x17
        /*00ba*/ 	.short	(.L_403 - .L_402)
.L_402:
        /*00bc*/ 	.word	0x00000000
        /*00c0*/ 	.short	0x0005
        /*00c2*/ 	.short	0x0028
        /*00c4*/ 	.byte	0x00, 0xf0, 0x21, 0x00


	//----- nvinfo : EIATTR_KPARAM_INFO
	.align		4
.L_403:
        /*00c8*/ 	.byte	0x04, 0x17
        /*00ca*/ 	.short	(.L_405 - .L_404)
.L_404:
        /*00cc*/ 	.word	0x00000000
        /*00d0*/ 	.short	0x0004
        /*00d2*/ 	.short	0x0020
        /*00d4*/ 	.byte	0x00, 0xf0, 0x21, 0x00


	//----- nvinfo : EIATTR_KPARAM_INFO
	.align		4
.L_405:
        /*00d8*/ 	.byte	0x04, 0x17
        /*00da*/ 	.short	(.L_407 - .L_406)
.L_406:
        /*00dc*/ 	.word	0x00000000
        /*00e0*/ 	.short	0x0003
        /*00e2*/ 	.short	0x0018
        /*00e4*/ 	.byte	0x00, 0xf0, 0x21, 0x00


	//----- nvinfo : EIATTR_KPARAM_INFO
	.align		4
.L_407:
        /*00e8*/ 	.byte	0x04, 0x17
        /*00ea*/ 	.short	(.L_409 - .L_408)
.L_408:
        /*00ec*/ 	.word	0x00000000
        /*00f0*/ 	.short	0x0002
        /*00f2*/ 	.short	0x0010
        /*00f4*/ 	.byte	0x00, 0xf0, 0x21, 0x00


	//----- nvinfo : EIATTR_KPARAM_INFO
	.align		4
.L_409:
        /*00f8*/ 	.byte	0x04, 0x17
        /*00fa*/ 	.short	(.L_411 - .L_410)
.L_410:
        /*00fc*/ 	.word	0x00000000
        /*0100*/ 	.short	0x0001
        /*0102*/ 	.short	0x0008
        /*0104*/ 	.byte	0x00, 0xf0, 0x21, 0x00


	//----- nvinfo : EIATTR_KPARAM_INFO
	.align		4
.L_411:
        /*0108*/ 	.byte	0x04, 0x17
        /*010a*/ 	.short	(.L_413 - .L_412)
.L_412:
        /*010c*/ 	.word	0x00000000
        /*0110*/ 	.short	0x0000
        /*0112*/ 	.short	0x0000
        /*0114*/ 	.byte	0x00, 0xf0, 0x05, 0x00


	//----- nvinfo : EIATTR_SPARSE_MMA_MASK
	.align		4
.L_413:
        /*0118*/ 	.byte	0x03, 0x50
        /*011a*/ 	.short	0x0000


	//----- nvinfo : EIATTR_MAXREG_COUNT
	.align		4
        /*011c*/ 	.byte	0x03, 0x1b
        /*011e*/ 	.short	0x00ff


	//----- nvinfo : EIATTR_MERCURY_ISA_VERSION
	.align		4
        /*0120*/ 	.byte	0x03, 0x5f
        /*0122*/ 	.short	0x0101


	//----- nvinfo : EIATTR_VRC_CTA_INIT_COUNT
	.align		4
        /*0124*/ 	.byte	0x02, 0x4a
	.zero		1
	.zero		1


	//----- nvinfo : EIATTR_EXIT_INSTR_OFFSETS
	.align		4
        /*0128*/ 	.byte	0x04, 0x1c
        /*012a*/ 	.short	(.L_415 - .L_414)


	//   ....[0]....
.L_414:
        /*012c*/ 	.word	0x00000080


	//   ....[1]....
        /*0130*/ 	.word	0x000071b0


	//   ....[2]....
        /*0134*/ 	.word	0x00007270


	//----- nvinfo : EIATTR_CRS_STACK_SIZE
	.align		4
.L_415:
        /*0138*/ 	.byte	0x04, 0x1e
        /*013a*/ 	.short	(.L_417 - .L_416)
.L_416:
        /*013c*/ 	.word	0x00000000


	//----- nvinfo : EIATTR_CBANK_PARAM_SIZE
	.align		4
.L_417:
        /*0140*/ 	.byte	0x03, 0x19
        /*0142*/ 	.short	0x0080


	//----- nvinfo : EIATTR_PARAM_CBANK
	.align		4
        /*0144*/ 	.byte	0x04, 0x0a
        /*0146*/ 	.short	(.L_419 - .L_418)
	.align		4
.L_418:
        /*0148*/ 	.word	index@(.nv.constant0._Z13psoIterKernelIN4util9RastriginILi5EEELi5EEvT_dddddPdS4_S4_S4_S4_S4_S4_biim)
        /*014c*/ 	.short	0x0380
        /*014e*/ 	.short	0x0080


	//----- nvinfo : EIATTR_SW_WAR
	.align		4
.L_419:
        /*0150*/ 	.byte	0x04, 0x36
        /*0152*/ 	.short	(.L_421 - .L_420)
.L_420:
        /*0154*/ 	.word	0x00000008
.L_421:


//--------------------- .nv.info._Z13psoInitKernelIN4util9RastriginILi5EEELi5EEvT_ddPdS4_S4_S4_S4_S4_im --------------------------
	.section	.nv.info._Z13psoInitKernelIN4util9RastriginILi5EEELi5EEvT_ddPdS4_S4_S4_S4_S4_im,"",@"SHT_CUDA_INFO"
	.sectionflags	@""
	.align	4


	//----- nvinfo : EIATTR_CUDA_API_VERSION
	.align		4
        /*0000*/ 	.byte	0x04, 0x37
        /*0002*/ 	.short	(.L_423 - .L_422)
.L_422:
        /*0004*/ 	.word	0x00000082


	//----- nvinfo : EIATTR_KPARAM_INFO
	.align		4
.L_423:
        /*0008*/ 	.byte	0x04, 0x17
        /*000a*/ 	.short	(.L_425 - .L_424)
.L_424:
        /*000c*/ 	.word	0x00000000
        /*0010*/ 	.short	0x000a
        /*0012*/ 	.short	0x0050
        /*0014*/ 	.byte	0x00, 0xf0, 0x21, 0x00


	//----- nvinfo : EIATTR_KPARAM_INFO
	.align		4
.L_425:
        /*0018*/ 	.byte	0x04, 0x17
        /*001a*/ 	.short	(.L_427 - .L_426)
.L_426:
        /*001c*/ 	.word	0x00000000
        /*0020*/ 	.short	0x0009
        /*0022*/ 	.short	0x0048
        /*0024*/ 	.byte	0x00, 0xf0, 0x11, 0x00


	//----- nvinfo : EIATTR_KPARAM_INFO
	.align		4
.L_427:
        /*0028*/ 	.byte	0x04, 0x17
        /*002a*/ 	.short	(.L_429 - .L_428)
.L_428:
        /*002c*/ 	.word	0x00000000
        /*0030*/ 	.short	0x0008
        /*0032*/ 	.short	0x0040
        /*0034*/ 	.byte	0x00, 0xf5, 0x21, 0x00


	//----- nvinfo : EIATTR_KPARAM_INFO
	.align		4
.L_429:
        /*0038*/ 	.byte	0x04, 0x17
        /*003a*/ 	.short	(.L_431 - .L_430)
.L_430:
        /*003c*/ 	.word	0x00000000
        /*0040*/ 	.short	0x0007
        /*0042*/ 	.short	0x0038
        /*0044*/ 	.byte	0x00, 0xf5, 0x21, 0x00


	//----- nvinfo : EIATTR_KPARAM_INFO
	.align		4
.L_431:
        /*0048*/ 	.byte	0x04, 0x17
        /*004a*/ 	.short	(.L_433 - .L_432)
.L_432:
        /*004c*/ 	.word	0x00000000
        /*0050*/ 	.short	0x0006
        /*0052*/ 	.short	0x0030
        /*0054*/ 	.byte	0x00, 0xf5, 0x21, 0x00


	//----- nvinfo : EIATTR_KPARAM_INFO
	.align		4
.L_433:
        /*0058*/ 	.byte	0x04, 0x17
        /*005a*/ 	.short	(.L_435 - .L_434)
.L_434:
        /*005c*/ 	.word	0x00000000
        /*0060*/ 	.short	0x0005
        /*0062*/ 	.short	0x0028
        /*0064*/ 	.byte	0x00, 0xf5, 0x21, 0x00


	//----- nvinfo : EIATTR_KPARAM_INFO
	.align		4
.L_435:
        /*0068*/ 	.byte	0x04, 0x17
        /*006a*/ 	.short	(.L_437 - .L_436)
.L_436:
        /*006c*/ 	.word	0x00000000
        /*0070*/ 	.short	0x0004
        /*0072*/ 	.short	0x0020
        /*0074*/ 	.byte	0x00, 0xf5, 0x21, 0x00


	//----- nvinfo : EIATTR_KPARAM_INFO
	.align		4
.L_437:
        /*0078*/ 	.byte	0x04, 0x17
        /*007a*/ 	.short	(.L_439 - .L_438)
.L_438:
        /*007c*/ 	.word	0x00000000
        /*0080*/ 	.short	0x0003
        /*0082*/ 	.short	0x0018
        /*0084*/ 	.byte	0x00, 0xf5, 0x21, 0x00


	//----- nvinfo : EIATTR_KPARAM_INFO
	.align		4
.L_439:
        /*0088*/ 	.byte	0x04, 0x17
        /*008a*/ 	.short	(.L_441 - .L_440)
.L_440:
        /*008c*/ 	.word	0x00000000
        /*0090*/ 	.short	0x0002
        /*0092*/ 	.short	0x0010
        /*0094*/ 	.byte	0x00, 0xf0, 0x21, 0x00


	//----- nvinfo : EIATTR_KPARAM_INFO
	.align		4
.L_441:
        /*0098*/ 	.byte	0x04, 0x17
        /*009a*/ 	.short	(.L_443 - .L_442)
.L_442:
        /*009c*/ 	.word	0x00000000
        /*00a0*/ 	.short	0x0001
        /*00a2*/ 	.short	0x0008
        /*00a4*/ 	.byte	0x00, 0xf0, 0x21, 0x00


	//----- nvinfo : EIATTR_KPARAM_INFO
	.align		4
.L_443:
        /*00a8*/ 	.byte	0x04, 0x17
        /*00aa*/ 	.short	(.L_445 - .L_444)
.L_444:
        /*00ac*/ 	.word	0x00000000
        /*00b0*/ 	.short	0x0000
        /*00b2*/ 	.short	0x0000
        /*00b4*/ 	.byte	0x00, 0xf0, 0x05, 0x00


	//----- nvinfo : EIATTR_SPARSE_MMA_MASK
	.align		4
.L_445:
        /*00b8*/ 	.byte	0x03, 0x50
        /*00ba*/ 	.short	0x0000


	//----- nvinfo : EIATTR_MAXREG_COUNT
	.align		4
        /*00bc*/ 	.byte	0x03, 0x1b
        /*00be*/ 	.short	0x00ff


	//----- nvinfo : EIATTR_MERCURY_ISA_VERSION
	.align		4
        /*00c0*/ 	.byte	0x03, 0x5f
        /*00c2*/ 	.short	0x0101


	//----- nvinfo : EIATTR_VRC_CTA_INIT_COUNT
	.align		4
        /*00c4*/ 	.byte	0x02, 0x4a
	.zero		1
	.zero		1


	//----- nvinfo : EIATTR_EXIT_INSTR_OFFSETS
	.align		4
        /*00c8*/ 	.byte	0x04, 0x1c
        /*00ca*/ 	.short	(.L_447 - .L_446)


	//   ....[0]....
.L_446:
        /*00cc*/ 	.word	0x00000090


	//   ....[1]....
        /*00d0*/ 	.word	0x00006e40


	//   ....[2]....
        /*00d4*/ 	.word	0x00006f20


	//----- nvinfo : EIATTR_CRS_STACK_SIZE
	.align		4
.L_447:
        /*00d8*/ 	.byte	0x04, 0x1e
        /*00da*/ 	.short	(.L_449 - .L_448)
.L_448:
        /*00dc*/ 	.word	0x00000000


	//----- nvinfo : EIATTR_CBANK_PARAM_SIZE
	.align		4
.L_449:
        /*00e0*/ 	.byte	0x03, 0x19
        /*00e2*/ 	.short	0x0058


	//----- nvinfo : EIATTR_PARAM_CBANK
	.align		4
        /*00e4*/ 	.byte	0x04, 0x0a
        /*00e6*/ 	.short	(.L_451 - .L_450)
	.align		4
.L_450:
        /*00e8*/ 	.word	index@(.nv.constant0._Z13psoInitKernelIN4util9RastriginILi5EEELi5EEvT_ddPdS4_S4_S4_S4_S4_im)
        /*00ec*/ 	.short	0x0380
        /*00ee*/ 	.short	0x0058


	//----- nvinfo : EIATTR_SW_WAR
	.align		4
.L_451:
        /*00f0*/ 	.byte	0x04, 0x36
        /*00f2*/ 	.short	(.L_453 - .L_452)
.L_452:
        /*00f4*/ 	.word	0x00000008
.L_453:


//--------------------- .nv.info._Z14optimizeKernelIN4util9RastriginILi5EEELi5ELj128EEvddPKdPdPiS5_S5_iiidb --------------------------
	.section	.nv.info._Z14optimizeKernelIN4util9RastriginILi5EEELi5ELj128EEvddPKdPdPiS5_S5_iiidb,"",@"SHT_CUDA_INFO"
	.sectionflags	@""
	.align	4


	//----- nvinfo : EIATTR_CUDA_API_VERSION
	.align		4
        /*0000*/ 	.byte	0x04, 0x37
        /*0002*/ 	.short	(.L_455 - .L_454)
.L_454:
        /*0004*/ 	.word	0x00000082


	//----- nvinfo : EIATTR_KPARAM_INFO
	.align		4
.L_455:
        /*0008*/ 	.byte	0x04, 0x17
        /*000a*/ 	.short	(.L_457 - .L_456)
.L_456:
        /*000c*/ 	.word	0x00000000
        /*0010*/ 	.short	0x000b
        /*0012*/ 	.short	0x0050
        /*0014*/ 	.byte	0x00, 0xf0, 0x05, 0x00


	//----- nvinfo : EIATTR_KPARAM_INFO
	.align		4
.L_457:
        /*0018*/ 	.byte	0x04, 0x17
        /*001a*/ 	.short	(.L_459 - .L_458)
.L_458:
        /*001c*/ 	.word	0x00000000
        /*0020*/ 	.short	0x000a
        /*0022*/ 	.short	0x0048
        /*0024*/ 	.byte	0x00, 0xf0, 0x21, 0x00


	//----- nvinfo : EIATTR_KPARAM_INFO
	.align		4
.L_459:
        /*0028*/ 	.byte	0x04, 0x17
        /*002a*/ 	.short	(.L_461 - .L_460)
.L_460:
        /*002c*/ 	.word	0x00000000
        /*0030*/ 	.short	0x0009
        /*0032*/ 	.short	0x0040
        /*0034*/ 	.byte	0x00, 0xf0, 0x11, 0x00


	//----- nvinfo : EIATTR_KPARAM_INFO
	.align		4
.L_461:
        /*0038*/ 	.byte	0x04, 0x17
        /*003a*/ 	.short	(.L_463 - .L_462)
.L_462:
        /*003c*/ 	.word	0x00000000
        /*0040*/ 	.short	0x0008
        /*0042*/ 	.short	0x003c
        /*0044*/ 	.byte	0x00, 0xf0, 0x11, 0x00


	//----- nvinfo : EIATTR_KPARAM_INFO
	.align		4
.L_463:
        /*0048*/ 	.byte	0x04, 0x17
        /*004a*/ 	.short	(.L_465 - .L_464)
.L_464:
        /*004c*/ 	.word	0x00000000
        /*0050*/ 	.short	0x0007
        /*0052*/ 	.short	0x0038
        /*0054*/ 	.byte	0x00, 0xf0, 0x11, 0x00


	//----- nvinfo : EIATTR_KPARAM_INFO
	.align		4
.L_465:
        /*0058*/ 	.byte	0x04, 0x17
        /*005a*/ 	.short	(.L_467 - .L_466)
.L_466:
        /*005c*/ 	.word	0x00000000
        /*0060*/ 	.short	0x0006
        /*0062*/ 	.short	0x0030
        /*0064*/ 	.byte	0x00, 0xf5, 0x21, 0x00


	//----- nvinfo : EIATTR_KPARAM_INFO
	.align		4
.L_467:
        /*0068*/ 	.byte	0x04, 0x17
        /*006a*/ 	.short	(.L_469 - .L_468)
.L_468:
        /*006c*/ 	.word	0x00000000
        /*0070*/ 	.short	0x0005
        /*0072*/ 	.short	0x0028
        /*0074*/ 	.byte	0x00, 0xf5, 0x21, 0x00


	//----- nvinfo : EIATTR_KPARAM_INFO
	.align		4
.L_469:
        /*0078*/ 	.byte	0x04, 0x17
        /*007a*/ 	.short	(.L_471 - .L_470)
.L_470:
        /*007c*/ 	.word	0x00000000
        /*0080*/ 	.short	0x0004
        /*0082*/ 	.short	0x0020
        /*0084*/ 	.byte	0x00, 0xf5, 0x21, 0x00


	//----- nvinfo : EIATTR_KPARAM_INFO
	.align		4
.L_471:
        /*0088*/ 	.byte	0x04, 0x17
        /*008a*/ 	.short	(.L_473 - .L_472)
.L_472:
        /*008c*/ 	.word	0x00000000
        /*0090*/ 	.short	0x0003
        /*0092*/ 	.short	0x0018
        /*0094*/ 	.byte	0x00, 0xf5, 0x21, 0x00


	//----- nvinfo : EIATTR_KPARAM_INFO
	.align		4
.L_473:
        /*0098*/ 	.byte	0x04, 0x17
        /*009a*/ 	.short	(.L_475 - .L_474)
.L_474:
        /*009c*/ 	.word	0x00000000
        /*00a0*/ 	.short	0x0002
        /*00a2*/ 	.short	0x0010
        /*00a4*/ 	.byte	0x00, 0xf5, 0x21, 0x00


	//----- nvinfo : EIATTR_KPARAM_INFO
	.align		4
.L_475:
        /*00a8*/ 	.byte	0x04, 0x17
        /*00aa*/ 	.short	(.L_477 - .L_476)
.L_476:
        /*00ac*/ 	.word	0x00000000
        /*00b0*/ 	.short	0x0001
        /*00b2*/ 	.short	0x0008
        /*00b4*/ 	.byte	0x00, 0xf0, 0x21, 0x00


	//----- nvinfo : EIATTR_KPARAM_INFO
	.align		4
.L_477:
        /*00b8*/ 	.byte	0x04, 0x17
        /*00ba*/ 	.short	(.L_479 - .L_478)
.L_478:
        /*00bc*/ 	.word	0x00000000
        /*00c0*/ 	.short	0x0000
        /*00c2*/ 	.short	0x0000
        /*00c4*/ 	.byte	0x00, 0xf0, 0x21, 0x00


	//----- nvinfo : EIATTR_SPARSE_MMA_MASK
	.align		4
.L_479:
        /*00c8*/ 	.byte	0x03, 0x50
        /*00ca*/ 	.short	0x0000


	//----- nvinfo : EIATTR_MAXREG_COUNT
	.align		4
        /*00cc*/ 	.byte	0x03, 0x1b
        /*00ce*/ 	.short	0x00ff


	//----- nvinfo : EIATTR_EXTERNS
	.align		4
        /*00d0*/ 	.byte	0x04, 0x0f
        /*00d2*/ 	.short	(.L_481 - .L_480)


	//   ....[0]....
	.align		4
.L_480:
        /*00d4*/ 	.word	index@(vprintf)


	//----- nvinfo : EIATTR_MERCURY_ISA_VERSION
	.align		4
.L_481:
        /*00d8*/ 	.byte	0x03, 0x5f
        /*00da*/ 	.short	0x0101


	//----- nvinfo : EIATTR_INT_WARP_WIDE_INSTR_OFFSETS
	.align		4
        /*00dc*/ 	.byte	0x04, 0x31
        /*00de*/ 	.short	(.L_483 - .L_482)


	//   ....[0]....
.L_482:
        /*00e0*/ 	.word	0x000178b0


	//   ....[1]....
        /*00e4*/ 	.word	0x00017a00


	//   ....[2]....
        /*00e8*/ 	.word	0x000199c0


	//----- nvinfo : EIATTR_VRC_CTA_INIT_COUNT
	.align		4
.L_483:
        /*00ec*/ 	.byte	0x02, 0x4a
	.zero		1
	.zero		1


	//----- nvinfo : EIATTR_SYSCALL_OFFSETS
	.align		4
        /*00f0*/ 	.byte	0x04, 0x46
        /*00f2*/ 	.short	(.L_485 - .L_484)


	//   ....[0]....
.L_484:
        /*00f4*/ 	.word	0x0000e3e0


	//   ....[1]....
        /*00f8*/ 	.word	0x000121c0


	//   ....[2]....
        /*00fc*/ 	.word	0x00019890


	//----- nvinfo : EIATTR_EXIT_INSTR_OFFSETS
	.align		4
.L_485:
        /*0100*/ 	.byte	0x04, 0x1c
        /*0102*/ 	.short	(.L_487 - .L_486)


	//   ....[0]....
.L_486:
        /*0104*/ 	.word	0x000000c0


	//   ....[1]....
        /*0108*/ 	.word	0x0001b6b0


	//----- nvinfo : EIATTR_INDIRECT_BRANCH_TARGETS
	.align		4
.L_487:
        /*010c*/ 	.byte	0x04, 0x34
        /*010e*/ 	.short	(.L_489 - .L_488)


	//   ....[0]....
.L_488:
        /*0110*/ 	.word	.L_x_1235@srel
        /*0114*/ 	.short	0x0
        /*0116*/ 	.short	0x0
        /*0118*/ 	.word	0x3
        /*011c*/ 	.word	.L_x_1236@srel
        /*0120*/ 	.word	.L_x_1237@srel
        /*0124*/ 	.word	.L_x_1238@srel


	//----- nvinfo : EIATTR_CRS_STACK_SIZE
	.align		4
.L_489:
        /*0128*/ 	.byte	0x04, 0x1e
        /*012a*/ 	.short	(.L_491 - .L_490)
.L_490:
        /*012c*/ 	.word	0x00000000


	//----- nvinfo : EIATTR_CBANK_PARAM_SIZE
	.align		4
.L_491:
        /*0130*/ 	.byte	0x03, 0x19
        /*0132*/ 	.short	0x0051


	//----- nvinfo : EIATTR_PARAM_CBANK
	.align		4
        /*0134*/ 	.byte	0x04, 0x0a
        /*0136*/ 	.short	(.L_493 - .L_492)
	.align		4
.L_492:
        /*0138*/ 	.word	index@(.nv.constant0._Z14optimizeKernelIN4util9RastriginILi5EEELi5ELj128EEvddPKdPdPiS5_S5_iiidb)
        /*013c*/ 	.short	0x0380
        /*013e*/ 	.short	0x0051


	//----- nvinfo : EIATTR_SW_WAR
	.align		4
.L_493:
        /*0140*/ 	.byte	0x04, 0x36
        /*0142*/ 	.short	(.L_495 - .L_494)
.L_494:
        /*0144*/ 	.word	0x00000008
.L_495:


//--------------------- .nv.info._Z13psoIterKernelIN4util10RosenbrockILi5EEELi5EEvT_dddddPdS4_S4_S4_S4_S4_S4_biim --------------------------
	.section	.nv.info._Z13psoIterKernelIN4util10RosenbrockILi5EEELi5EEvT_dddddPdS4_S4_S4_S4_S4_S4_biim,"",@"SHT_CUDA_INFO"
	.sectionflags	@""
	.align	4


	//----- nvinfo : EIATTR_CUDA_API_VERSION
	.align		4
        /*0000*/ 	.byte	0x04, 0x37
        /*0002*/ 	.short	(.L_497 - .L_496)
.L_496:
        /*0004*/ 	.word	0x00000082


	//----- nvinfo : EIATTR_KPARAM_INFO
	.align		4
.L_497:
        /*0008*/ 	.byte	0x04, 0x17
        /*000a*/ 	.short	(.L_499 - .L_498)
.L_498:
        /*000c*/ 	.word	0x00000000
        /*0010*/ 	.short	0x0010
        /*0012*/ 	.short	0x0078
        /*0014*/ 	.byte	0x00, 0xf0, 0x21, 0x00


	//----- nvinfo : EIATTR_KPARAM_INFO
	.align		4
.L_499:
        /*0018*/ 	.byte	0x04, 0x17
        /*001a*/ 	.short	(.L_501 - .L_500)
.L_500:
        /*001c*/ 	.word	0x00000000
        /*0020*/ 	.short	0x000f
        /*0022*/ 	.short	0x0070
        /*0024*/ 	.byte	0x00, 0xf0, 0x11, 0x00


	//----- nvinfo : EIATTR_KPARAM_INFO
	.align		4
.L_501:
        /*0028*/ 	.byte	0x04, 0x17
        /*002a*/ 	.short	(.L_503 - .L_502)
.L_502:
        /*002c*/ 	.word	0x00000000
        /*0030*/ 	.short	0x000e
        /*0032*/ 	.short	0x006c
        /*0034*/ 	.byte	0x00, 0xf0, 0x11, 0x00


	//----- nvinfo : EIATTR_KPARAM_INFO
	.align		4
.L_503:
        /*0038*/ 	.byte	0x04, 0x17
        /*003a*/ 	.short	(.L_505 - .L_504)
.L_504:
        /*003c*/ 	.word	0x00000000
        /*0040*/ 	.short	0x000d
        /*0042*/ 	.short	0x0068
        /*0044*/ 	.byte	0x00, 0xf0, 0x05, 0x00


	//----- nvinfo : EIATTR_KPARAM_INFO
	.align		4
.L_505:
        /*0048*/ 	.byte	0x04, 0x17
        /*004a*/ 	.short	(.L_507 - .L_506)
.L_506:
        /*004c*/ 	.word	0x00000000
        /*0050*/ 	.short	0x000c
        /*0052*/ 	.short	0x0060
        /*0054*/ 	.byte	0x00, 0xf5, 0x21, 0x00


	//----- nvinfo : EIATTR_KPARAM_INFO
	.align		4
.L_507:
        /*0058*/ 	.byte	0x04, 0x17
        /*005a*/ 	.short	(.L_509 - .L_508)
.L_508:
        /*005c*/ 	.word	0x00000000
        /*0060*/ 	.short	0x000b
        /*0062*/ 	.short	0x0058
        /*0064*/ 	.byte	0x00, 0xf5, 0x21, 0x00


	//----- nvinfo : EIATTR_KPARAM_INFO
	.align		4
.L_509:
        /*0068*/ 	.byte	0x04, 0x17
        /*006a*/ 	.short	(.L_511 - .L_510)
.L_510:
        /*006c*/ 	.word	0x00000000
        /*0070*/ 	.short	0x000a
        /*0072*/ 	.short	0x0050
        /*0074*/ 	.byte	0x00, 0xf5, 0x21, 0x00


	//----- nvinfo : EIATTR_KPARAM_INFO
	.align		4
.L_511:
        /*0078*/ 	.byte	0x04, 0x17
        /*007a*/ 	.short	(.L_513 - .L_512)
.L_512:
        /*007c*/ 	.word	0x00000000
        /*0080*/ 	.short	0x0009
        /*0082*/ 	.short	0x0048
        /*0084*/ 	.byte	0x00, 0xf5, 0x21, 0x00


	//----- nvinfo : EIATTR_KPARAM_INFO
	.align		4
.L_513:
        /*0088*/ 	.byte	0x04, 0x17
        /*008a*/ 	.short	(.L_515 - .L_514)
.L_514:
        /*008c*/ 	.word	0x00000000
        /*0090*/ 	.short	0x0008
        /*0092*/ 	.short	0x0040
        /*0094*/ 	.byte	0x00, 0xf5, 0x21, 0x00


	//----- nvinfo : EIATTR_KPARAM_INFO
	.align		4
.L_515:
        /*0098*/ 	.byte	0x04, 0x17
        /*009a*/ 	.short	(.L_517 - .L_516)
.L_516:
        /*009c*/ 	.word	0x00000000
        /*00a0*/ 	.short	0x0007
        /*00a2*/ 	.short	0x0038
        /*00a4*/ 	.byte	0x00, 0xf5, 0x21, 0x00


	//----- nvinfo : EIATTR_KPARAM_INFO
	.align		4
.L_517:
        /*00a8*/ 	.byte	0x04, 0x17
        /*00aa*/ 	.short	(.L_519 - .L_518)
.L_518:
        /*00ac*/ 	.word	0x00000000
        /*00b0*/ 	.short	0x0006
        /*00b2*/ 	.short	0x0030
        /*00b4*/ 	.byte	0x00, 0xf5, 0x21, 0x00


	//----- nvinfo : EIATTR_KPARAM_INFO
	.align		4
.L_519:
        /*00b8*/ 	.byte	0x04, 0x17
        /*00ba*/ 	.short	(.L_521 - .L_520)
.L_520:
        /*00bc*/ 	.word	0x00000000
        /*00c0*/ 	.short	0x0005
        /*00c2*/ 	.short	0x0028
        /*00c4*/ 	.byte	0x00, 0xf0, 0x21, 0x00


	//----- nvinfo : EIATTR_KPARAM_INFO
	.align		4
.L_521:
        /*00c8*/ 	.byte	0x04, 0x17
        /*00ca*/ 	.short	(.L_523 - .L_522)
.L_522:
        /*00cc*/ 	.word	0x00000000
        /*00d0*/ 	.short	0x0004
        /*00d2*/ 	.short	0x0020
        /*00d4*/ 	.byte	0x00, 0xf0, 0x21, 0x00


	//----- nvinfo : EIATTR_KPARAM_INFO
	.align		4
.L_523:
        /*00d8*/ 	.byte	0x04, 0x17
        /*00da*/ 	.short	(.L_525 - .L_524)
.L_524:
        /*00dc*/ 	.word	0x00000000
        /*00e0*/ 	.short	0x0003
        /*00e2*/ 	.short	0x0018
        /*00e4*/ 	.byte	0x00, 0xf0, 0x21, 0x00


	//----- nvinfo : EIATTR_KPARAM_INFO
	.align		4
.L_525:
        /*00e8*/ 	.byte	0x04, 0x17
        /*00ea*/ 	.short	(.L_527 - .L_526)
.L_526:
        /*00ec*/ 	.word	0x00000000
        /*00f0*/ 	.short	0x0002
        /*00f2*/ 	.short	0x0010
        /*00f4*/ 	.byte	0x00, 0xf0, 0x21, 0x00


	//----- nvinfo : EIATTR_KPARAM_INFO
	.align		4
.L_527:
        /*00f8*/ 	.byte	0x04, 0x17
        /*00fa*/ 	.short	(.L_529 - .L_528)
.L_528:
        /*00fc*/ 	.word	0x00000000
        /*0100*/ 	.short	0x0001
        /*0102*/ 	.short	0x0008
        /*0104*/ 	.byte	0x00, 0xf0, 0x21, 0x00


	//----- nvinfo : EIATTR_KPARAM_INFO
	.align		4
.L_529:
        /*0108*/ 	.byte	0x04, 0x17
        /*010a*/ 	.short	(.L_531 - .L_530)
.L_530:
        /*010c*/ 	.word	0x00000000
        /*0110*/ 	.short	0x0000
        /*0112*/ 	.short	0x0000
        /*0114*/ 	.byte	0x00, 0xf0, 0x05, 0x00


	//----- nvinfo : EIATTR_SPARSE_MMA_MASK
	.align		4
.L_531:
        /*0118*/ 	.byte	0x03, 0x50
        /*011a*/ 	.short	0x0000


	//----- nvinfo : EIATTR_MAXREG_COUNT
	.align		4
        /*011c*/ 	.byte	0x03, 0x1b
        /*011e*/ 	.short	0x00ff


	//----- nvinfo : EIATTR_MERCURY_ISA_VERSION
	.align		4
        /*0120*/ 	.byte	0x03, 0x5f
        /*0122*/ 	.short	0x0101


	//----- nvinfo : EIATTR_VRC_CTA_INIT_COUNT
	.align		4
        /*0124*/ 	.byte	0x02, 0x4a
	.zero		1
	.zero		1


	//----- nvinfo : EIATTR_EXIT_INSTR_OFFSETS
	.align		4
        /*0128*/ 	.byte	0x04, 0x1c
        /*012a*/ 	.short	(.L_533 - .L_532)


	//   ....[0]....
.L_532:
        /*012c*/ 	.word	0x00000080


	//   ....[1]....
        /*0130*/ 	.word	0x000057b0


	//   ....[2]....
        /*0134*/ 	.word	0x00005870


	//----- nvinfo : EIATTR_CRS_STACK_SIZE
	.align		4
.L_533:
        /*0138*/ 	.byte	0x04, 0x1e
        /*013a*/ 	.short	(.L_535 - .L_534)
.L_534:
        /*013c*/ 	.word	0x00000000


	//----- nvinfo : EIATTR_CBANK_PARAM_SIZE
	.align		4
.L_535:
        /*0140*/ 	.byte	0x03, 0x19
        /*0142*/ 	.short	0x0080


	//----- nvinfo : EIATTR_PARAM_CBANK
	.align		4
        /*0144*/ 	.byte	0x04, 0x0a
        /*0146*/ 	.short	(.L_537 - .L_536)
	.align		4
.L_536:
        /*0148*/ 	.word	index@(.nv.constant0._Z13psoIterKernelIN4util10RosenbrockILi5EEELi5EEvT_dddddPdS4_S4_S4_S4_S4_S4_biim)
        /*014c*/ 	.short	0x0380
        /*014e*/ 	.short	0x0080


	//----- nvinfo : EIATTR_SW_WAR
	.align		4
.L_537:
        /*0150*/ 	.byte	0x04, 0x36
        /*0152*/ 	.short	(.L_539 - .L_538)
.L_538:
        /*0154*/ 	.word	0x00000008
.L_539:


//--------------------- .nv.info._Z13psoInitKernelIN4util10RosenbrockILi5EEELi5EEvT_ddPdS4_S4_S4_S4_S4_im --------------------------
	.section	.nv.info._Z13psoInitKernelIN4util10RosenbrockILi5EEELi5EEvT_ddPdS4_S4_S4_S4_S4_im,"",@"SHT_CUDA_INFO"
	.sectionflags	@""
	.align	4


	//----- nvinfo : EIATTR_CUDA_API_VERSION
	.align		4
        /*0000*/ 	.byte	0x04, 0x37
        /*0002*/ 	.short	(.L_541 - .L_540)
.L_540:
        /*0004*/ 	.word	0x00000082


	//----- nvinfo : EIATTR_KPARAM_INFO
	.align		4
.L_541:
        /*0008*/ 	.byte	0x04, 0x17
        /*000a*/ 	.short	(.L_543 - .L_542)
.L_542:
        /*000c*/ 	.word	0x00000000
        /*0010*/ 	.short	0x000a
        /*0012*/ 	.short	0x0050
        /*0014*/ 	.byte	0x00, 0xf0, 0x21, 0x00


	//----- nvinfo : EIATTR_KPARAM_INFO
	.align		4
.L_543:
        /*0018*/ 	.byte	0x04, 0x17
        /*001a*/ 	.short	(.L_545 - .L_544)
.L_544:
        /*001c*/ 	.word	0x00000000
        /*0020*/ 	.short	0x0009
        /*0022*/ 	.short	0x0048
        /*0024*/ 	.byte	0x00, 0xf0, 0x11, 0x00


	//----- nvinfo : EIATTR_KPARAM_INFO
	.align		4
.L_545:
        /*0028*/ 	.byte	0x04, 0x17
        /*002a*/ 	.short	(.L_547 - .L_546)
.L_546:
        /*002c*/ 	.word	0x00000000
        /*0030*/ 	.short	0x0008
        /*0032*/ 	.short	0x0040
        /*0034*/ 	.byte	0x00, 0xf5, 0x21, 0x00


	//----- nvinfo : EIATTR_KPARAM_INFO
	.align		4
.L_547:
        /*0038*/ 	.byte	0x04, 0x17
        /*003a*/ 	.short	(.L_549 - .L_548)
.L_548:
        /*003c*/ 	.word	0x00000000
        /*0040*/ 	.short	0x0007
        /*0042*/ 	.short	0x0038
        /*0044*/ 	.byte	0x00, 0xf5, 0x21, 0x00


	//----- nvinfo : EIATTR_KPARAM_INFO
	.align		4
.L_549:
        /*0048*/ 	.byte	0x04, 0x17
        /*004a*/ 	.short	(.L_551 - .L_550)
.L_550:
        /*004c*/ 	.word	0x00000000
        /*0050*/ 	.short	0x0006
        /*0052*/ 	.short	0x0030
        /*0054*/ 	.byte	0x00, 0xf5, 0x21, 0x00


	//----- nvinfo : EIATTR_KPARAM_INFO
	.align		4
.L_551:
        /*0058*/ 	.byte	0x04, 0x17
        /*005a*/ 	.short	(.L_553 - .L_552)
.L_552:
        /*005c*/ 	.word	0x00000000
        /*0060*/ 	.short	0x0005
        /*0062*/ 	.short	0x0028
        /*0064*/ 	.byte	0x00, 0xf5, 0x21, 0x00


	//----- nvinfo : EIATTR_KPARAM_INFO
	.align		4
.L_553:
        /*0068*/ 	.byte	0x04, 0x17
        /*006a*/ 	.short	(.L_555 - .L_554)
.L_554:
        /*006c*/ 	.word	0x00000000
        /*0070*/ 	.short	0x0004
        /*0072*/ 	.short	0x0020
        /*0074*/ 	.byte	0x00, 0xf5, 0x21, 0x00


	//----- nvinfo : EIATTR_KPARAM_INFO
	.align		4
.L_555:
        /*0078*/ 	.byte	0x04, 0x17
        /*007a*/ 	.short	(.L_557 - .L_556)
.L_556:
        /*007c*/ 	.word	0x00000000
        /*0080*/ 	.short	0x0003
        /*0082*/ 	.short	0x0018
        /*0084*/ 	.byte	0x00, 0xf5, 0x21, 0x00


	//----- nvinfo : EIATTR_KPARAM_INFO
	.align		4
.L_557:
        /*0088*/ 	.byte	0x04, 0x17
        /*008a*/ 	.short	(.L_559 - .L_558)
.L_558:
        /*008c*/ 	.word	0x00000000
        /*0090*/ 	.short	0x0002
        /*0092*/ 	.short	0x0010
        /*0094*/ 	.byte	0x00, 0xf0, 0x21, 0x00


	//----- nvinfo : EIATTR_KPARAM_INFO
	.align		4
.L_559:
        /*0098*/ 	.byte	0x04, 0x17
        /*009a*/ 	.short	(.L_561 - .L_560)
.L_560:
        /*009c*/ 	.word	0x00000000
        /*00a0*/ 	.short	0x0001
        /*00a2*/ 	.short	0x0008
        /*00a4*/ 	.byte	0x00, 0xf0, 0x21, 0x00


	//----- nvinfo : EIATTR_KPARAM_INFO
	.align		4
.L_561:
        /*00a8*/ 	.byte	0x04, 0x17
        /*00aa*/ 	.short	(.L_563 - .L_562)
.L_562:
        /*00ac*/ 	.word	0x00000000
        /*00b0*/ 	.short	0x0000
        /*00b2*/ 	.short	0x0000
        /*00b4*/ 	.byte	0x00, 0xf0, 0x05, 0x00


	//----- nvinfo : EIATTR_SPARSE_MMA_MASK
	.align		4
.L_563:
        /*00b8*/ 	.byte	0x03, 0x50
        /*00ba*/ 	.short	0x0000


	//----- nvinfo : EIATTR_MAXREG_COUNT
	.align		4
        /*00bc*/ 	.byte	0x03, 0x1b
        /*00be*/ 	.short	0x00ff


	//----- nvinfo : EIATTR_MERCURY_ISA_VERSION
	.align		4
        /*00c0*/ 	.byte	0x03, 0x5f
        /*00c2*/ 	.short	0x0101


	//----- nvinfo : EIATTR_VRC_CTA_INIT_COUNT
	.align		4
        /*00c4*/ 	.byte	0x02, 0x4a
	.zero		1
	.zero		1


	//----- nvinfo : EIATTR_EXIT_INSTR_OFFSETS
	.align		4
        /*00c8*/ 	.byte	0x04, 0x1c
        /*00ca*/ 	.short	(.L_565 - .L_564)


	//   ....[0]....
.L_564:
        /*00cc*/ 	.word	0x00000090


	//   ....[1]....
        /*00d0*/ 	.word	0x00005440


	//   ....[2]....
        /*00d4*/ 	.word	0x00005520


	//----- nvinfo : EIATTR_CRS_STACK_SIZE
	.align		4
.L_565:
        /*00d8*/ 	.byte	0x04, 0x1e
        /*00da*/ 	.short	(.L_567 - .L_566)
.L_566:
        /*00dc*/ 	.word	0x00000000


	//----- nvinfo : EIATTR_CBANK_PARAM_SIZE
	.align		4
.L_567:
        /*00e0*/ 	.byte	0x03, 0x19
        /*00e2*/ 	.short	0x0058


	//----- nvinfo : EIATTR_PARAM_CBANK
	.align		4
        /*00e4*/ 	.byte	0x04, 0x0a
        /*00e6*/ 	.short	(.L_569 - .L_568)
	.align		4
.L_568:
        /*00e8*/ 	.word	index@(.nv.constant0._Z13psoInitKernelIN4util10RosenbrockILi5EEELi5EEvT_ddPdS4_S4_S4_S4_S4_im)
        /*00ec*/ 	.short	0x0380
        /*00ee*/ 	.short	0x0058


	//----- nvinfo : EIATTR_SW_WAR
	.align		4
.L_569:
        /*00f0*/ 	.byte	0x04, 0x36
        /*00f2*/ 	.short	(.L_571 - .L_570)
.L_570:
        /*00f4*/ 	.word	0x00000008
.L_571:


//--------------------- .nv.info._Z14optimizeKernelIN4util10RosenbrockILi5EEELi5ELj128EEvddPKdPdPiS5_S5_iiidb --------------------------
	.section	.nv.info._Z14optimizeKernelIN4util10RosenbrockILi5EEELi5ELj128EEvddPKdPdPiS5_S5_iiidb,"",@"SHT_CUDA_INFO"
	.sectionflags	@""
	.align	4


	//----- nvinfo : EIATTR_CUDA_API_VERSION
	.align		4
        /*0000*/ 	.byte	0x04, 0x37
        /*0002*/ 	.short	(.L_573 - .L_572)
.L_572:
        /*0004*/ 	.word	0x00000082


	//----- nvinfo : EIATTR_KPARAM_INFO
	.align		4
.L_573:
        /*0008*/ 	.byte	0x04, 0x17
        /*000a*/ 	.short	(.L_575 - .L_574)
.L_574:
        /*000c*/ 	.word	0x00000000
        /*0010*/ 	.short	0x000b
        /*0012*/ 	.short	0x0050
        /*0014*/ 	.byte	0x00, 0xf0, 0x05, 0x00


	//----- nvinfo : EIATTR_KPARAM_INFO
	.align		4
.L_575:
        /*0018*/ 	.byte	0x04, 0x17
        /*001a*/ 	.short	(.L_577 - .L_576)
.L_576:
        /*001c*/ 	.word	0x00000000
        /*0020*/ 	.short	0x000a
        /*0022*/ 	.short	0x0048
        /*0024*/ 	.byte	0x00, 0xf0, 0x21, 0x00


	//----- nvinfo : EIATTR_KPARAM_INFO
	.align		4
.L_577:
        /*0028*/ 	.byte	0x04, 0x17
        /*002a*/ 	.short	(.L_579 - .L_578)
.L_578:
        /*002c*/ 	.word	0x00000000
        /*0030*/ 	.short	0x0009
        /*0032*/ 	.short	0x0040
        /*0034*/ 	.byte	0x00, 0xf0, 0x11, 0x00


	//----- nvinfo : EIATTR_KPARAM_INFO
	.align		4
.L_579:
        /*0038*/ 	.byte	0x04, 0x17
        /*003a*/ 	.short	(.L_581 - .L_580)
.L_580:
        /*003c*/ 	.word	0x00000000
        /*0040*/ 	.short	0x0008
        /*0042*/ 	.short	0x003c
        /*0044*/ 	.byte	0x00, 0xf0, 0x11, 0x00


	//----- nvinfo : EIATTR_KPARAM_INFO
	.align		4
.L_581:
        /*0048*/ 	.byte	0x04, 0x17
        /*004a*/ 	.short	(.L_583 - .L_582)
.L_582:
        /*004c*/ 	.word	0x00000000
        /*0050*/ 	.short	0x0007
        /*0052*/ 	.short	0x0038
        /*0054*/ 	.byte	0x00, 0xf0, 0x11, 0x00


	//----- nvinfo : EIATTR_KPARAM_INFO
	.align		4
.L_583:
        /*0058*/ 	.byte	0x04, 0x17
        /*005a*/ 	.short	(.L_585 - .L_584)
.L_584:
        /*005c*/ 	.word	0x00000000
        /*0060*/ 	.short	0x0006
        /*0062*/ 	.short	0x0030
        /*0064*/ 	.byte	0x00, 0xf5, 0x21, 0x00


	//----- nvinfo : EIATTR_KPARAM_INFO
	.align		4
.L_585:
        /*0068*/ 	.byte	0x04, 0x17
        /*006a*/ 	.short	(.L_587 - .L_586)
.L_586:
        /*006c*/ 	.word	0x00000000
        /*0070*/ 	.short	0x0005
        /*0072*/ 	.short	0x0028
        /*0074*/ 	.byte	0x00, 0xf5, 0x21, 0x00


	//----- nvinfo : EIATTR_KPARAM_INFO
	.align		4
.L_587:
        /*0078*/ 	.byte	0x04, 0x17
        /*007a*/ 	.short	(.L_589 - .L_588)
.L_588:
        /*007c*/ 	.word	0x00000000
        /*0080*/ 	.short	0x0004
        /*0082*/ 	.short	0x0020
        /*0084*/ 	.byte	0x00, 0xf5, 0x21, 0x00


	//----- nvinfo : EIATTR_KPARAM_INFO
	.align		4
.L_589:
        /*0088*/ 	.byte	0x04, 0x17
        /*008a*/ 	.short	(.L_591 - .L_590)
.L_590:
        /*008c*/ 	.word	0x00000000
        /*0090*/ 	.short	0x0003
        /*0092*/ 	.short	0x0018
        /*0094*/ 	.byte	0x00, 0xf5, 0x21, 0x00


	//----- nvinfo : EIATTR_KPARAM_INFO
	.align		4
.L_591:
        /*0098*/ 	.byte	0x04, 0x17
        /*009a*/ 	.short	(.L_593 - .L_592)
.L_592:
        /*009c*/ 	.word	0x00000000
        /*00a0*/ 	.short	0x0002
        /*00a2*/ 	.short	0x0010
        /*00a4*/ 	.byte	0x00, 0xf5, 0x21, 0x00


	//----- nvinfo : EIATTR_KPARAM_INFO
	.align		4
.L_593:
        /*00a8*/ 	.byte	0x04, 0x17
        /*00aa*/ 	.short	(.L_595 - .L_594)
.L_594:
        /*00ac*/ 	.word	0x00000000
        /*00b0*/ 	.short	0x0001
        /*00b2*/ 	.short	0x0008
        /*00b4*/ 	.byte	0x00, 0xf0, 0x21, 0x00


	//----- nvinfo : EIATTR_KPARAM_INFO
	.align		4
.L_595:
        /*00b8*/ 	.byte	0x04, 0x17
        /*00ba*/ 	.short	(.L_597 - .L_596)
.L_596:
        /*00bc*/ 	.word	0x00000000
        /*00c0*/ 	.short	0x0000
        /*00c2*/ 	.short	0x0000
        /*00c4*/ 	.byte	0x00, 0xf0, 0x21, 0x00


	//----- nvinfo : EIATTR_SPARSE_MMA_MASK
	.align		4
.L_597:
        /*00c8*/ 	.byte	0x03, 0x50
        /*00ca*/ 	.short	0x0000


	//----- nvinfo : EIATTR_MAXREG_COUNT
	.align		4
        /*00cc*/ 	.byte	0x03, 0x1b
        /*00ce*/ 	.short	0x00ff


	//----- nvinfo : EIATTR_EXTERNS
	.align		4
        /*00d0*/ 	.byte	0x04, 0x0f
        /*00d2*/ 	.short	(.L_599 - .L_598)


	//   ....[0]....
	.align		4
.L_598:
        /*00d4*/ 	.word	index@(vprintf)


	//----- nvinfo : EIATTR_MERCURY_ISA_VERSION
	.align		4
.L_599:
        /*00d8*/ 	.byte	0x03, 0x5f
        /*00da*/ 	.short	0x0101


	//----- nvinfo : EIATTR_INT_WARP_WIDE_INSTR_OFFSETS
	.align		4
        /*00dc*/ 	.byte	0x04, 0x31
        /*00de*/ 	.short	(.L_601 - .L_600)


	//   ....[0]....
.L_600:
        /*00e0*/ 	.word	0x00017920


	//   ....[1]....
        /*00e4*/ 	.word	0x00017b30


	//   ....[2]....
        /*00e8*/ 	.word	0x00018030


	//----- nvinfo : EIATTR_VRC_CTA_INIT_COUNT
	.align		4
.L_601:
        /*00ec*/ 	.byte	0x02, 0x4a
	.zero		1
	.zero		1


	//----- nvinfo : EIATTR_SYSCALL_OFFSETS
	.align		4
        /*00f0*/ 	.byte	0x04, 0x46
        /*00f2*/ 	.short	(.L_603 - .L_602)


	//   ....[0]....
.L_602:
        /*00f4*/ 	.word	0x0000c9b0


	//   ....[1]....
        /*00f8*/ 	.word	0x00011570


	//   ....[2]....
        /*00fc*/ 	.word	0x00017ea0


	//----- nvinfo : EIATTR_EXIT_INSTR_OFFSETS
	.align		4
.L_603:
        /*0100*/ 	.byte	0x04, 0x1c
        /*0102*/ 	.short	(.L_605 - .L_604)


	//   ....[0]....
.L_604:
        /*0104*/ 	.word	0x000000c0


	//   ....[1]....
        /*0108*/ 	.word	0x00018230


	//----- nvinfo : EIATTR_INDIRECT_BRANCH_TARGETS
	.align		4
.L_605:
        /*010c*/ 	.byte	0x04, 0x34
        /*010e*/ 	.short	(.L_607 - .L_606)


	//   ....[0]....
.L_606:
        /*0110*/ 	.word	.L_x_1239@srel
        /*0114*/ 	.short	0x0
        /*0116*/ 	.short	0x0
        /*0118*/ 	.word	0x3
        /*011c*/ 	.word	.L_x_1240@srel
        /*0120*/ 	.word	.L_x_1241@srel
        /*0124*/ 	.word	.L_x_1242@srel


	//----- nvinfo : EIATTR_CRS_STACK_SIZE
	.align		4
.L_607:
        /*0128*/ 	.byte	0x04, 0x1e
        /*012a*/ 	.short	(.L_609 - .L_608)
.L_608:
        /*012c*/ 	.word	0x00000000


	//----- nvinfo : EIATTR_CBANK_PARAM_SIZE
	.align		4
.L_609:
        /*0130*/ 	.byte	0x03, 0x19
        /*0132*/ 	.short	0x0051


	//----- nvinfo : EIATTR_PARAM_CBANK
	.align		4
        /*0134*/ 	.byte	0x04, 0x0a
        /*0136*/ 	.short	(.L_611 - .L_610)
	.align		4
.L_610:
        /*0138*/ 	.word	index@(.nv.constant0._Z14optimizeKernelIN4util10RosenbrockILi5EEELi5ELj128EEvddPKdPdPiS5_S5_iiidb)
        /*013c*/ 	.short	0x0380
        /*013e*/ 	.short	0x0051


	//----- nvinfo : EIATTR_SW_WAR
	.align		4
.L_611:
        /*0140*/ 	.byte	0x04, 0x36
        /*0142*/ 	.short	(.L_613 - .L_612)
.L_612:
        /*0144*/ 	.word	0x00000008
.L_613:


//--------------------- .nv.callgraph             --------------------------
	.section	.nv.callgraph,"",@"SHT_CUDA_CALLGRAPH"
	.align	4
	.sectionentsize	8
	.align		4
        /*0000*/ 	.word	0x00000000
	.align		4
        /*0004*/ 	.word	0xffffffff
	.align		4
        /*0008*/ 	.word	index@(_Z14optimizeKernelIN4util6AckleyILi5EEELi5ELj128EEvddPKdPdPiS5_S5_iiidb)
	.align		4
        /*000c*/ 	.word	index@(vprintf)
	.align		4
        /*0010*/ 	.word	index@(_Z14optimizeKernelIN4util9RastriginILi5EEELi5ELj128EEvddPKdPdPiS5_S5_iiidb)
	.align		4
        /*0014*/ 	.word	index@(vprintf)
	.align		4
        /*0018*/ 	.word	index@(_Z14optimizeKernelIN4util10RosenbrockILi5EEELi5ELj128EEvddPKdPdPiS5_S5_iiidb)
	.align		4
        /*001c*/ 	.word	index@(vprintf)
	.align		4
        /*0020*/ 	.word	0x00000000
	.align		4
        /*0024*/ 	.word	0xfffffffe
	.align		4
        /*0028*/ 	.word	0x00000000
	.align		4
        /*002c*/ 	.word	0xfffffffd
	.align		4
        /*0030*/ 	.word	0x00000000
	.align		4
        /*0034*/ 	.word	0xfffffffc


//--------------------- .nv.constant4             --------------------------
	.section	.nv.constant4,"a",@progbits
	.align	8
	.align		8
.nv.constant4:
        /*0000*/ 	.dword	precalc_xorwow_matrix
	.align		8
        /*0008*/ 	.dword	precalc_xorwow_offset_matrix
	.align		8
        /*0010*/ 	.dword	mrg32k3aM1
	.align		8
        /*0018*/ 	.dword	mrg32k3aM2
	.align		8
        /*0020*/ 	.dword	mrg32k3aM1SubSeq
	.align		8
        /*0028*/ 	.dword	mrg32k3aM2SubSeq
	.align		8
        /*0030*/ 	.dword	mrg32k3aM1Seq
	.align		8
        /*0038*/ 	.dword	mrg32k3aM2Seq
	.align		8
        /*0040*/ 	.dword	d_stopFlag
	.align		8
        /*0048*/ 	.dword	d_convergedCount
	.align		8
        /*0050*/ 	.dword	d_threadsRemaining
	.align		8
        /*0058*/ 	.dword	_ZN34_INTERNAL_76585121_4_k_cu_3f6c161c4cuda3std3__45__cpo5beginE
	.align		8
        /*0060*/ 	.dword	_ZN34_INTERNAL_76585121_4_k_cu_3f6c161c4cuda3std3__45__cpo3endE
	.align		8
        /*0068*/ 	.dword	_ZN34_INTERNAL_76585121_4_k_cu_3f6c161c4cuda3std3__45__cpo6cbeginE
	.align		8
        /*0070*/ 	.dword	_ZN34_INTERNAL_76585121_4_k_cu_3f6c161c4cuda3std3__45__cpo4cendE
	.align		8
        /*0078*/ 	.dword	_ZN34_INTERNAL_76585121_4_k_cu_3f6c161c4cuda3std3__45__cpo6rbeginE
	.align		8
        /*0080*/ 	.dword	_ZN34_INTERNAL_76585121_4_k_cu_3f6c161c4cuda3std3__45__cpo4rendE
	.align		8
        /*0088*/ 	.dword	_ZN34_INTERNAL_76585121_4_k_cu_3f6c161c4cuda3std3__45__cpo7crbeginE
	.align		8
        /*0090*/ 	.dword	_ZN34_INTERNAL_76585121_4_k_cu_3f6c161c4cuda3std3__45__cpo5crendE
	.align		8
        /*0098*/ 	.dword	_ZN34_INTERNAL_76585121_4_k_cu_3f6c161c4cuda3std3__436_GLOBAL__N__76585121_4_k_cu_3f6c161c6ignoreE
	.align		8
        /*00a0*/ 	.dword	_ZN34_INTERNAL_76585121_4_k_cu_3f6c161c4cuda3std3__419piecewise_constructE
	.align		8
        /*00a8*/ 	.dword	_ZN34_INTERNAL_76585121_4_k_cu_3f6c161c4cuda3std3__48in_placeE
	.align		8
        /*00b0*/ 	.dword	_ZN34_INTERNAL_76585121_4_k_cu_3f6c161c4cuda3std3__420unreachable_sentinelE
	.align		8
        /*00b8*/ 	.dword	_ZN34_INTERNAL_76585121_4_k_cu_3f6c161c4cuda3std3__47nulloptE
	.align		8
        /*00c0*/ 	.dword	_ZN34_INTERNAL_76585121_4_k_cu_3f6c161c4cuda3std3__48unexpectE
	.align		8
        /*00c8*/ 	.dword	_ZN34_INTERNAL_76585121_4_k_cu_3f6c161c4cuda3std6ranges3__45__cpo4swapE
	.align		8
        /*00d0*/ 	.dword	_ZN34_INTERNAL_76585121_4_k_cu_3f6c161c4cuda3std6ranges3__45__cpo9iter_moveE
	.align		8
        /*00d8*/ 	.dword	_ZN34_INTERNAL_76585121_4_k_cu_3f6c161c4cuda3std6ranges3__45__cpo5beginE
	.align		8
        /*00e0*/ 	.dword	_ZN34_INTERNAL_76585121_4_k_cu_3f6c161c4cuda3std6ranges3__45__cpo3endE
	.align		8
        /*00e8*/ 	.dword	_ZN34_INTERNAL_76585121_4_k_cu_3f6c161c4cuda3std6ranges3__45__cpo6cbeginE
	.align		8
        /*00f0*/ 	.dword	_ZN34_INTERNAL_76585121_4_k_cu_3f6c161c4cuda3std6ranges3__45__cpo4cendE
	.align		8
        /*00f8*/ 	.dword	_ZN34_INTERNAL_76585121_4_k_cu_3f6c161c4cuda3std6ranges3__45__cpo7advanceE
	.align		8
        /*0100*/ 	.dword	_ZN34_INTERNAL_76585121_4_k_cu_3f6c161c4cuda3std6ranges3__45__cpo9iter_swapE
	.align		8
        /*0108*/ 	.dword	_ZN34_INTERNAL_76585121_4_k_cu_3f6c161c4cuda3std6ranges3__45__cpo4nextE
	.align		8
        /*0110*/ 	.dword	_ZN34_INTERNAL_76585121_4_k_cu_3f6c161c4cuda3std6ranges3__45__cpo4prevE
	.align		8
        /*0118*/ 	.dword	_ZN34_INTERNAL_76585121_4_k_cu_3f6c161c4cuda3std6ranges3__45__cpo4dataE
	.align		8
        /*0120*/ 	.dword	_ZN34_INTERNAL_76585121_4_k_cu_3f6c161c4cuda3std6ranges3__45__cpo5cdataE
	.align		8
        /*0128*/ 	.dword	_ZN34_INTERNAL_76585121_4_k_cu_3f6c161c4cuda3std6ranges3__45__cpo4sizeE
	.align		8
        /*0130*/ 	.dword	_ZN34_INTERNAL_76585121_4_k_cu_3f6c161c4cuda3std6ranges3__45__cpo5ssizeE
	.align		8
        /*0138*/ 	.dword	_ZN34_INTERNAL_76585121_4_k_cu_3f6c161c4cuda3std6ranges3__45__cpo8distanceE
	.align		8
        /*0140*/ 	.dword	_ZN34_INTERNAL_76585121_4_k_cu_3f6c161c6thrust24THRUST_300001_SM_1000_NS6system6detail10sequential3seqE
	.align		8
        /*0148*/ 	.dword	_ZN34_INTERNAL_76585121_4_k_cu_3f6c161c6thrust24THRUST_300001_SM_1000_NS12placeholders2_1E
	.align		8
        /*0150*/ 	.dword	_ZN34_INTERNAL_76585121_4_k_cu_3f6c161c6thrust24THRUST_300001_SM_1000_NS12placeholders2_2E
	.align		8
        /*0158*/ 	.dword	_ZN34_INTERNAL_76585121_4_k_cu_3f6c161c6thrust24THRUST_300001_SM_1000_NS12placeholders2_3E
	.align		8
        /*0160*/ 	.dword	_ZN34_INTERNAL_76585121_4_k_cu_3f6c161c6thrust24THRUST_300001_SM_1000_NS12placeholders2_4E
	.align		8
        /*0168*/ 	.dword	_ZN34_INTERNAL_76585121_4_k_cu_3f6c161c6thrust24THRUST_300001_SM_1000_NS12placeholders2_5E
	.align		8
        /*0170*/ 	.dword	_ZN34_INTERNAL_76585121_4_k_cu_3f6c161c6thrust24THRUST_300001_SM_1000_NS12placeholders2_6E
	.align		8
        /*0178*/ 	.dword	_ZN34_INTERNAL_76585121_4_k_cu_3f6c161c6thrust24THRUST_300001_SM_1000_NS12placeholders2_7E
	.align		8
        /*0180*/ 	.dword	_ZN34_INTERNAL_76585121_4_k_cu_3f6c161c6thrust24THRUST_300001_SM_1000_NS12placeholders2_8E
	.align		8
        /*0188*/ 	.dword	_ZN34_INTERNAL_76585121_4_k_cu_3f6c161c6thrust24THRUST_300001_SM_1000_NS12placeholders2_9E
	.align		8
        /*0190*/ 	.dword	_ZN34_INTERNAL_76585121_4_k_cu_3f6c161c6thrust24THRUST_300001_SM_1000_NS12placeholders3_10E
	.align		8
        /*0198*/ 	.dword	$str
	.align		8
        /*01a0*/ 	.dword	$str$1
	.align		8
        /*01a8*/ 	.dword	$str$2
	.align		8
        /*01b0*/ 	.dword	$str$3
	.align		8
        /*01b8*/ 	.dword	$str$4
	.align		8
        /*01c0*/ 	.dword	$str$5
	.align		8
        /*01c8*/ 	.dword	$str$6
	.align		8
        /*01d0*/ 	.dword	__cudart_i2opi_f
	.align		8
        /*01d8*/ 	.dword	__cudart_i2opi_d
	.align		8
        /*01e0*/ 	.dword	__cudart_sin_cos_coeffs
	.align		8
        /*01e8*/ 	.dword	vprintf


//--------------------- .nv.constant3             --------------------------
	.section	.nv.constant3,"a",@progbits
	.align	8
.nv.constant3:
	.type		__cr_lgamma_table,@object
	.size		__cr_lgamma_table,(.L_8 - __cr_lgamma_table)
__cr_lgamma_table:
        /*0000*/ 	.byte	0x00, 0x00, 0x00, 0x00, 0x00, 0x00, 0x00, 0x00, 0x00, 0x00, 0x00, 0x00, 0x00, 0x00, 0x00, 0x00
        /*0010*/ 	.byte	0xef, 0x39, 0xfa, 0xfe, 0x42, 0x2e, 0xe6, 0x3f, 0x02, 0x20, 0x2a, 0xfa, 0x0b, 0xab, 0xfc, 0x3f
        /*0020*/ 	.byte	0xf9, 0x2c, 0x92, 0x7c, 0xa7, 0x6c, 0x09, 0x40, 0xc9, 0x79, 0x44, 0x3c, 0x64, 0x26, 0x13, 0x40
        /*0030*/ 	.byte	0xca, 0x01, 0xcf, 0x3a, 0x27, 0x51, 0x1a, 0x40, 0x30, 0xcc, 0x2d, 0xf3, 0xe1, 0x0c, 0x21, 0x40
        /*0040*/ 	.byte	0x0d, 0xb7, 0xfc, 0x82, 0x8e, 0x35, 0x25, 0x40
.L_8:


//--------------------- .nv.constant2._Z14optimizeKernelIN4util6AckleyILi5EEELi5ELj128EEvddPKdPdPiS5_S5_iiidb --------------------------
	.section	.nv.constant2._Z14optimizeKernelIN4util6AckleyILi5EEELi5ELj128EEvddPKdPdPiS5_S5_iiidb,"a",@progbits
	.sectionflags	@""
	.align	4
.nv.constant2._Z14optimizeKernelIN4util6AckleyILi5EEELi5ELj128EEvddPKdPdPiS5_S5_iiidb:
        /*0000*/ 	.byte	0xe0, 0x2e, 0x02, 0x00, 0xa0, 0x2e, 0x02, 0x00, 0x60, 0x2e, 0x02, 0x00


//--------------------- .nv.constant2._Z14optimizeKernelIN4util9RastriginILi5EEELi5ELj128EEvddPKdPdPiS5_S5_iiidb --------------------------
	.section	.nv.constant2._Z14optimizeKernelIN4util9RastriginILi5EEELi5ELj128EEvddPKdPdPiS5_S5_iiidb,"a",@progbits
	.sectionflags	@""
	.align	4
.nv.constant2._Z14optimizeKernelIN4util9RastriginILi5EEELi5ELj128EEvddPKdPdPiS5_S5_iiidb:
        /*0000*/ 	.byte	0x70, 0x97, 0x01, 0x00, 0x30, 0x97, 0x01, 0x00, 0xf0, 0x96, 0x01, 0x00


//--------------------- .nv.constant2._Z14optimizeKernelIN4util10RosenbrockILi5EEELi5ELj128EEvddPKdPdPiS5_S5_iiidb --------------------------
	.section	.nv.constant2._Z14optimizeKernelIN4util10RosenbrockILi5EEELi5ELj128EEvddPKdPdPiS5_S5_iiidb,"a",@progbits
	.sectionflags	@""
	.align	4
.nv.constant2._Z14optimizeKernelIN4util10RosenbrockILi5EEELi5ELj128EEvddPKdPdPiS5_S5_iiidb:
        /*0000*/ 	.byte	0x80, 0x7d, 0x01, 0x00, 0x40, 0x7d, 0x01, 0x00, 0x00, 0x7d, 0x01, 0x00


//--------------------- .text._ZN3cub18CUB_300001_SM_10006detail6reduce28DeviceReduceSingleTileKernelINS2_10policy_hubINS0_12KeyValuePairIidEEiNS0_6ArgMinEE10Policy1000EPS6_SA_iS7_NS2_20empty_problem_init_tIS6_EES6_N4cuda3std3__410__identityEEEvT0_T1_T2_T3_T4_T6_ --------------------------
	.section	.text._ZN3cub18CUB_300001_SM_10006detail6reduce28DeviceReduceSingleTileKernelINS2_10policy_hubINS0_12KeyValuePairIidEEiNS0_6ArgMinEE10Policy1000EPS6_SA_iS7_NS2_20empty_problem_init_tIS6_EES6_N4cuda3std3__410__identityEEEvT0_T1_T2_T3_T4_T6_,"ax",@progbits
	.align	128
        .global         _ZN3cub18CUB_300001_SM_10006detail6reduce28DeviceReduceSingleTileKernelINS2_10policy_hubINS0_12KeyValuePairIidEEiNS0_6ArgMinEE10Policy1000EPS6_SA_iS7_NS2_20empty_problem_init_tIS6_EES6_N4cuda3std3__410__identityEEEvT0_T1_T2_T3_T4_T6_
        .type           _ZN3cub18CUB_300001_SM_10006detail6reduce28DeviceReduceSingleTileKernelINS2_10policy_hubINS0_12KeyValuePairIidEEiNS0_6ArgMinEE10Policy1000EPS6_SA_iS7_NS2_20empty_problem_init_tIS6_EES6_N4cuda3std3__410__identityEEEvT0_T1_T2_T3_T4_T6_,@function
        .size           _ZN3cub18CUB_300001_SM_10006detail6reduce28DeviceReduceSingleTileKernelINS2_10policy_hubINS0_12KeyValuePairIidEEiNS0_6ArgMinEE10Policy1000EPS6_SA_iS7_NS2_20empty_problem_init_tIS6_EES6_N4cuda3std3__410__identityEEEvT0_T1_T2_T3_T4_T6_,(.L_x_1258 - _ZN3cub18CUB_300001_SM_10006detail6reduce28DeviceReduceSingleTileKernelINS2_10policy_hubINS0_12KeyValuePairIidEEiNS0_6ArgMinEE10Policy1000EPS6_SA_iS7_NS2_20empty_problem_init_tIS6_EES6_N4cuda3std3__410__identityEEEvT0_T1_T2_T3_T4_T6_)
        .other          _ZN3cub18CUB_300001_SM_10006detail6reduce28DeviceReduceSingleTileKernelINS2_10policy_hubINS0_12KeyValuePairIidEEiNS0_6ArgMinEE10Policy1000EPS6_SA_iS7_NS2_20empty_problem_init_tIS6_EES6_N4cuda3std3__410__identityEEEvT0_T1_T2_T3_T4_T6_,@"STO_CUDA_ENTRY STV_DEFAULT"
_ZN3cub18CUB_300001_SM_10006detail6reduce28DeviceReduceSingleTileKernelINS2_10policy_hubINS0_12KeyValuePairIidEEiNS0_6ArgMinEE10Policy1000EPS6_SA_iS7_NS2_20empty_problem_init_tIS6_EES6_N4cuda3std3__410__identityEEEvT0_T1_T2_T3_T4_T6_:
.text._ZN3cub18CUB_300001_SM_10006detail6reduce28DeviceReduceSingleTileKernelINS2_10policy_hubINS0_12KeyValuePairIidEEiNS0_6ArgMinEE10Policy1000EPS6_SA_iS7_NS2_20empty_problem_init_tIS6_EES6_N4cuda3std3__410__identityEEEvT0_T1_T2_T3_T4_T6_:
[----:B------:R-:W-:Y:S01]  /*0000*/  LDC R1, c[0x0][0x37c] ;  /* 0x0000df00ff017b82 */ /* 0x000fe20000000800 */
[----:B------:R-:W0:Y:S01]  /*0010*/  LDCU UR4, c[0x0][0x390] ;  /* 0x00007200ff0477ac */ /* 0x000e220008000800 */
[----:B------:R-:W1:Y:S01]  /*0020*/  LDCU.64 UR8, c[0x0][0x358] ;  /* 0x00006b00ff0877ac */ /* 0x000e620008000a00 */
[----:B0-----:R-:W-:-:S09]  /*0030*/  UISETP.NE.AND UP0, UPT, UR4, URZ, UPT ;  /* 0x000000ff0400728c */ /* 0x001fd2000bf05270 */
[----:B-1----:R-:W-:Y:S05]  /*0040*/  BRA.U UP0, `(.L_x_0) ;  /* 0x0000000100247547 */ /* 0x002fea000b800000 */
[----:B------:R-:W0:Y:S02]  /*0050*/  S2R R0, SR_TID.X ;  /* 0x0000000000007919 */ /* 0x000e240000002100 */
[----:B0-----:R-:W-:-:S13]  /*0060*/  ISETP.NE.AND P0, PT, R0, RZ, PT ;  /* 0x000000ff0000720c */ /* 0x001fda0003f05270 */
[----:B------:R-:W-:Y:S05]  /*0070*/  @P0 EXIT ;  /* 0x000000000000094d */ /* 0x000fea0003800000 */
[----:B------:R-:W0:Y:S08]  /*0080*/  LDC R7, c[0x0][0x398] ;  /* 0x0000e600ff077b82 */ /* 0x000e300000000800 */
[----:B------:R-:W0:Y:S08]  /*0090*/  LDC.64 R2, c[0x0][0x388] ;  /* 0x0000e200ff027b82 */ /* 0x000e300000000a00 */
[----:B------:R-:W1:Y:S01]  /*00a0*/  LDC.64 R4, c[0x0][0x3a0] ;  /* 0x0000e800ff047b82 */ /* 0x000e620000000a00 */
[----:B0-----:R-:W-:Y:S04]  /*00b0*/  STG.E desc[UR8][R2.64], R7 ;  /* 0x0000000702007986 */ /* 0x001fe8000c101908 */
[----:B-1----:R-:W-:Y:S01]  /*00c0*/  STG.E.64 desc[UR8][R2.64+0x8], R4 ;  /* 0x0000080402007986 */ /* 0x002fe2000c101b08 */
[----:B------:R-:W-:Y:S05]  /*00d0*/  EXIT ;  /* 0x000000000000794d */ /* 0x000fea0003800000 */
.L_x_0:
[----:B------:R-:W-:Y:S01]  /*00e0*/  UISETP.GT.AND UP0, UPT, UR4, 0x3ff, UPT ;  /* 0x000003ff0400788c */ /* 0x000fe2000bf04270 */
[----:B------:R-:W-:Y:S08]  /*00f0*/  BSSY.RECONVERGENT B0, `(.L_x_1) ;  /* 0x000034d000007945 */ /* 0x000ff00003800200 */
[----:B------:R-:W-:Y:S05]  /*0100*/  BRA.U UP0, `(.L_x_2) ;  /* 0x0000001d00947547 */ /* 0x000fea000b800000 */
[----:B------:R-:W0:Y:S01]  /*0110*/  S2R R0, SR_TID.X ;  /* 0x0000000000007919 */ /* 0x000e220000002100 */
[----:B------:R-:W1:Y:S01]  /*0120*/  LDCU UR5, c[0x0][0x390] ;  /* 0x00007200ff0577ac */ /* 0x000e620008000800 */
[----:B------:R-:W-:Y:S01]  /*0130*/  BSSY.RECONVERGENT B1, `(.L_x_3) ;  /* 0x0000009000017945 */ /* 0x000fe20003800200 */
[----:B0-----:R-:W-:Y:S01]  /*0140*/  ISETP.GE.AND P0, PT, R0, UR4, PT ;  /* 0x0000000400007c0c */ /* 0x001fe2000bf06270 */
[----:B------:R-:W-:-:S12]  /*0150*/  IMAD.MOV.U32 R9, RZ, RZ, R0 ;  /* 0x000000ffff097224 */ /* 0x000fd800078e0000 */
[----:B-1----:R-:W-:Y:S05]  /*0160*/  @P0 BRA `(.L_x_4) ;  /* 0x0000000000140947 */ /* 0x002fea0003800000 */
[----:B------:R-:W0:Y:S02]  /*0170*/  LDC.64 R6, c[0x0][0x380] ;  /* 0x0000e000ff067b82 */ /* 0x000e240000000a00 */
[----:B0-----:R-:W-:-:S05]  /*0180*/  IMAD.WIDE.U32 R6, R0, 0x10, R6 ;  /* 0x0000001000067825 */ /* 0x001fca00078e0006 */
[----:B------:R0:W5:Y:S04]  /*0190*/  LDG.E.CONSTANT R5, desc[UR8][R6.64] ;  /* 0x0000000806057981 */ /* 0x000168000c1e9900 */
[----:B------:R0:W5:Y:S01]  /*01a0*/  LDG.E.64.CONSTANT R2, desc[UR8][R6.64+0x8] ;  /* 0x0000080806027981 */ /* 0x000162000c1e9b00 */
[----:B------:R-:W-:-:S07]  /*01b0*/  VIADD R9, R0, 0x100 ;  /* 0x0000010000097836 */ /* 0x000fce0000000000 */
.L_x_4:
[----:B------:R-:W-:Y:S05]  /*01c0*/  BSYNC.RECONVERGENT B1 ;  /* 0x0000000000017941 */ /* 0x000fea0003800200 */
.L_x_3:
[----:B------:R-:W-:Y:S01]  /*01d0*/  ISETP.GE.AND P0, PT, R9, UR4, PT ;  /* 0x0000000409007c0c */ /* 0x000fe2000bf06270 */
[----:B------:R-:W-:-:S12]  /*01e0*/  BSSY.RECONVERGENT B1, `(.L_x_5) ;  /* 0x0000057000017945 */ /* 0x000fd80003800200 */
[----:B------:R-:W-:Y:S05]  /*01f0*/  @P0 BRA `(.L_x_6) ;  /* 0x0000000400540947 */ /* 0x000fea0003800000 */
[----:B------:R-:W-:Y:S01]  /*0200*/  LOP3.LUT R4, RZ, R9, RZ, 0x33, !PT ;  /* 0x00000009ff047212 */ /* 0x000fe200078e33ff */
[----:B0-----:R-:W0:Y:S01]  /*0210*/  LDC.64 R6, c[0x0][0x380] ;  /* 0x0000e000ff067b82 */ /* 0x001e220000000a00 */
[----:B------:R-:W-:Y:S03]  /*0220*/  BSSY.RECONVERGENT B2, `(.L_x_7) ;  /* 0x0000025000027945 */ /* 0x000fe60003800200 */
[----:B------:R-:W-:-:S05]  /*0230*/  VIADD R4, R4, UR4 ;  /* 0x0000000404047c36 */ /* 0x000fca0008000000 */
[C---:B------:R-:W-:Y:S02]  /*0240*/  LOP3.LUT R8, R4.reuse, 0x300, RZ, 0xc0, !PT ;  /* 0x0000030004087812 */ /* 0x040fe400078ec0ff */
[----:B------:R-:W-:Y:S02]  /*0250*/  ISETP.GE.U32.AND P2, PT, R4, 0x300, PT ;  /* 0x000003000400780c */ /* 0x000fe40003f46070 */
[----:B------:R-:W-:-:S13]  /*0260*/  ISETP.NE.AND P0, PT, R8, 0x300, PT ;  /* 0x000003000800780c */ /* 0x000fda0003f05270 */
[----:B------:R-:W-:Y:S05]  /*0270*/  @!P0 BRA `(.L_x_8) ;  /* 0x00000000007c8947 */ /* 0x000fea0003800000 */
[----:B------:R-:W1:Y:S01]  /*0280*/  LDC.64 R10, c[0x0][0x380] ;  /* 0x0000e000ff0a7b82 */ /* 0x000e620000000a00 */
[----:B------:R-:W-:Y:S01]  /*0290*/  LEA.HI R4, R4, 0x1, RZ, 0x18 ;  /* 0x0000000104047811 */ /* 0x000fe200078fc0ff */
[----:B-----5:R-:W-:-:S03]  /*02a0*/  IMAD.MOV.U32 R8, RZ, RZ, R5 ;  /* 0x000000ffff087224 */ /* 0x020fc600078e0005 */
[----:B------:R-:W-:-:S05]  /*02b0*/  LOP3.LUT R4, R4, 0x3, RZ, 0xc0, !PT ;  /* 0x0000000304047812 */ /* 0x000fca00078ec0ff */
[----:B------:R-:W-:Y:S02]  /*02c0*/  IMAD.MOV R4, RZ, RZ, -R4 ;  /* 0x000000ffff047224 */ /* 0x000fe400078e0a04 */
[----:B-1----:R-:W-:-:S04]  /*02d0*/  IMAD.WIDE.U32 R10, R9, 0x10, R10 ;  /* 0x00000010090a7825 */ /* 0x002fc800078e000a */
[----:B------:R-:W-:Y:S02]  /*02e0*/  IMAD.MOV.U32 R14, RZ, RZ, R10 ;  /* 0x000000ffff0e7224 */ /* 0x000fe400078e000a */
[----:B------:R-:W-:Y:S02]  /*02f0*/  IMAD.MOV.U32 R15, RZ, RZ, R11 ;  /* 0x000000ffff0f7224 */ /* 0x000fe400078e000b */
[----:B------:R-:W-:Y:S02]  /*0300*/  IMAD.MOV.U32 R10, RZ, RZ, R2 ;  /* 0x000000ffff0a7224 */ /* 0x000fe400078e0002 */
[----:B------:R-:W-:-:S07]  /*0310*/  IMAD.MOV.U32 R11, RZ, RZ, R3 ;  /* 0x000000ffff0b7224 */ /* 0x000fce00078e0003 */
.L_x_9:
[----:B------:R-:W-:Y:S02]  /*0320*/  IMAD.MOV.U32 R12, RZ, RZ, R14 ;  /* 0x000000ffff0c7224 */ /* 0x000fe400078e000e */
[----:B------:R-:W-:-:S05]  /*0330*/  IMAD.MOV.U32 R13, RZ, RZ, R15 ;  /* 0x000000ffff0d7224 */ /* 0x000fca00078e000f */
[----:B------:R-:W2:Y:S04]  /*0340*/  LDG.E.64.CONSTANT R2, desc[UR8][R12.64+0x8] ;  /* 0x000008080c027981 */ /* 0x000ea8000c1e9b00 */
[----:B------:R-:W3:Y:S01]  /*0350*/  LDG.E.CONSTANT R5, desc[UR8][R12.64] ;  /* 0x000000080c057981 */ /* 0x000ee2000c1e9900 */
[----:B------:R-:W-:Y:S01]  /*0360*/  VIADD R4, R4, 0x1 ;  /* 0x0000000104047836 */ /* 0x000fe20000000000 */
[----:B------:R-:W-:Y:S01]  /*0370*/  IADD3 R14, P3, PT, R12, 0x1000, RZ ;  /* 0x000010000c0e7810 */ /* 0x000fe20007f7e0ff */
[----:B------:R-:W-:-:S03]  /*0380*/  VIADD R9, R9, 0x100 ;  /* 0x0000010009097836 */ /* 0x000fc60000000000 */
[----:B------:R-:W-:Y:S01]  /*0390*/  ISETP.NE.AND P4, PT, R4, RZ, PT ;  /* 0x000000ff0400720c */ /* 0x000fe20003f85270 */
[----:B------:R-:W-:Y:S01]  /*03a0*/  IMAD.X R15, RZ, RZ, R13, P3 ;  /* 0x000000ffff0f7224 */ /* 0x000fe200018e060d */
[----:B--2---:R-:W-:-:S14]  /*03b0*/  DSETP.GT.AND P1, PT, R10, R2, PT ;  /* 0x000000020a00722a */ /* 0x004fdc0003f24000 */
[----:B---3--:R-:W-:-:S13]  /*03c0*/  @!P1 ISETP.GE.AND P0, PT, R5, R8, PT ;  /* 0x000000080500920c */ /* 0x008fda0003f06270 */
[----:B------:R-:W-:-:S06]  /*03d0*/  @!P1 DSETP.EQ.AND P0, PT, R10, R2, !P0 ;  /* 0x000000020a00922a */ /* 0x000fcc0004702000 */
[----:B------:R-:W-:Y:S02]  /*03e0*/  @!P1 FSEL R10, R2, R10, P0 ;  /* 0x0000000a020a9208 */ /* 0x000fe40000000000 */
[----:B------:R-:W-:Y:S02]  /*03f0*/  @!P1 FSEL R11, R3, R11, P0 ;  /* 0x0000000b030b9208 */ /* 0x000fe40000000000 */
[----:B------:R-:W-:Y:S01]  /*0400*/  @!P1 SEL R5, R5, R8, P0 ;  /* 0x0000000805059207 */ /* 0x000fe20000000000 */
[----:B------:R-:W-:Y:S02]  /*0410*/  @!P1 IMAD.MOV.U32 R2, RZ, RZ, R10 ;  /* 0x000000ffff029224 */ /* 0x000fe400078e000a */
[----:B------:R-:W-:Y:S02]  /*0420*/  @!P1 IMAD.MOV.U32 R3, RZ, RZ, R11 ;  /* 0x000000ffff039224 */ /* 0x000fe400078e000b */
[----:B------:R-:W-:Y:S02]  /*0430*/  IMAD.MOV.U32 R8, RZ, RZ, R5 ;  /* 0x000000ffff087224 */ /* 0x000fe400078e0005 */
[----:B------:R-:W-:-:S02]  /*0440*/  IMAD.MOV.U32 R10, RZ, RZ, R2 ;  /* 0x000000ffff0a7224 */ /* 0x000fc400078e0002 */
[----:B------:R-:W-:Y:S01]  /*0450*/  IMAD.MOV.U32 R11, RZ, RZ, R3 ;  /* 0x000000ffff0b7224 */ /* 0x000fe200078e0003 */
[----:B------:R-:W-:Y:S06]  /*0460*/  @P4 BRA `(.L_x_9) ;  /* 0xfffffffc00ac4947 */ /* 0x000fec000383ffff */
.L_x_8:
[----:B------:R-:W-:Y:S05]  /*0470*/  BSYNC.RECONVERGENT B2 ;  /* 0x0000000000027941 */ /* 0x000fea0003800200 */
.L_x_7:
[----:B------:R-:W-:Y:S05]  /*0480*/  @!P2 BRA `(.L_x_6) ;  /* 0x0000000000b0a947 */ /* 0x000fea0003800000 */
.L_x_10:
[----:B0-----:R-:W-:-:S05]  /*0490*/  IMAD.WIDE R16, R9, 0x10, R6 ;  /* 0x0000001009107825 */ /* 0x001fca00078e0206 */
[----:B------:R-:W2:Y:S04]  /*04a0*/  LDG.E.64.CONSTANT R14, desc[UR8][R16.64+0x8] ;  /* 0x00000808100e7981 */ /* 0x000ea8000c1e9b00 */
[----:B------:R-:W3:Y:S04]  /*04b0*/  LDG.E.CONSTANT R4, desc[UR8][R16.64] ;  /* 0x0000000810047981 */ /* 0x000ee8000c1e9900 */
[----:B------:R-:W4:Y:S04]  /*04c0*/  LDG.E.64.CONSTANT R12, desc[UR8][R16.64+0x1008] ;  /* 0x00100808100c7981 */ /* 0x000f28000c1e9b00 */
[----:B------:R-:W4:Y:S04]  /*04d0*/  LDG.E.CONSTANT R19, desc[UR8][R16.64+0x1000] ;  /* 0x0010000810137981 */ /* 0x000f28000c1e9900 */
[----:B------:R-:W4:Y:S04]  /*04e0*/  LDG.E.64.CONSTANT R10, desc[UR8][R16.64+0x2008] ;  /* 0x00200808100a7981 */ /* 0x000f28000c1e9b00 */
[----:B------:R-:W4:Y:S01]  /*04f0*/  LDG.E.CONSTANT R8, desc[UR8][R16.64+0x2000] ;  /* 0x0020000810087981 */ /* 0x000f22000c1e9900 */
[----:B--2--5:R-:W-:-:S14]  /*0500*/  DSETP.GT.AND P1, PT, R2, R14, PT ;  /* 0x0000000e0200722a */ /* 0x024fdc0003f24000 */
[----:B---3--:R-:W-:-:S13]  /*0510*/  @!P1 ISETP.GE.AND P0, PT, R4, R5, PT ;  /* 0x000000050400920c */ /* 0x008fda0003f06270 */
[----:B------:R-:W-:-:S06]  /*0520*/  @!P1 DSETP.EQ.AND P0, PT, R2, R14, !P0 ;  /* 0x0000000e0200922a */ /* 0x000fcc0004702000 */
[----:B------:R-:W-:Y:S02]  /*0530*/  @!P1 FSEL R18, R14, R2, P0 ;  /* 0x000000020e129208 */ /* 0x000fe40000000000 */
[----:B------:R-:W-:Y:S02]  /*0540*/  @!P1 FSEL R21, R15, R3, P0 ;  /* 0x000000030f159208 */ /* 0x000fe40000000000 */
[----:B------:R-:W2:Y:S01]  /*0550*/  LDG.E.64.CONSTANT R2, desc[UR8][R16.64+0x3008] ;  /* 0x0030080810027981 */ /* 0x000ea2000c1e9b00 */
[----:B------:R-:W-:-:S03]  /*0560*/  @!P1 SEL R4, R4, R5, P0 ;  /* 0x0000000504049207 */ /* 0x000fc60000000000 */
[----:B------:R-:W3:Y:S01]  /*0570*/  LDG.E.CONSTANT R5, desc[UR8][R16.64+0x3000] ;  /* 0x0030000810057981 */ /* 0x000ee2000c1e9900 */
[----:B------:R-:W-:Y:S02]  /*0580*/  @!P1 IMAD.MOV.U32 R14, RZ, RZ, R18 ;  /* 0x000000ffff0e9224 */ /* 0x000fe400078e0012 */
[----:B------:R-:W-:-:S06]  /*0590*/  @!P1 IMAD.MOV.U32 R15, RZ, RZ, R21 ;  /* 0x000000ffff0f9224 */ /* 0x000fcc00078e0015 */
[----:B----4-:R-:W-:-:S14]  /*05a0*/  DSETP.GT.AND P1, PT, R14, R12, PT ;  /* 0x0000000c0e00722a */ /* 0x010fdc0003f24000 */
[----:B------:R-:W-:-:S13]  /*05b0*/  @!P1 ISETP.GE.AND P0, PT, R19, R4, PT ;  /* 0x000000041300920c */ /* 0x000fda0003f06270 */
[----:B------:R-:W-:-:S06]  /*05c0*/  @!P1 DSETP.EQ.AND P0, PT, R14, R12, !P0 ;  /* 0x0000000c0e00922a */ /* 0x000fcc0004702000 */
[----:B------:R-:W-:Y:S02]  /*05d0*/  @!P1 FSEL R14, R12, R14, P0 ;  /* 0x0000000e0c0e9208 */ /* 0x000fe40000000000 */
[----:B------:R-:W-:-:S03]  /*05e0*/  @!P1 FSEL R15, R13, R15, P0 ;  /* 0x0000000f0d0f9208 */ /* 0x000fc60000000000 */
[----:B------:R-:W-:Y:S02]  /*05f0*/  @!P1 IMAD.MOV.U32 R12, RZ, RZ, R14 ;  /* 0x000000ffff0c9224 */ /* 0x000fe400078e000e */
[----:B------:R-:W-:-:S06]  /*0600*/  @!P1 IMAD.MOV.U32 R13, RZ, RZ, R15 ;  /* 0x000000ffff0d9224 */ /* 0x000fcc00078e000f */
[----:B------:R-:W-:Y:S01]  /*0610*/  DSETP.GT.AND P2, PT, R12, R10, PT ;  /* 0x0000000a0c00722a */ /* 0x000fe20003f44000 */
[----:B------:R-:W-:-:S13]  /*0620*/  @!P1 SEL R19, R19, R4, P0 ;  /* 0x0000000413139207 */ /* 0x000fda0000000000 */
[----:B------:R-:W-:-:S13]  /*0630*/  @!P2 ISETP.GE.AND P0, PT, R8, R19, PT ;  /* 0x000000130800a20c */ /* 0x000fda0003f06270 */
[----:B------:R-:W-:-:S06]  /*0640*/  @!P2 DSETP.EQ.AND P0, PT, R12, R10, !P0 ;  /* 0x0000000a0c00a22a */ /* 0x000fcc0004702000 */
[----:B------:R-:W-:Y:S02]  /*0650*/  @!P2 FSEL R4, R10, R12, P0 ;  /* 0x0000000c0a04a208 */ /* 0x000fe40000000000 */
[----:B------:R-:W-:-:S03]  /*0660*/  @!P2 FSEL R13, R11, R13, P0 ;  /* 0x0000000d0b0da208 */ /* 0x000fc60000000000 */
[----:B------:R-:W-:Y:S02]  /*0670*/  @!P2 IMAD.MOV.U32 R10, RZ, RZ, R4 ;  /* 0x000000ffff0aa224 */ /* 0x000fe400078e0004 */
[----:B------:R-:W-:Y:S01]  /*0680*/  @!P2 IMAD.MOV.U32 R11, RZ, RZ, R13 ;  /* 0x000000ffff0ba224 */ /* 0x000fe200078e000d */
[----:B------:R-:W-:Y:S01]  /*0690*/  @!P2 SEL R8, R8, R19, P0 ;  /* 0x000000130808a207 */ /* 0x000fe20000000000 */
[----:B------:R-:W-:-:S05]  /*06a0*/  VIADD R9, R9, 0x400 ;  /* 0x0000040009097836 */ /* 0x000fca0000000000 */
[----:B------:R-:W-:Y:S01]  /*06b0*/  ISETP.GE.AND P2, PT, R9, UR5, PT ;  /* 0x0000000509007c0c */ /* 0x000fe2000bf46270 */
[----:B--2---:R-:W-:-:S14]  /*06c0*/  DSETP.GT.AND P1, PT, R10, R2, PT ;  /* 0x000000020a00722a */ /* 0x004fdc0003f24000 */
[----:B---3--:R-:W-:-:S13]  /*06d0*/  @!P1 ISETP.GE.AND P0, PT, R5, R8, PT ;  /* 0x000000080500920c */ /* 0x008fda0003f06270 */
[----:B------:R-:W-:-:S06]  /*06e0*/  @!P1 DSETP.EQ.AND P0, PT, R10, R2, !P0 ;  /* 0x000000020a00922a */ /* 0x000fcc0004702000 */
[----:B------:R-:W-:Y:S02]  /*06f0*/  @!P1 FSEL R4, R2, R10, P0 ;  /* 0x0000000a02049208 */ /* 0x000fe40000000000 */
[----:B------:R-:W-:Y:S02]  /*0700*/  @!P1 FSEL R11, R3, R11, P0 ;  /* 0x0000000b030b9208 */ /* 0x000fe40000000000 */
[----:B------:R-:W-:Y:S01]  /*0710*/  @!P1 SEL R5, R5, R8, P0 ;  /* 0x0000000805059207 */ /* 0x000fe20000000000 */
[----:B------:R-:W-:Y:S02]  /*0720*/  @!P1 IMAD.MOV.U32 R2, RZ, RZ, R4 ;  /* 0x000000ffff029224 */ /* 0x000fe400078e0004 */
[----:B------:R-:W-:Y:S01]  /*0730*/  @!P1 IMAD.MOV.U32 R3, RZ, RZ, R11 ;  /* 0x000000ffff039224 */ /* 0x000fe200078e000b */
[----:B------:R-:W-:Y:S06]  /*0740*/  @!P2 BRA `(.L_x_10) ;  /* 0xfffffffc0050a947 */ /* 0x000fec000383ffff */
.L_x_6:
[----:B------:R-:W-:Y:S05]  /*0750*/  BSYNC.RECONVERGENT B1 ;  /* 0x0000000000017941 */ /* 0x000fea0003800200 */
.L_x_5:
[----:B------:R-:W1:Y:S02]  /*0760*/  LDC R4, c[0x0][0x390] ;  /* 0x0000e400ff047b82 */ /* 0x000e640000000800 */
[----:B-1----:R-:W-:-:S13]  /*0770*/  ISETP.GE.AND P0, PT, R4, 0x100, PT ;  /* 0x000001000400780c */ /* 0x002fda0003f06270 */
[----:B------:R-:W-:Y:S05]  /*0780*/  @!P0 BRA `(.L_x_11) ;  /* 0x0000000800c48947 */ /* 0x000fea0003800000 */
[----:B------:R-:W1:Y:S01]  /*0790*/  S2R R11, SR_LANEID ;  /* 0x00000000000b7919 */ /* 0x000e620000000000 */
[----:B------:R-:W-:Y:S01]  /*07a0*/  BSSY.RECONVERGENT B1, `(.L_x_12) ;  /* 0x0000017000017945 */ /* 0x000fe20003800200 */
[----:B-----5:R-:W-:Y:S01]  /*07b0*/  IMAD.MOV.U32 R10, RZ, RZ, R5 ;  /* 0x000000ffff0a7224 */ /* 0x020fe200078e0005 */
[----:B------:R2:W3:Y:S01]  /*07c0*/  SHFL.DOWN PT, R4, R5, 0x1, 0x1f ;  /* 0x08201f0005047f89 */ /* 0x0004e200000e0000 */
[----:B0-----:R-:W-:Y:S02]  /*07d0*/  IMAD.MOV.U32 R6, RZ, RZ, R2 ;  /* 0x000000ffff067224 */ /* 0x001fe400078e0002 */
[----:B------:R-:W-:Y:S01]  /*07e0*/  IMAD.MOV.U32 R7, RZ, RZ, R3 ;  /* 0x000000ffff077224 */ /* 0x000fe200078e0003 */
[----:B------:R2:W0:Y:S04]  /*07f0*/  SHFL.DOWN PT, R8, R2, 0x1, 0x1f ;  /* 0x08201f0002087f89 */ /* 0x00042800000e0000 */
[----:B------:R2:W4:Y:S01]  /*0800*/  SHFL.DOWN PT, R9, R3, 0x1, 0x1f ;  /* 0x08201f0003097f89 */ /* 0x00052200000e0000 */
[----:B-1----:R-:W-:-:S02]  /*0810*/  ISETP.GT.AND P0, PT, R11, 0x1e, PT ;  /* 0x0000001e0b00780c */ /* 0x002fc40003f04270 */
[C---:B------:R-:W-:Y:S02]  /*0820*/  ISETP.GT.AND P4, PT, R11.reuse, 0x1d, PT ;  /* 0x0000001d0b00780c */ /* 0x040fe40003f84270 */
[C---:B------:R-:W-:Y:S02]  /*0830*/  ISETP.GT.AND P2, PT, R11.reuse, 0x1b, PT ;  /* 0x0000001b0b00780c */ /* 0x040fe40003f44270 */
[----:B------:R-:W-:-:S07]  /*0840*/  ISETP.GT.AND P1, PT, R11, 0x17, PT ;  /* 0x000000170b00780c */ /* 0x000fce0003f24270 */
[----:B0-234-:R-:W-:Y:S06]  /*0850*/  @P0 BRA `(.L_x_13) ;  /* 0x00000000002c0947 */ /* 0x01dfec0003800000 */
[----:B------:R-:W-:Y:S01]  /*0860*/  DSETP.GT.AND P3, PT, R2, R8, PT ;  /* 0x000000080200722a */ /* 0x000fe20003f64000 */
[----:B------:R-:W-:Y:S02]  /*0870*/  IMAD.MOV.U32 R10, RZ, RZ, R4 ;  /* 0x000000ffff0a7224 */ /* 0x000fe400078e0004 */
[----:B------:R-:W-:Y:S02]  /*0880*/  IMAD.MOV.U32 R6, RZ, RZ, R8 ;  /* 0x000000ffff067224 */ /* 0x000fe400078e0008 */
[----:B------:R-:W-:-:S09]  /*0890*/  IMAD.MOV.U32 R7, RZ, RZ, R9 ;  /* 0x000000ffff077224 */ /* 0x000fd200078e0009 */
[----:B------:R-:W-:-:S13]  /*08a0*/  @!P3 ISETP.GE.AND P0, PT, R4, R5, PT ;  /* 0x000000050400b20c */ /* 0x000fda0003f06270 */
[----:B------:R-:W-:-:S06]  /*08b0*/  @!P3 DSETP.EQ.AND P0, PT, R2, R8, !P0 ;  /* 0x000000080200b22a */ /* 0x000fcc0004702000 */
[----:B------:R-:W-:Y:S02]  /*08c0*/  @!P3 FSEL R2, R8, R2, P0 ;  /* 0x000000020802b208 */ /* 0x000fe40000000000 */
[----:B------:R-:W-:Y:S02]  /*08d0*/  @!P3 FSEL R3, R9, R3, P0 ;  /* 0x000000030903b208 */ /* 0x000fe40000000000 */
[----:B------:R-:W-:Y:S01]  /*08e0*/  @!P3 SEL R10, R4, R5, P0 ;  /* 0x00000005040ab207 */ /* 0x000fe20000000000 */
[----:B------:R-:W-:Y:S02]  /*08f0*/  @!P3 IMAD.MOV.U32 R6, RZ, RZ, R2 ;  /* 0x000000ffff06b224 */ /* 0x000fe400078e0002 */
[----:B------:R-:W-:-:S07]  /*0900*/  @!P3 IMAD.MOV.U32 R7, RZ, RZ, R3 ;  /* 0x000000ffff07b224 */ /* 0x000fce00078e0003 */
.L_x_13:
[----:B------:R-:W-:Y:S05]  /*0910*/  BSYNC.RECONVERGENT B1 ;  /* 0x0000000000017941 */ /* 0x000fea0003800200 */
.L_x_12:
[----:B------:R0:W1:Y:S01]  /*0920*/  SHFL.DOWN PT, R9, R10, 0x2, 0x1f ;  /* 0x08401f000a097f89 */ /* 0x00006200000e0000 */
[----:B------:R-:W-:Y:S01]  /*0930*/  BSSY.RECONVERGENT B1, `(.L_x_14) ;  /* 0x0000012000017945 */ /* 0x000fe20003800200 */
[----:B------:R-:W-:Y:S02]  /*0940*/  IMAD.MOV.U32 R8, RZ, RZ, R10 ;  /* 0x000000ffff087224 */ /* 0x000fe400078e000a */
[----:B------:R0:W2:Y:S01]  /*0950*/  SHFL.DOWN PT, R4, R6, 0x2, 0x1f ;  /* 0x08401f0006047f89 */ /* 0x0000a200000e0000 */
[----:B------:R-:W-:Y:S02]  /*0960*/  IMAD.MOV.U32 R2, RZ, RZ, R6 ;  /* 0x000000ffff027224 */ /* 0x000fe400078e0006 */
[----:B------:R-:W-:Y:S01]  /*0970*/  IMAD.MOV.U32 R3, RZ, RZ, R7 ;  /* 0x000000ffff037224 */ /* 0x000fe200078e0007 */
[----:B------:R0:W3:Y:S01]  /*0980*/  SHFL.DOWN PT, R5, R7, 0x2, 0x1f ;  /* 0x08401f0007057f89 */ /* 0x0000e200000e0000 */
[----:B------:R-:W-:Y:S05]  /*0990*/  @P4 BRA `(.L_x_15) ;  /* 0x00000000002c4947 */ /* 0x000fea0003800000 */
[----:B--23--:R-:W-:Y:S01]  /*09a0*/  DSETP.GT.AND P3, PT, R6, R4, PT ;  /* 0x000000040600722a */ /* 0x00cfe20003f64000 */
[----:B-1----:R-:W-:Y:S02]  /*09b0*/  IMAD.MOV.U32 R8, RZ, RZ, R9 ;  /* 0x000000ffff087224 */ /* 0x002fe400078e0009 */
[----:B------:R-:W-:Y:S02]  /*09c0*/  IMAD.MOV.U32 R2, RZ, RZ, R4 ;  /* 0x000000ffff027224 */ /* 0x000fe400078e0004 */
[----:B------:R-:W-:-:S09]  /*09d0*/  IMAD.MOV.U32 R3, RZ, RZ, R5 ;  /* 0x000000ffff037224 */ /* 0x000fd200078e0005 */
[----:B------:R-:W-:-:S13]  /*09e0*/  @!P3 ISETP.GE.AND P0, PT, R9, R10, PT ;  /* 0x0000000a0900b20c */ /* 0x000fda0003f06270 */
[----:B------:R-:W-:-:S06]  /*09f0*/  @!P3 DSETP.EQ.AND P0, PT, R6, R4, !P0 ;  /* 0x000000040600b22a */ /* 0x000fcc0004702000 */
[----:B0-----:R-:W-:Y:S02]  /*0a00*/  @!P3 FSEL R6, R4, R6, P0 ;  /* 0x000000060406b208 */ /* 0x001fe40000000000 */
[----:B------:R-:W-:Y:S02]  /*0a10*/  @!P3 FSEL R7, R5, R7, P0 ;  /* 0x000000070507b208 */ /* 0x000fe40000000000 */
[----:B------:R-:W-:Y:S01]  /*0a20*/  @!P3 SEL R8, R9, R10, P0 ;  /* 0x0000000a0908b207 */ /* 0x000fe20000000000 */
[----:B------:R-:W-:Y:S02]  /*0a30*/  @!P3 IMAD.MOV.U32 R2, RZ, RZ, R6 ;  /* 0x000000ffff02b224 */ /* 0x000fe400078e0006 */
[----:B------:R-:W-:-:S07]  /*0a40*/  @!P3 IMAD.MOV.U32 R3, RZ, RZ, R7 ;  /* 0x000000ffff03b224 */ /* 0x000fce00078e0007 */
.L_x_15:
[----:B------:R-:W-:Y:S05]  /*0a50*/  BSYNC.RECONVERGENT B1 ;  /* 0x0000000000017941 */ /* 0x000fea0003800200 */
.L_x_14:
[----:B-1----:R1:W4:Y:S01]  /*0a60*/  SHFL.DOWN PT, R9, R8, 0x4, 0x1f ;  /* 0x08801f0008097f89 */ /* 0x00232200000e0000 */
[----:B------:R-:W-:Y:S01]  /*0a70*/  BSSY.RECONVERGENT B1, `(.L_x_16) ;  /* 0x0000012000017945 */ /* 0x000fe20003800200 */
[----:B0-----:R-:W-:Y:S02]  /*0a80*/  IMAD.MOV.U32 R10, RZ, RZ, R8 ;  /* 0x000000ffff0a7224 */ /* 0x001fe400078e0008 */
[----:B--2---:R1:W0:Y:S01]  /*0a90*/  SHFL.DOWN PT, R4, R2, 0x4, 0x1f ;  /* 0x08801f0002047f89 */ /* 0x00422200000e0000 */
[----:B------:R-:W-:Y:S02]  /*0aa0*/  IMAD.MOV.U32 R6, RZ, RZ, R2 ;  /* 0x000000ffff067224 */ /* 0x000fe400078e0002 */
[----:B------:R-:W-:Y:S01]  /*0ab0*/  IMAD.MOV.U32 R7, RZ, RZ, R3 ;  /* 0x000000ffff077224 */ /* 0x000fe200078e0003 */
[----:B---3--:R1:W2:Y:S01]  /*0ac0*/  SHFL.DOWN PT, R5, R3, 0x4, 0x1f ;  /* 0x08801f0003057f89 */ /* 0x0082a200000e0000 */
[----:B------:R-:W-:Y:S05]  /*0ad0*/  @P2 BRA `(.L_x_17) ;  /* 0x00000000002c2947 */ /* 0x000fea0003800000 */
[----:B0-2---:R-:W-:Y:S01]  /*0ae0*/  DSETP.GT.AND P2, PT, R2, R4, PT ;  /* 0x000000040200722a */ /* 0x005fe20003f44000 */
[----:B----4-:R-:W-:Y:S02]  /*0af0*/  IMAD.MOV.U32 R10, RZ, RZ, R9 ;  /* 0x000000ffff0a7224 */ /* 0x010fe400078e0009 */
[----:B------:R-:W-:Y:S02]  /*0b00*/  IMAD.MOV.U32 R6, RZ, RZ, R4 ;  /* 0x000000ffff067224 */ /* 0x000fe400078e0004 */
[----:B------:R-:W-:-:S09]  /*0b10*/  IMAD.MOV.U32 R7, RZ, RZ, R5 ;  /* 0x000000ffff077224 */ /* 0x000fd200078e0005 */
[----:B------:R-:W-:-:S13]  /*0b20*/  @!P2 ISETP.GE.AND P0, PT, R9, R8, PT ;  /* 0x000000080900a20c */ /* 0x000fda0003f06270 */
[----:B------:R-:W-:-:S06]  /*0b30*/  @!P2 DSETP.EQ.AND P0, PT, R2, R4, !P0 ;  /* 0x000000040200a22a */ /* 0x000fcc0004702000 */
[----:B-1----:R-:W-:Y:S02]  /*0b40*/  @!P2 FSEL R2, R4, R2, P0 ;  /* 0x000000020402a208 */ /* 0x002fe40000000000 */
[----:B------:R-:W-:Y:S02]  /*0b50*/  @!P2 FSEL R3, R5, R3, P0 ;  /* 0x000000030503a208 */ /* 0x000fe40000000000 */
[----:B------:R-:W-:Y:S01]  /*0b60*/  @!P2 SEL R10, R9, R8, P0 ;  /* 0x00000008090aa207 */ /* 0x000fe20000000000 */
[----:B------:R-:W-:Y:S02]  /*0b70*/  @!P2 IMAD.MOV.U32 R6, RZ, RZ, R2 ;  /* 0x000000ffff06a224 */ /* 0x000fe400078e0002 */
[----:B------:R-:W-:-:S07]  /*0b80*/  @!P2 IMAD.MOV.U32 R7, RZ, RZ, R3 ;  /* 0x000000ffff07a224 */ /* 0x000fce00078e0003 */
.L_x_17:
[----:B------:R-:W-:Y:S05]  /*0b90*/  BSYNC.RECONVERGENT B1 ;  /* 0x0000000000017941 */ /* 0x000fea0003800200 */
.L_x_16:
[----:B------:R3:W0:Y:S01]  /*0ba0*/  SHFL.DOWN PT, R13, R10, 0x8, 0x1f ;  /* 0x09001f000a0d7f89 */ /* 0x00062200000e0000 */
[----:B------:R-:W-:Y:S01]  /*0bb0*/  BSSY.RECONVERGENT B1, `(.L_x_18) ;  /* 0x0000012000017945 */ /* 0x000fe20003800200 */
[----:B--2---:R-:W-:Y:S02]  /*0bc0*/  IMAD.MOV.U32 R5, RZ, RZ, R10 ;  /* 0x000000ffff057224 */ /* 0x004fe400078e000a */
[----:B-1----:R3:W1:Y:S01]  /*0bd0*/  SHFL.DOWN PT, R8, R6, 0x8, 0x1f ;  /* 0x09001f0006087f89 */ /* 0x00266200000e0000 */
[----:B------:R-:W-:Y:S02]  /*0be0*/  IMAD.MOV.U32 R2, RZ, RZ, R6 ;  /* 0x000000ffff027224 */ /* 0x000fe400078e0006 */
[----:B------:R-:W-:Y:S01]  /*0bf0*/  IMAD.MOV.U32 R3, RZ, RZ, R7 ;  /* 0x000000ffff037224 */ /* 0x000fe200078e0007 */
[----:B----4-:R3:W2:Y:S01]  /*0c00*/  SHFL.DOWN PT, R9, R7, 0x8, 0x1f ;  /* 0x09001f0007097f89 */ /* 0x0106a200000e0000 */
[----:B------:R-:W-:Y:S05]  /*0c10*/  @P1 BRA `(.L_x_19) ;  /* 0x00000000002c1947 */ /* 0x000fea0003800000 */
[----:B-12---:R-:W-:Y:S01]  /*0c20*/  DSETP.GT.AND P1, PT, R6, R8, PT ;  /* 0x000000080600722a */ /* 0x006fe20003f24000 */
[----:B0-----:R-:W-:Y:S02]  /*0c30*/  IMAD.MOV.U32 R5, RZ, RZ, R13 ;  /* 0x000000ffff057224 */ /* 0x001fe400078e000d */
[----:B------:R-:W-:Y:S02]  /*0c40*/  IMAD.MOV.U32 R2, RZ, RZ, R8 ;  /* 0x000000ffff027224 */ /* 0x000fe400078e0008 */
[----:B------:R-:W-:-:S09]  /*0c50*/  IMAD.MOV.U32 R3, RZ, RZ, R9 ;  /* 0x000000ffff037224 */ /* 0x000fd200078e0009 */
[----:B------:R-:W-:-:S13]  /*0c60*/  @!P1 ISETP.GE.AND P0, PT, R13, R10, PT ;  /* 0x0000000a0d00920c */ /* 0x000fda0003f06270 */
[----:B------:R-:W-:-:S06]  /*0c70*/  @!P1 DSETP.EQ.AND P0, PT, R6, R8, !P0 ;  /* 0x000000080600922a */ /* 0x000fcc0004702000 */
[----:B------:R-:W-:Y:S02]  /*0c80*/  @!P1 FSEL R4, R8, R6, P0 ;  /* 0x0000000608049208 */ /* 0x000fe40000000000 */
[----:B---3--:R-:W-:Y:S02]  /*0c90*/  @!P1 FSEL R7, R9, R7, P0 ;  /* 0x0000000709079208 */ /* 0x008fe40000000000 */
[----:B------:R-:W-:Y:S01]  /*0ca0*/  @!P1 SEL R5, R13, R10, P0 ;  /* 0x0000000a0d059207 */ /* 0x000fe20000000000 */
[----:B------:R-:W-:Y:S02]  /*0cb0*/  @!P1 IMAD.MOV.U32 R2, RZ, RZ, R4 ;  /* 0x000000ffff029224 */ /* 0x000fe400078e0004 */
[----:B------:R-:W-:-:S07]  /*0cc0*/  @!P1 IMAD.MOV.U32 R3, RZ, RZ, R7 ;  /* 0x000000ffff039224 */ /* 0x000fce00078e0007 */
.L_x_19:
[----:B------:R-:W-:Y:S05]  /*0cd0*/  BSYNC.RECONVERGENT B1 ;  /* 0x0000000000017941 */ /* 0x000fea0003800200 */
.L_x_18:
[----:B------:R-:W-:Y:S01]  /*0ce0*/  ISETP.GT.AND P0, PT, R11, 0xf, PT ;  /* 0x0000000f0b00780c */ /* 0x000fe20003f04270 */
[----:B---3--:R3:W4:Y:S01]  /*0cf0*/  SHFL.DOWN PT, R6, R2, 0x10, 0x1f ;  /* 0x0a001f0002067f89 */ /* 0x00872200000e0000 */
[----:B------:R-:W-:Y:S03]  /*0d00*/  BSSY.RECONVERGENT B1, `(.L_x_20) ;  /* 0x0000018000017945 */ /* 0x000fe60003800200 */
[----:B------:R3:W1:Y:S04]  /*0d10*/  SHFL.DOWN PT, R7, R3, 0x10, 0x1f ;  /* 0x0a001f0003077f89 */ /* 0x00066800000e0000 */
[----:B0-----:R3:W0:Y:S04]  /*0d20*/  SHFL.DOWN PT, R4, R5, 0x10, 0x1f ;  /* 0x0a001f0005047f89 */ /* 0x00162800000e0000 */
[----:B------:R-:W-:Y:S05]  /*0d30*/  @P0 BRA `(.L_x_21) ;  /* 0x0000000000500947 */ /* 0x000fea0003800000 */
[----:B------:R-:W-:Y:S01]  /*0d40*/  ISETP.NE.AND P2, PT, R11, RZ, PT ;  /* 0x000000ff0b00720c */ /* 0x000fe20003f45270 */
[----:B-1--4-:R-:W-:-:S12]  /*0d50*/  DSETP.GT.AND P1, PT, R2, R6, PT ;  /* 0x000000060200722a */ /* 0x012fd80003f24000 */
[----:B------:R-:W1:Y:S01]  /*0d60*/  @!P2 S2R R10, SR_CgaCtaId ;  /* 0x00000000000aa919 */ /* 0x000e620000008800 */
[----:B--2---:R-:W-:Y:S02]  /*0d70*/  @!P2 MOV R9, 0x400 ;  /* 0x000004000009a802 */ /* 0x004fe40000000f00 */
[----:B0-----:R-:W-:Y:S02]  /*0d80*/  @!P1 ISETP.GE.AND P0, PT, R4, R5, PT ;  /* 0x000000050400920c */ /* 0x001fe40003f06270 */
[----:B------:R-:W-:-:S04]  /*0d90*/  @!P2 SHF.R.U32.HI R8, RZ, 0x1, R0 ;  /* 0x00000001ff08a819 */ /* 0x000fc80000011600 */
[----:B------:R-:W-:-:S07]  /*0da0*/  @!P2 LOP3.LUT R8, R8, 0x1f0, RZ, 0xc0, !PT ;  /* 0x000001f00808a812 */ /* 0x000fce00078ec0ff */
[----:B------:R-:W-:-:S06]  /*0db0*/  @!P1 DSETP.EQ.AND P0, PT, R2, R6, !P0 ;  /* 0x000000060200922a */ /* 0x000fcc0004702000 */
[----:B---3--:R-:W-:Y:S02]  /*0dc0*/  @!P1 FSEL R3, R7, R3, P0 ;  /* 0x0000000307039208 */ /* 0x008fe40000000000 */
[----:B------:R-:W-:Y:S02]  /*0dd0*/  @!P1 FSEL R2, R6, R2, P0 ;  /* 0x0000000206029208 */ /* 0x000fe40000000000 */
[----:B------:R-:W-:Y:S01]  /*0de0*/  @!P1 SEL R4, R4, R5, P0 ;  /* 0x0000000504049207 */ /* 0x000fe20000000000 */
[----:B------:R-:W-:Y:S02]  /*0df0*/  @!P1 IMAD.MOV.U32 R7, RZ, RZ, R3 ;  /* 0x000000ffff079224 */ /* 0x000fe400078e0003 */
[----:B------:R-:W-:Y:S02]  /*0e00*/  @!P1 IMAD.MOV.U32 R6, RZ, RZ, R2 ;  /* 0x000000ffff069224 */ /* 0x000fe400078e0002 */
[----:B------:R-:W-:Y:S01]  /*0e10*/  IMAD.MOV.U32 R5, RZ, RZ, R4 ;  /* 0x000000ffff057224 */ /* 0x000fe200078e0004 */
[----:B-1----:R-:W-:Y:S01]  /*0e20*/  @!P2 LEA R9, R10, R9, 0x18 ;  /* 0x000000090a09a211 */ /* 0x002fe200078ec0ff */
[----:B------:R-:W-:-:S02]  /*0e30*/  IMAD.MOV.U32 R2, RZ, RZ, R6 ;  /* 0x000000ffff027224 */ /* 0x000fc400078e0006 */
[----:B------:R-:W-:Y:S02]  /*0e40*/  IMAD.MOV.U32 R3, RZ, RZ, R7 ;  /* 0x000000ffff037224 */ /* 0x000fe400078e0007 */
[----:B------:R-:W-:-:S05]  /*0e50*/  @!P2 IMAD.IADD R9, R8, 0x1, R9 ;  /* 0x000000010809a824 */ /* 0x000fca00078e0209 */
[----:B------:R0:W-:Y:S04]  /*0e60*/  @!P2 STS [R9+0x8], R4 ;  /* 0x000008040900a388 */ /* 0x0001e80000000800 */
[----:B------:R0:W-:Y:S02]  /*0e70*/  @!P2 STS.64 [R9+0x10], R6 ;  /* 0x000010060900a388 */ /* 0x0001e40000000a00 */
.L_x_21:
[----:B------:R-:W-:Y:S05]  /*0e80*/  BSYNC.RECONVERGENT B1 ;  /* 0x0000000000017941 */ /* 0x000fea0003800200 */
.L_x_20:
[----:B------:R-:W-:Y:S01]  /*0e90*/  BAR.SYNC.DEFER_BLOCKING 0x0 ;  /* 0x0000000000007b1d */ /* 0x000fe20000010000 */
[----:B------:R-:W-:-:S13]  /*0ea0*/  ISETP.NE.AND P0, PT, R0, RZ, PT ;  /* 0x000000ff0000720c */ /* 0x000fda0003f05270 */
[----:B------:R-:W-:Y:S05]  /*0eb0*/  @P0 BRA `(.L_x_22) ;  /* 0x0000002400c00947 */ /* 0x000fea0003800000 */
[----:B------:R-:W5:Y:S01]  /*0ec0*/  S2UR UR5, SR_CgaCtaId ;  /* 0x00000000000579c3 */ /* 0x000f620000008800 */
[----:B------:R-:W-:Y:S02]  /*0ed0*/  UMOV UR4, 0x400 ;  /* 0x0000040000047882 */ /* 0x000fe40000000000 */
[----:B-----5:R-:W-:-:S09]  /*0ee0*/  ULEA UR4, UR5, UR4, 0x18 ;  /* 0x0000000405047291 */ /* 0x020fd2000f8ec0ff */
[----:B012---:R-:W0:Y:S04]  /*0ef0*/  LDS.64 R8, [UR4+0x20] ;  /* 0x00002004ff087984 */ /* 0x007e280008000a00 */
[----:B------:R-:W1:Y:S04]  /*0f00*/  LDS R0, [UR4+0x18] ;  /* 0x00001804ff007984 */ /* 0x000e680008000800 */
[----:B------:R-:W2:Y:S04]  /*0f10*/  LDS R13, [UR4+0x28] ;  /* 0x00002804ff0d7984 */ /* 0x000ea80008000800 */
[----:B------:R-:W5:Y:S04]  /*0f20*/  LDS.64 R10, [UR4+0x30] ;  /* 0x00003004ff0a7984 */ /* 0x000f680008000a00 */
[----:B------:R-:W5:Y:S04]  /*0f30*/  LDS R15, [UR4+0x38] ;  /* 0x00003804ff0f7984 */ /* 0x000f680008000800 */
[----:B----4-:R-:W4:Y:S04]  /*0f40*/  LDS.64 R6, [UR4+0x40] ;  /* 0x00004004ff067984 */ /* 0x010f280008000a00 */
[----:B------:R-:W4:Y:S01]  /*0f50*/  LDS R17, [UR4+0x48] ;  /* 0x00004804ff117984 */ /* 0x000f220008000800 */
[----:B0-----:R-:W-:-:S14]  /*0f60*/  DSETP.GEU.AND P2, PT, R8, R2, PT ;  /* 0x000000020800722a */ /* 0x001fdc0003f4e000 */
[----:B-1----:R-:W-:-:S13]  /*0f70*/  @P2 ISETP.GE.AND P0, PT, R0, R5, PT ;  /* 0x000000050000220c */ /* 0x002fda0003f06270 */
[----:B------:R-:W-:-:S06]  /*0f80*/  @P2 DSETP.EQ.AND P0, PT, R2, R8, !P0 ;  /* 0x000000080200222a */ /* 0x000fcc0004702000 */
[----:B------:R-:W-:Y:S02]  /*0f90*/  @P2 SEL R0, R0, R5, P0 ;  /* 0x0000000500002207 */ /* 0x000fe40000000000 */
[----:B---3--:R-:W-:Y:S01]  /*0fa0*/  @P2 FSEL R2, R8, R2, P0 ;  /* 0x0000000208022208 */ /* 0x008fe20000000000 */
[----:B------:R-:W-:Y:S01]  /*0fb0*/  LDS.64 R4, [UR4+0x60] ;  /* 0x00006004ff047984 */ /* 0x000fe20008000a00 */
[----:B--2---:R-:W-:Y:S02]  /*0fc0*/  ISETP.GE.AND P1, PT, R13, R0, PT ;  /* 0x000000000d00720c */ /* 0x004fe40003f26270 */
[----:B------:R-:W-:Y:S01]  /*0fd0*/  @P2 FSEL R3, R9, R3, P0 ;  /* 0x0000000309032208 */ /* 0x000fe20000000000 */
[----:B------:R-:W-:-:S04]  /*0fe0*/  @P2 IMAD.MOV.U32 R8, RZ, RZ, R2 ;  /* 0x000000ffff082224 */ /* 0x000fc800078e0002 */
[----:B------:R-:W-:Y:S02]  /*0ff0*/  @P2 IMAD.MOV.U32 R9, RZ, RZ, R3 ;  /* 0x000000ffff092224 */ /* 0x000fe400078e0003 */
[----:B------:R-:W0:Y:S04]  /*1000*/  LDS.64 R2, [UR4+0x50] ;  /* 0x00005004ff027984 */ /* 0x000e280008000a00 */
[----:B-----5:R-:W-:-:S06]  /*1010*/  DSETP.EQ.AND P0, PT, R8, R10, !P1 ;  /* 0x0000000a0800722a */ /* 0x020fcc0004f02000 */
[----:B------:R-:W-:-:S06]  /*1020*/  DSETP.LT.OR P0, PT, R10, R8, P0 ;  /* 0x000000080a00722a */ /* 0x000fcc0000701400 */
[----:B------:R-:W-:Y:S02]  /*1030*/  SEL R0, R13, R0, P0 ;  /* 0x000000000d007207 */ /* 0x000fe40000000000 */
[----:B------:R-:W-:Y:S01]  /*1040*/  FSEL R8, R10, R8, P0 ;  /* 0x000000080a087208 */ /* 0x000fe20000000000 */
[----:B------:R-:W-:Y:S01]  /*1050*/  LDS R13, [UR4+0x68] ;  /* 0x00006804ff0d7984 */ /* 0x000fe20008000800 */
[----:B------:R-:W-:Y:S02]  /*1060*/  ISETP.GE.AND P1, PT, R15, R0, PT ;  /* 0x000000000f00720c */ /* 0x000fe40003f26270 */
[----:B------:R-:W-:Y:S02]  /*1070*/  FSEL R9, R11, R9, P0 ;  /* 0x000000090b097208 */ /* 0x000fe40000000000 */
[----:B------:R-:W1:Y:S09]  /*1080*/  LDS R11, [UR4+0x58] ;  /* 0x00005804ff0b7984 */ /* 0x000e720008000800 */
[----:B----4-:R-:W-:-:S06]  /*1090*/  DSETP.EQ.AND P0, PT, R8, R6, !P1 ;  /* 0x000000060800722a */ /* 0x010fcc0004f02000 */
[----:B------:R-:W-:-:S06]  /*10a0*/  DSETP.LT.OR P0, PT, R6, R8, P0 ;  /* 0x000000080600722a */ /* 0x000fcc0000701400 */
[----:B------:R-:W-:Y:S02]  /*10b0*/  SEL R0, R15, R0, P0 ;  /* 0x000000000f007207 */ /* 0x000fe40000000000 */
[----:B------:R-:W-:Y:S01]  /*10c0*/  FSEL R6, R6, R8, P0 ;  /* 0x0000000806067208 */ /* 0x000fe20000000000 */
[----:B------:R-:W-:Y:S01]  /*10d0*/  LDS R15, [UR4+0x78] ;  /* 0x00007804ff0f7984 */ /* 0x000fe20008000800 */
[----:B------:R-:W-:Y:S02]  /*10e0*/  ISETP.GE.AND P1, PT, R17, R0, PT ;  /* 0x000000001100720c */ /* 0x000fe40003f26270 */
[----:B------:R-:W-:Y:S02]  /*10f0*/  FSEL R7, R7, R9, P0 ;  /* 0x0000000907077208 */ /* 0x000fe40000000000 */
[----:B------:R-:W2:Y:S09]  /*1100*/  LDS.64 R8, [UR4+0x70] ;  /* 0x00007004ff087984 */ /* 0x000eb20008000a00 */
[----:B0-----:R-:W-:-:S06]  /*1110*/  DSETP.EQ.AND P0, PT, R6, R2, !P1 ;  /* 0x000000020600722a */ /* 0x001fcc0004f02000 */
[----:B------:R-:W-:-:S06]  /*1120*/  DSETP.LT.OR P0, PT, R2, R6, P0 ;  /* 0x000000060200722a */ /* 0x000fcc0000701400 */
[----:B------:R-:W-:Y:S02]  /*1130*/  SEL R0, R17, R0, P0 ;  /* 0x0000000011007207 */ /* 0x000fe40000000000 */
[----:B------:R-:W-:Y:S02]  /*1140*/  FSEL R2, R2, R6, P0 ;  /* 0x0000000602027208 */ /* 0x000fe40000000000 */
[----:B-1----:R-:W-:Y:S02]  /*1150*/  ISETP.GE.AND P1, PT, R11, R0, PT ;  /* 0x000000000b00720c */ /* 0x002fe40003f26270 */
[----:B------:R-:W-:Y:S02]  /*1160*/  FSEL R3, R3, R7, P0 ;  /* 0x0000000703037208 */ /* 0x000fe40000000000 */
[----:B------:R-:W0:Y:S09]  /*1170*/  LDS.64 R6, [UR4+0x80] ;  /* 0x00008004ff067984 */ /* 0x000e320008000a00 */
[----:B------:R-:W-:-:S06]  /*1180*/  DSETP.EQ.AND P0, PT, R2, R4, !P1 ;  /* 0x000000040200722a */ /* 0x000fcc0004f02000 */
[----:B------:R-:W-:-:S06]  /*1190*/  DSETP.LT.OR P0, PT, R4, R2, P0 ;  /* 0x000000020400722a */ /* 0x000fcc0000701400 */
[----:B------:R-:W-:Y:S02]  /*11a0*/  SEL R0, R11, R0, P0 ;  /* 0x000000000b007207 */ /* 0x000fe40000000000 */
[----:B------:R-:W-:Y:S02]  /*11b0*/  FSEL R2, R4, R2, P0 ;  /* 0x0000000204027208 */ /* 0x000fe40000000000 */
[----:B------:R-:W-:Y:S02]  /*11c0*/  ISETP.GE.AND P1, PT, R13, R0, PT ;  /* 0x000000000d00720c */ /* 0x000fe40003f26270 */
[----:B------:R-:W-:-:S11]  /*11d0*/  FSEL R3, R5, R3, P0 ;  /* 0x0000000305037208 */ /* 0x000fd60000000000 */
[----:B--2---:R-:W-:-:S06]  /*11e0*/  DSETP.EQ.AND P0, PT, R2, R8, !P1 ;  /* 0x000000080200722a */ /* 0x004fcc0004f02000 */
[----:B------:R-:W-:-:S06]  /*11f0*/  DSETP.LT.OR P0, PT, R8, R2, P0 ;  /* 0x000000020800722a */ /* 0x000fcc0000701400 */
[----:B------:R-:W-:Y:S02]  /*1200*/  SEL R0, R13, R0, P0 ;  /* 0x000000000d007207 */ /* 0x000fe40000000000 */
[----:B------:R-:W-:Y:S02]  /*1210*/  FSEL R2, R8, R2, P0 ;  /* 0x0000000208027208 */ /* 0x000fe40000000000 */
[----:B------:R-:W-:Y:S02]  /*1220*/  ISETP.GE.AND P1, PT, R15, R0, PT ;  /* 0x000000000f00720c */ /* 0x000fe40003f26270 */
[----:B------:R-:W-:-:S11]  /*1230*/  FSEL R3, R9, R3, P0 ;  /* 0x0000000309037208 */ /* 0x000fd60000000000 */
[----:B0-----:R-:W-:-:S06]  /*1240*/  DSETP.EQ.AND P0, PT, R2, R6, !P1 ;  /* 0x000000060200722a */ /* 0x001fcc0004f02000 */
[----:B------:R-:W-:-:S06]  /*1250*/  DSETP.LT.OR P0, PT, R6, R2, P0 ;  /* 0x000000020600722a */ /* 0x000fcc0000701400 */
[----:B------:R-:W-:Y:S02]  /*1260*/  FSEL R2, R6, R2, P0 ;  /* 0x0000000206027208 */ /* 0x000fe40000000000 */
[----:B------:R-:W-:Y:S02]  /*1270*/  FSEL R3, R7, R3, P0 ;  /* 0x0000000307037208 */ /* 0x000fe40000000000 */
[----:B------:R-:W-:Y:S01]  /*1280*/  SEL R5, R15, R0, P0 ;  /* 0x000000000f057207 */ /* 0x000fe20000000000 */
[----:B------:R-:W-:Y:S06]  /*1290*/  BRA `(.L_x_22) ;  /* 0x0000002000c87947 */ /* 0x000fec0003800000 */
.L_x_11:
[----:B------:R-:W1:Y:S01]  /*12a0*/  S2R R10, SR_LANEID ;  /* 0x00000000000a7919 */ /* 0x000e620000000000 */
[----:B0-----:R-:W-:Y:S01]  /*12b0*/  LOP3.LUT R6, R0, 0x3e0, RZ, 0xc0, !PT ;  /* 0x000003e000067812 */ /* 0x001fe200078ec0ff */
[----:B------:R-:W-:Y:S03]  /*12c0*/  BSSY.RECONVERGENT B1, `(.L_x_23) ;  /* 0x0000026000017945 */ /* 0x000fe60003800200 */
[----:B------:R-:W-:Y:S01]  /*12d0*/  LOP3.LUT R9, RZ, R6, RZ, 0x33, !PT ;  /* 0x00000006ff097212 */ /* 0x000fe200078e33ff */
[----:B------:R-:W-:-:S05]  /*12e0*/  VIADD R7, R6, 0x20 ;  /* 0x0000002006077836 */ /* 0x000fca0000000000 */
[----:B------:R-:W-:Y:S01]  /*12f0*/  ISETP.GT.AND P0, PT, R7, R4, PT ;  /* 0x000000040700720c */ /* 0x000fe20003f04270 */
[----:B------:R-:W-:-:S05]  /*1300*/  IMAD.IADD R7, R9, 0x1, R4 ;  /* 0x0000000109077824 */ /* 0x000fca00078e0204 */
[----:B------:R-:W-:Y:S02]  /*1310*/  SEL R7, R7, 0x1f, P0 ;  /* 0x0000001f07077807 */ /* 0x000fe40000000000 */
[C---:B-1----:R-:W-:Y:S01]  /*1320*/  ISETP.NE.AND P1, PT, R10.reuse, RZ, PT ;  /* 0x000000ff0a00720c */ /* 0x042fe20003f25270 */
[C---:B------:R-:W-:Y:S01]  /*1330*/  VIADD R6, R10.reuse, 0x2 ;  /* 0x000000020a067836 */ /* 0x040fe20000000000 */
[----:B------:R-:W-:-:S04]  /*1340*/  ISETP.GE.AND P0, PT, R10, R7, PT ;  /* 0x000000070a00720c */ /* 0x000fc80003f06270 */
[----:B------:R-:W-:Y:S01]  /*1350*/  ISETP.GT.AND P5, PT, R6, R7, PT ;  /* 0x000000070600720c */ /* 0x000fe20003fa4270 */
[----:B------:R-:W-:-:S05]  /*1360*/  VIADD R6, R10, 0x8 ;  /* 0x000000080a067836 */ /* 0x000fca0000000000 */
[----:B------:R-:W-:Y:S01]  /*1370*/  ISETP.GT.AND P3, PT, R6, R7, PT ;  /* 0x000000070600720c */ /* 0x000fe20003f64270 */
[----:B------:R-:W0:Y:S01]  /*1380*/  @!P1 S2R R11, SR_CgaCtaId ;  /* 0x00000000000b9919 */ /* 0x000e220000008800 */
[----:B------:R-:W-:Y:S02]  /*1390*/  @!P1 MOV R8, 0x400 ;  /* 0x0000040000089802 */ /* 0x000fe40000000f00 */
[----:B------:R-:W-:-:S04]  /*13a0*/  @!P1 SHF.R.U32.HI R9, RZ, 0x1, R0 ;  /* 0x00000001ff099819 */ /* 0x000fc80000011600 */
[----:B------:R-:W-:Y:S02]  /*13b0*/  @!P1 LOP3.LUT R9, R9, 0x1f0, RZ, 0xc0, !PT ;  /* 0x000001f009099812 */ /* 0x000fe400078ec0ff */
[----:B0-----:R-:W-:Y:S01]  /*13c0*/  @!P1 LEA R12, R11, R8, 0x18 ;  /* 0x000000080b0c9211 */ /* 0x001fe200078ec0ff */
[C---:B------:R-:W-:Y:S02]  /*13d0*/  VIADD R8, R10.reuse, 0x4 ;  /* 0x000000040a087836 */ /* 0x040fe40000000000 */
[----:B------:R-:W-:Y:S02]  /*13e0*/  VIADD R10, R10, 0x10 ;  /* 0x000000100a0a7836 */ /* 0x000fe40000000000 */
[----:B------:R-:W-:Y:S01]  /*13f0*/  @!P1 IMAD.IADD R6, R9, 0x1, R12 ;  /* 0x0000000109069824 */ /* 0x000fe200078e020c */
[-C--:B------:R-:W-:Y:S01]  /*1400*/  ISETP.GT.AND P4, PT, R8, R7.reuse, PT ;  /* 0x000000070800720c */ /* 0x080fe20003f84270 */
[----:B-----5:R0:W1:Y:S01]  /*1410*/  SHFL.DOWN PT, R9, R3, 0x1, R7 ;  /* 0x0820000003097989 */ /* 0x02006200000e0007 */
[----:B------:R-:W-:Y:S01]  /*1420*/  ISETP.GT.AND P2, PT, R10, R7, PT ;  /* 0x000000070a00720c */ /* 0x000fe20003f44270 */
[----:B------:R-:W-:-:S02]  /*1430*/  IMAD.MOV.U32 R12, RZ, RZ, R5 ;  /* 0x000000ffff0c7224 */ /* 0x000fc400078e0005 */
[----:B------:R0:W2:Y:S04]  /*1440*/  SHFL.DOWN PT, R10, R5, 0x1, R7 ;  /* 0x08200000050a7989 */ /* 0x0000a800000e0007 */
[----:B------:R0:W3:Y:S01]  /*1450*/  SHFL.DOWN PT, R8, R2, 0x1, R7 ;  /* 0x0820000002087989 */ /* 0x0000e200000e0007 */
[----:B------:R-:W-:Y:S05]  /*1460*/  @P0 BRA `(.L_x_24) ;  /* 0x00000000002c0947 */ /* 0x000fea0003800000 */
[----:B-1-3--:R-:W-:Y:S01]  /*1470*/  DSETP.GT.AND P6, PT, R2, R8, PT ;  /* 0x000000080200722a */ /* 0x00afe20003fc4000 */
[----:B--2---:R-:W-:-:S13]  /*1480*/  IMAD.MOV.U32 R12, RZ, RZ, R10 ;  /* 0x000000ffff0c7224 */ /* 0x004fda00078e000a */
[----:B------:R-:W-:-:S13]  /*1490*/  @!P6 ISETP.GE.AND P0, PT, R10, R5, PT ;  /* 0x000000050a00e20c */ /* 0x000fda0003f06270 */
[----:B------:R-:W-:-:S06]  /*14a0*/  @!P6 DSETP.EQ.AND P0, PT, R2, R8, !P0 ;  /* 0x000000080200e22a */ /* 0x000fcc0004702000 */
[----:B------:R-:W-:Y:S02]  /*14b0*/  @!P6 SEL R12, R10, R5, P0 ;  /* 0x000000050a0ce207 */ /* 0x000fe40000000000 */
[----:B0-----:R-:W-:Y:S01]  /*14c0*/  @!P6 FSEL R5, R8, R2, P0 ;  /* 0x000000020805e208 */ /* 0x001fe20000000000 */
[----:B------:R-:W-:Y:S01]  /*14d0*/  IMAD.MOV.U32 R2, RZ, RZ, R8 ;  /* 0x000000ffff027224 */ /* 0x000fe200078e0008 */
[----:B------:R-:W-:Y:S01]  /*14e0*/  @!P6 FSEL R10, R9, R3, P0 ;  /* 0x00000003090ae208 */ /* 0x000fe20000000000 */
[----:B------:R-:W-:Y:S02]  /*14f0*/  IMAD.MOV.U32 R3, RZ, RZ, R9 ;  /* 0x000000ffff037224 */ /* 0x000fe400078e0009 */
[----:B------:R-:W-:Y:S02]  /*1500*/  @!P6 IMAD.MOV.U32 R2, RZ, RZ, R5 ;  /* 0x000000ffff02e224 */ /* 0x000fe400078e0005 */
[----:B------:R-:W-:-:S07]  /*1510*/  @!P6 IMAD.MOV.U32 R3, RZ, RZ, R10 ;  /* 0x000000ffff03e224 */ /* 0x000fce00078e000a */
.L_x_24:
[----:B------:R-:W-:Y:S05]  /*1520*/  BSYNC.RECONVERGENT B1 ;  /* 0x0000000000017941 */ /* 0x000fea0003800200 */
.L_x_23:
[----:B0-----:R0:W4:Y:S01]  /*1530*/  SHFL.DOWN PT, R5, R12, 0x2, R7 ;  /* 0x084000000c057989 */ /* 0x00112200000e0007 */
[----:B------:R-:W-:Y:S01]  /*1540*/  BSSY.RECONVERGENT B1, `(.L_x_25) ;  /* 0x0000012000017945 */ /* 0x000fe20003800200 */
[----:B------:R-:W-:Y:S02]  /*1550*/  IMAD.MOV.U32 R14, RZ, RZ, R12 ;  /* 0x000000ffff0e7224 */ /* 0x000fe400078e000c */
[----:B--2---:R0:W2:Y:S01]  /*1560*/  SHFL.DOWN PT, R10, R2, 0x2, R7 ;  /* 0x08400000020a7989 */ /* 0x0040a200000e0007 */
[----:B---3--:R-:W-:Y:S02]  /*1570*/  IMAD.MOV.U32 R8, RZ, RZ, R2 ;  /* 0x000000ffff087224 */ /* 0x008fe400078e0002 */
[----:B-1----:R-:W-:Y:S01]  /*1580*/  IMAD.MOV.U32 R9, RZ, RZ, R3 ;  /* 0x000000ffff097224 */ /* 0x002fe200078e0003 */
[----:B------:R0:W1:Y:S01]  /*1590*/  SHFL.DOWN PT, R11, R3, 0x2, R7 ;  /* 0x08400000030b7989 */ /* 0x00006200000e0007 */
[----:B------:R-:W-:Y:S05]  /*15a0*/  @P5 BRA `(.L_x_26) ;  /* 0x00000000002c5947 */ /* 0x000fea0003800000 */
[----:B-12---:R-:W-:Y:S01]  /*15b0*/  DSETP.GT.AND P5, PT, R2, R10, PT ;  /* 0x0000000a0200722a */ /* 0x006fe20003fa4000 */
[----:B----4-:R-:W-:Y:S02]  /*15c0*/  IMAD.MOV.U32 R14, RZ, RZ, R5 ;  /* 0x000000ffff0e7224 */ /* 0x010fe400078e0005 */
        /* <DEDUP_REMOVED lines=9> */
.L_x_26:
[----:B------:R-:W-:Y:S05]  /*1660*/  BSYNC.RECONVERGENT B1 ;  /* 0x0000000000017941 */ /* 0x000fea0003800200 */
.L_x_25:
[----:B----4-:R3:W4:Y:S01]  /*1670*/  SHFL.DOWN PT, R5, R14, 0x4, R7 ;  /* 0x088000000e057989 */ /* 0x01072200000e0007 */
[----:B------:R-:W-:Y:S01]  /*1680*/  BSSY.RECONVERGENT B1, `(.L_x_27) ;  /* 0x0000012000017945 */ /* 0x000fe20003800200 */
[----:B0-----:R-:W-:Y:S02]  /*1690*/  IMAD.MOV.U32 R12, RZ, RZ, R14 ;  /* 0x000000ffff0c7224 */ /* 0x001fe400078e000e */
[----:B--2---:R3:W0:Y:S01]  /*16a0*/  SHFL.DOWN PT, R10, R8, 0x4, R7 ;  /* 0x08800000080a7989 */ /* 0x00462200000e0007 */
[----:B------:R-:W-:Y:S02]  /*16b0*/  IMAD.MOV.U32 R2, RZ, RZ, R8 ;  /* 0x000000ffff027224 */ /* 0x000fe400078e0008 */
[----:B------:R-:W-:Y:S01]  /*16c0*/  IMAD.MOV.U32 R3, RZ, RZ, R9 ;  /* 0x000000ffff037224 */ /* 0x000fe200078e0009 */
[----:B-1----:R3:W1:Y:S01]  /*16d0*/  SHFL.DOWN PT, R11, R9, 0x4, R7 ;  /* 0x08800000090b7989 */ /* 0x00266200000e0007 */
[----:B------:R-:W-:Y:S05]  /*16e0*/  @P4 BRA `(.L_x_28) ;  /* 0x00000000002c4947 */ /* 0x000fea0003800000 */
[----:B01----:R-:W-:Y:S01]  /*16f0*/  DSETP.GT.AND P4, PT, R8, R10, PT ;  /* 0x0000000a0800722a */ /* 0x003fe20003f84000 */
[----:B----4-:R-:W-:Y:S02]  /*1700*/  IMAD.MOV.U32 R12, RZ, RZ, R5 ;  /* 0x000000ffff0c7224 */ /* 0x010fe400078e0005 */
[----:B------:R-:W-:Y:S02]  /*1710*/  IMAD.MOV.U32 R2, RZ, RZ, R10 ;  /* 0x000000ffff027224 */ /* 0x000fe400078e000a */
[----:B------:R-:W-:-:S09]  /*1720*/  IMAD.MOV.U32 R3, RZ, RZ, R11 ;  /* 0x000000ffff037224 */ /* 0x000fd200078e000b */
[----:B------:R-:W-:-:S13]  /*1730*/  @!P4 ISETP.GE.AND P0, PT, R5, R14, PT ;  /* 0x0000000e0500c20c */ /* 0x000fda0003f06270 */
[----:B------:R-:W-:-:S06]  /*1740*/  @!P4 DSETP.EQ.AND P0, PT, R8, R10, !P0 ;  /* 0x0000000a0800c22a */ /* 0x000fcc0004702000 */
[----:B------:R-:W-:Y:S02]  /*1750*/  @!P4 SEL R12, R5, R14, P0 ;  /* 0x0000000e050cc207 */ /* 0x000fe40000000000 */
[----:B------:R-:W-:Y:S02]  /*1760*/  @!P4 FSEL R5, R10, R8, P0 ;  /* 0x000000080a05c208 */ /* 0x000fe40000000000 */
[----:B---3--:R-:W-:-:S03]  /*1770*/  @!P4 FSEL R8, R11, R9, P0 ;  /* 0x000000090b08c208 */ /* 0x008fc60000000000 */
[----:B------:R-:W-:Y:S02]  /*1780*/  @!P4 IMAD.MOV.U32 R2, RZ, RZ, R5 ;  /* 0x000000ffff02c224 */ /* 0x000fe400078e0005 */
[----:B------:R-:W-:-:S07]  /*1790*/  @!P4 IMAD.MOV.U32 R3, RZ, RZ, R8 ;  /* 0x000000ffff03c224 */ /* 0x000fce00078e0008 */
.L_x_28:
[----:B------:R-:W-:Y:S05]  /*17a0*/  BSYNC.RECONVERGENT B1 ;  /* 0x0000000000017941 */ /* 0x000fea0003800200 */
.L_x_27:
[----:B----4-:R2:W4:Y:S01]  /*17b0*/  SHFL.DOWN PT, R5, R12, 0x8, R7 ;  /* 0x090000000c057989 */ /* 0x01052200000e0007 */
[----:B------:R-:W-:Y:S01]  /*17c0*/  BSSY.RECONVERGENT B1, `(.L_x_29) ;  /* 0x0000012000017945 */ /* 0x000fe20003800200 */
[----:B---3--:R-:W-:Y:S02]  /*17d0*/  IMAD.MOV.U32 R14, RZ, RZ, R12 ;  /* 0x000000ffff0e7224 */ /* 0x008fe400078e000c */
[----:B0-----:R2:W0:Y:S01]  /*17e0*/  SHFL.DOWN PT, R10, R2, 0x8, R7 ;  /* 0x09000000020a7989 */ /* 0x00142200000e0007 */
        /* <DEDUP_REMOVED lines=10> */
[----:B--2---:R-:W-:Y:S02]  /*1890*/  @!P3 FSEL R2, R10, R2, P0 ;  /* 0x000000020a02b208 */ /* 0x004fe40000000000 */
[----:B------:R-:W-:Y:S02]  /*18a0*/  @!P3 FSEL R3, R11, R3, P0 ;  /* 0x000000030b03b208 */ /* 0x000fe40000000000 */
[----:B------:R-:W-:Y:S01]  /*18b0*/  @!P3 SEL R14, R5, R12, P0 ;  /* 0x0000000c050eb207 */ /* 0x000fe20000000000 */
[----:B------:R-:W-:Y:S02]  /*18c0*/  @!P3 IMAD.MOV.U32 R8, RZ, RZ, R2 ;  /* 0x000000ffff08b224 */ /* 0x000fe400078e0002 */
[----:B------:R-:W-:-:S07]  /*18d0*/  @!P3 IMAD.MOV.U32 R9, RZ, RZ, R3 ;  /* 0x000000ffff09b224 */ /* 0x000fce00078e0003 */
.L_x_30:
[----:B------:R-:W-:Y:S05]  /*18e0*/  BSYNC.RECONVERGENT B1 ;  /* 0x0000000000017941 */ /* 0x000fea0003800200 */
.L_x_29:
[----:B------:R3:W3:Y:S01]  /*18f0*/  SHFL.DOWN PT, R13, R14, 0x10, R7 ;  /* 0x0a0000000e0d7989 */ /* 0x0006e200000e0007 */
[----:B------:R-:W-:Y:S01]  /*1900*/  BSSY.RECONVERGENT B1, `(.L_x_31) ;  /* 0x0000012000017945 */ /* 0x000fe20003800200 */
[----:B----4-:R-:W-:Y:S02]  /*1910*/  IMAD.MOV.U32 R5, RZ, RZ, R14 ;  /* 0x000000ffff057224 */ /* 0x010fe400078e000e */
[----:B0-----:R0:W4:Y:S01]  /*1920*/  SHFL.DOWN PT, R10, R8, 0x10, R7 ;  /* 0x0a000000080a7989 */ /* 0x00112200000e0007 */
[----:B--2---:R-:W-:Y:S02]  /*1930*/  IMAD.MOV.U32 R2, RZ, RZ, R8 ;  /* 0x000000ffff027224 */ /* 0x004fe400078e0008 */
[----:B------:R-:W-:Y:S01]  /*1940*/  IMAD.MOV.U32 R3, RZ, RZ, R9 ;  /* 0x000000ffff037224 */ /* 0x000fe200078e0009 */
[----:B-1----:R0:W1:Y:S01]  /*1950*/  SHFL.DOWN PT, R11, R9, 0x10, R7 ;  /* 0x0a000000090b7989 */ /* 0x00206200000e0007 */
[----:B------:R-:W-:Y:S05]  /*1960*/  @P2 BRA `(.L_x_32) ;  /* 0x00000000002c2947 */ /* 0x000fea0003800000 */
[----:B-1--4-:R-:W-:Y:S01]  /*1970*/  DSETP.GT.AND P2, PT, R8, R10, PT ;  /* 0x0000000a0800722a */ /* 0x012fe20003f44000 */
[----:B---3--:R-:W-:Y:S02]  /*1980*/  IMAD.MOV.U32 R5, RZ, RZ, R13 ;  /* 0x000000ffff057224 */ /* 0x008fe400078e000d */
        /* <DEDUP_REMOVED lines=9> */
.L_x_32:
[----:B------:R-:W-:Y:S05]  /*1a20*/  BSYNC.RECONVERGENT B1 ;  /* 0x0000000000017941 */ /* 0x000fea0003800200 */
.L_x_31:
[----:B------:R-:W-:Y:S01]  /*1a30*/  ISETP.GE.AND P0, PT, R4, 0x21, PT ;  /* 0x000000210400780c */ /* 0x000fe20003f06270 */
[----:B------:R2:W-:Y:S03]  /*1a40*/  @!P1 STS [R6+0x8], R5 ;  /* 0x0000080506009388 */ /* 0x0005e60000000800 */
[----:B------:R-:W-:Y:S01]  /*1a50*/  ISETP.NE.OR P0, PT, R0, RZ, !P0 ;  /* 0x000000ff0000720c */ /* 0x000fe20004705670 */
[----:B------:R2:W-:Y:S01]  /*1a60*/  @!P1 STS.64 [R6+0x10], R2 ;  /* 0x0000100206009388 */ /* 0x0005e20000000a00 */
[----:B------:R-:W-:Y:S11]  /*1a70*/  BAR.SYNC.DEFER_BLOCKING 0x0 ;  /* 0x0000000000007b1d */ /* 0x000ff60000010000 */
[----:B--2---:R-:W-:Y:S05]  /*1a80*/  @P0 BRA `(.L_x_22) ;  /* 0x0000001800cc0947 */ /* 0x004fea0003800000 */
[----:B------:R-:W2:Y:S01]  /*1a90*/  S2UR UR5, SR_CgaCtaId ;  /* 0x00000000000579c3 */ /* 0x000ea20000008800 */
[----:B------:R-:W-:Y:S01]  /*1aa0*/  UMOV UR4, 0x400 ;  /* 0x0000040000047882 */ /* 0x000fe20000000000 */
[----:B------:R-:W-:Y:S01]  /*1ab0*/  ISETP.GE.U32.AND P2, PT, R4, 0x41, PT ;  /* 0x000000410400780c */ /* 0x000fe20003f46070 */
[----:B--2---:R-:W-:-:S09]  /*1ac0*/  ULEA UR4, UR5, UR4, 0x18 ;  /* 0x0000000405047291 */ /* 0x004fd2000f8ec0ff */
[----:B0--3--:R-:W0:Y:S04]  /*1ad0*/  LDS.64 R6, [UR4+0x20] ;  /* 0x00002004ff067984 */ /* 0x009e280008000a00 */
[----:B------:R-:W2:Y:S01]  /*1ae0*/  LDS R0, [UR4+0x18] ;  /* 0x00001804ff007984 */ /* 0x000ea20008000800 */
[----:B0-----:R-:W-:-:S14]  /*1af0*/  DSETP.GEU.AND P1, PT, R6, R2, PT ;  /* 0x000000020600722a */ /* 0x001fdc0003f2e000 */
[----:B--2---:R-:W-:-:S13]  /*1b00*/  @P1 ISETP.GE.AND P0, PT, R0, R5, PT ;  /* 0x000000050000120c */ /* 0x004fda0003f06270 */
[----:B------:R-:W-:-:S06]  /*1b10*/  @P1 DSETP.EQ.AND P0, PT, R2, R6, !P0 ;  /* 0x000000060200122a */ /* 0x000fcc0004702000 */
[----:B------:R-:W-:Y:S02]  /*1b20*/  @P1 FSEL R2, R6, R2, P0 ;  /* 0x0000000206021208 */ /* 0x000fe40000000000 */
[----:B------:R-:W-:Y:S02]  /*1b30*/  @P1 FSEL R3, R7, R3, P0 ;  /* 0x0000000307031208 */ /* 0x000fe40000000000 */
[----:B------:R-:W-:Y:S01]  /*1b40*/  @P1 SEL R0, R0, R5, P0 ;  /* 0x0000000500001207 */ /* 0x000fe20000000000 */
[----:B------:R-:W-:Y:S02]  /*1b50*/  @P1 IMAD.MOV.U32 R6, RZ, RZ, R2 ;  /* 0x000000ffff061224 */ /* 0x000fe400078e0002 */
[----:B------:R-:W-:Y:S02]  /*1b60*/  @P1 IMAD.MOV.U32 R7, RZ, RZ, R3 ;  /* 0x000000ffff071224 */ /* 0x000fe400078e0003 */
[----:B------:R-:W-:Y:S02]  /*1b70*/  IMAD.MOV.U32 R5, RZ, RZ, R0 ;  /* 0x000000ffff057224 */ /* 0x000fe400078e0000 */
[----:B------:R-:W-:-:S02]  /*1b80*/  IMAD.MOV.U32 R2, RZ, RZ, R6 ;  /* 0x000000ffff027224 */ /* 0x000fc400078e0006 */
[----:B------:R-:W-:Y:S01]  /*1b90*/  IMAD.MOV.U32 R3, RZ, RZ, R7 ;  /* 0x000000ffff037224 */ /* 0x000fe200078e0007 */
[----:B------:R-:W-:Y:S06]  /*1ba0*/  @!P2 BRA `(.L_x_22) ;  /* 0x000000180084a947 */ /* 0x000fec0003800000 */
[----:B------:R-:W0:Y:S01]  /*1bb0*/  LDS R5, [UR4+0x28] ;  /* 0x00002804ff057984 */ /* 0x000e220008000800 */
[----:B------:R-:W-:-:S03]  /*1bc0*/  ISETP.GE.U32.AND P1, PT, R4, 0x61, PT ;  /* 0x000000610400780c */ /* 0x000fc60003f26070 */
[----:B------:R-:W2:Y:S01]  /*1bd0*/  LDS.64 R2, [UR4+0x30] ;  /* 0x00003004ff027984 */ /* 0x000ea20008000a00 */
[----:B0-----:R-:W-:-:S13]  /*1be0*/  ISETP.GE.AND P0, PT, R5, R0, PT ;  /* 0x000000000500720c */ /* 0x001fda0003f06270 */
[----:B--2---:R-:W-:-:S06]  /*1bf0*/  DSETP.EQ.AND P0, PT, R6, R2, !P0 ;  /* 0x000000020600722a */ /* 0x004fcc0004702000 */
[----:B------:R-:W-:-:S06]  /*1c00*/  DSETP.LT.OR P0, PT, R2, R6, P0 ;  /* 0x000000060200722a */ /* 0x000fcc0000701400 */
[----:B------:R-:W-:Y:S02]  /*1c10*/  FSEL R2, R2, R6, P0 ;  /* 0x0000000602027208 */ /* 0x000fe40000000000 */
[----:B------:R-:W-:Y:S02]  /*1c20*/  FSEL R3, R3, R7, P0 ;  /* 0x0000000703037208 */ /* 0x000fe40000000000 */
[----:B------:R-:W-:Y:S01]  /*1c30*/  SEL R5, R5, R0, P0 ;  /* 0x0000000005057207 */ /* 0x000fe20000000000 */
        /* <DEDUP_REMOVED lines=41> */
[----:B------:R-:W0:Y:S04]  /*1ed0*/  LDS R0, [UR4+0x78] ;  /* 0x00007804ff007984 */ /* 0x000e280008000800 */
[----:B------:R-:W2:Y:S01]  /*1ee0*/  LDS.64 R6, [UR4+0x80] ;  /* 0x00008004ff067984 */ /* 0x000ea20008000a00 */
[----:B0-----:R-:W-:-:S13]  /*1ef0*/  ISETP.GE.AND P0, PT, R0, R5, PT ;  /* 0x000000050000720c */ /* 0x001fda0003f06270 */
[----:B--2---:R-:W-:-:S06]  /*1f00*/  DSETP.EQ.AND P0, PT, R2, R6, !P0 ;  /* 0x000000060200722a */ /* 0x004fcc0004702000 */
[----:B------:R-:W-:-:S06]  /*1f10*/  DSETP.LT.OR P0, PT, R6, R2, P0 ;  /* 0x000000020600722a */ /* 0x000fcc0000701400 */
[----:B------:R-:W-:Y:S02]  /*1f20*/  FSEL R2, R6, R2, P0 ;  /* 0x0000000206027208 */ /* 0x000fe40000000000 */
[----:B------:R-:W-:Y:S02]  /*1f30*/  FSEL R3, R7, R3, P0 ;  /* 0x0000000307037208 */ /* 0x000fe40000000000 */
[----:B------:R-:W-:Y:S01]  /*1f40*/  SEL R5, R0, R5, P0 ;  /* 0x0000000500057207 */ /* 0x000fe20000000000 */
[----:B------:R-:W-:Y:S06]  /*1f50*/  BRA `(.L_x_22) ;  /* 0x0000001400987947 */ /* 0x000fec0003800000 */
.L_x_2:
[----:B------:R-:W0:Y:S01]  /*1f60*/  S2R R0, SR_TID.X ;  /* 0x0000000000007919 */ /* 0x000e220000002100 */
[----:B------:R-:W0:Y:S02]  /*1f70*/  LDC.64 R6, c[0x0][0x380] ;  /* 0x0000e000ff067b82 */ /* 0x000e240000000a00 */
[----:B0-----:R-:W-:-:S05]  /*1f80*/  IMAD.WIDE.U32 R6, R0, 0x10, R6 ;  /* 0x0000001000067825 */ /* 0x001fca00078e0006 */
[----:B------:R-:W2:Y:S04]  /*1f90*/  LDG.E.64.CONSTANT R2, desc[UR8][R6.64+0x8] ;  /* 0x0000080806027981 */ /* 0x000ea8000c1e9b00 */
[----:B------:R-:W2:Y:S04]  /*1fa0*/  LDG.E.64.CONSTANT R8, desc[UR8][R6.64+0x1008] ;  /* 0x0010080806087981 */ /* 0x000ea8000c1e9b00 */
[----:B------:R0:W5:Y:S04]  /*1fb0*/  LDG.E.CONSTANT R5, desc[UR8][R6.64+0x1000] ;  /* 0x0010000806057981 */ /* 0x000168000c1e9900 */
[----:B------:R0:W5:Y:S04]  /*1fc0*/  LDG.E.CONSTANT R15, desc[UR8][R6.64+0x2000] ;  /* 0x00200008060f7981 */ /* 0x000168000c1e9900 */
[----:B------:R0:W5:Y:S04]  /*1fd0*/  LDG.E.CONSTANT R17, desc[UR8][R6.64+0x3000] ;  /* 0x0030000806117981 */ /* 0x000168000c1e9900 */
[----:B------:R0:W5:Y:S04]  /*1fe0*/  LDG.E.64.CONSTANT R10, desc[UR8][R6.64+0x2008] ;  /* 0x00200808060a7981 */ /* 0x000168000c1e9b00 */
[----:B------:R0:W5:Y:S01]  /*1ff0*/  LDG.E.64.CONSTANT R12, desc[UR8][R6.64+0x3008] ;  /* 0x00300808060c7981 */ /* 0x000162000c1e9b00 */
[----:B------:R-:W-:Y:S01]  /*2000*/  BSSY.RECONVERGENT B1, `(.L_x_33) ;  /* 0x000000a000017945 */ /* 0x000fe20003800200 */
[----:B--2---:R-:W-:-:S14]  /*2010*/  DSETP.GEU.AND P0, PT, R8, R2, PT ;  /* 0x000000020800722a */ /* 0x004fdc0003f0e000 */
[----:B0-----:R-:W-:Y:S05]  /*2020*/  @!P0 BRA `(.L_x_34) ;  /* 0x0000000000108947 */ /* 0x001fea0003800000 */
[----:B------:R-:W2:Y:S02]  /*2030*/  LDG.E.CONSTANT R4, desc[UR8][R6.64] ;  /* 0x0000000806047981 */ /* 0x000ea4000c1e9900 */
[----:B--2--5:R-:W-:-:S13]  /*2040*/  ISETP.GE.AND P0, PT, R5, R4, PT ;  /* 0x000000040500720c */ /* 0x024fda0003f06270 */
[----:B------:R-:W-:-:S14]  /*2050*/  DSETP.NEU.OR P0, PT, R2, R8, P0 ;  /* 0x000000080200722a */ /* 0x000fdc000070d400 */
[----:B------:R-:W-:Y:S05]  /*2060*/  @P0 BRA `(.L_x_35) ;  /* 0x00000000000c0947 */ /* 0x000fea0003800000 */
.L_x_34:
[----:B-----5:R-:W-:Y:S02]  /*2070*/  IMAD.MOV.U32 R4, RZ, RZ, R5 ;  /* 0x000000ffff047224 */ /* 0x020fe400078e0005 */
[----:B------:R-:W-:Y:S02]  /*2080*/  IMAD.MOV.U32 R2, RZ, RZ, R8 ;  /* 0x000000ffff027224 */ /* 0x000fe400078e0008 */
[----:B------:R-:W-:-:S07]  /*2090*/  IMAD.MOV.U32 R3, RZ, RZ, R9 ;  /* 0x000000ffff037224 */ /* 0x000fce00078e0009 */
.L_x_35:
[----:B------:R-:W-:Y:S05]  /*20a0*/  BSYNC.RECONVERGENT B1 ;  /* 0x0000000000017941 */ /* 0x000fea0003800200 */
.L_x_33:
[----:B------:R-:W-:Y:S01]  /*20b0*/  ISETP.GE.AND P0, PT, R15, R4, PT ;  /* 0x000000040f00720c */ /* 0x000fe20003f06270 */
[----:B------:R-:W-:Y:S01]  /*20c0*/  UISETP.GE.U32.AND UP0, UPT, UR4, 0x800, UPT ;  /* 0x000008000400788c */ /* 0x000fe2000bf06070 */
[----:B------:R-:W-:-:S11]  /*20d0*/  IMAD.MOV.U32 R5, RZ, RZ, 0x400 ;  /* 0x00000400ff057424 */ /* 0x000fd600078e00ff */
[----:B------:R-:W-:-:S06]  /*20e0*/  DSETP.NEU.OR P0, PT, R2, R10, P0 ;  /* 0x0000000a0200722a */ /* 0x000fcc000070d400 */
[----:B------:R-:W-:-:S14]  /*20f0*/  DSETP.LEU.AND P1, PT, R2, R10, P0 ;  /* 0x0000000a0200722a */ /* 0x000fdc000072b000 */
[----:B------:R-:W-:Y:S02]  /*2100*/  @!P1 IMAD.MOV.U32 R4, RZ, RZ, R15 ;  /* 0x000000ffff049224 */ /* 0x000fe400078e000f */
[----:B------:R-:W-:Y:S02]  /*2110*/  @!P1 IMAD.MOV.U32 R2, RZ, RZ, R10 ;  /* 0x000000ffff029224 */ /* 0x000fe400078e000a */
[----:B------:R-:W-:Y:S01]  /*2120*/  @!P1 IMAD.MOV.U32 R3, RZ, RZ, R11 ;  /* 0x000000ffff039224 */ /* 0x000fe200078e000b */
[----:B------:R-:W-:-:S13]  /*2130*/  ISETP.GE.AND P0, PT, R17, R4, PT ;  /* 0x000000041100720c */ /* 0x000fda0003f06270 */
[----:B------:R-:W-:-:S06]  /*2140*/  DSETP.NEU.OR P0, PT, R2, R12, P0 ;  /* 0x0000000c0200722a */ /* 0x000fcc000070d400 */
[----:B------:R-:W-:-:S14]  /*2150*/  DSETP.LEU.AND P0, PT, R2, R12, P0 ;  /* 0x0000000c0200722a */ /* 0x000fdc000070b000 */
[----:B------:R-:W-:Y:S02]  /*2160*/  @!P0 IMAD.MOV.U32 R2, RZ, RZ, R12 ;  /* 0x000000ffff028224 */ /* 0x000fe400078e000c */
[----:B------:R-:W-:Y:S02]  /*2170*/  @!P0 IMAD.MOV.U32 R3, RZ, RZ, R13 ;  /* 0x000000ffff038224 */ /* 0x000fe400078e000d */
[----:B------:R-:W-:Y:S01]  /*2180*/  @!P0 IMAD.MOV.U32 R4, RZ, RZ, R17 ;  /* 0x000000ffff048224 */ /* 0x000fe200078e0011 */
[----:B------:R-:W-:Y:S06]  /*2190*/  BRA.U !UP0, `(.L_x_36) ;  /* 0x0000000108ac7547 */ /* 0x000fec000b800000 */
[----:B------:R-:W-:Y:S01]  /*21a0*/  IMAD.MOV.U32 R5, RZ, RZ, 0x400 ;  /* 0x00000400ff057424 */ /* 0x000fe200078e00ff */
[----:B------:R-:W0:Y:S01]  /*21b0*/  LDCU UR5, c[0x0][0x390] ;  /* 0x00007200ff0577ac */ /* 0x000e220008000800 */
[----:B------:R-:W-:-:S12]  /*21c0*/  UIADD3 UR6, UPT, UPT, UR4, -0x400, URZ ;  /* 0xfffffc0004067890 */ /* 0x000fd8000fffe0ff */
.L_x_38:
[----:B------:R-:W-:-:S05]  /*21d0*/  IMAD.WIDE R8, R5, 0x10, R6 ;  /* 0x0000001005087825 */ /* 0x000fca00078e0206 */
[----:B------:R-:W2:Y:S04]  /*21e0*/  LDG.E.CONSTANT R19, desc[UR8][R8.64] ;  /* 0x0000000808137981 */ /* 0x000ea8000c1e9900 */
[----:B------:R-:W3:Y:S04]  /*21f0*/  LDG.E.64.CONSTANT R10, desc[UR8][R8.64+0x8] ;  /* 0x00000808080a7981 */ /* 0x000ee8000c1e9b00 */
[----:B------:R-:W4:Y:S04]  /*2200*/  LDG.E.CONSTANT R21, desc[UR8][R8.64+0x1000] ;  /* 0x0010000808157981 */ /* 0x000f28000c1e9900 */
[----:B------:R-:W5:Y:S04]  /*2210*/  LDG.E.64.CONSTANT R12, desc[UR8][R8.64+0x1008] ;  /* 0x00100808080c7981 */ /* 0x000f68000c1e9b00 */
[----:B------:R-:W5:Y:S04]  /*2220*/  LDG.E.CONSTANT R23, desc[UR8][R8.64+0x2000] ;  /* 0x0020000808177981 */ /* 0x000f68000c1e9900 */
[----:B------:R-:W5:Y:S04]  /*2230*/  LDG.E.64.CONSTANT R14, desc[UR8][R8.64+0x2008] ;  /* 0x00200808080e7981 */ /* 0x000f68000c1e9b00 */
[----:B------:R-:W5:Y:S04]  /*2240*/  LDG.E.CONSTANT R25, desc[UR8][R8.64+0x3000] ;  /* 0x0030000808197981 */ /* 0x000f68000c1e9900 */
[----:B------:R1:W5:Y:S01]  /*2250*/  LDG.E.64.CONSTANT R16, desc[UR8][R8.64+0x3008] ;  /* 0x0030080808107981 */ /* 0x000362000c1e9b00 */
[----:B0-----:R-:W-:-:S02]  /*2260*/  UMOV UR4, UR5 ;  /* 0x0000000500047c82 */ /* 0x001fc40008000000 */
[----:B-1----:R-:W-:Y:S02]  /*2270*/  IADD3 R8, PT, PT, -R5, UR4, RZ ;  /* 0x0000000405087c10 */ /* 0x002fe4000fffe1ff */
[----:B--2---:R-:W-:-:S13]  /*2280*/  ISETP.GE.AND P0, PT, R19, R4, PT ;  /* 0x000000041300720c */ /* 0x004fda0003f06270 */
[----:B---3--:R-:W-:-:S06]  /*2290*/  DSETP.NEU.OR P0, PT, R2, R10, P0 ;  /* 0x0000000a0200722a */ /* 0x008fcc000070d400 */
[----:B------:R-:W-:-:S14]  /*22a0*/  DSETP.LEU.AND P1, PT, R2, R10, P0 ;  /* 0x0000000a0200722a */ /* 0x000fdc000072b000 */
[----:B------:R-:W-:Y:S02]  /*22b0*/  @!P1 IMAD.MOV.U32 R4, RZ, RZ, R19 ;  /* 0x000000ffff049224 */ /* 0x000fe400078e0013 */
[----:B------:R-:W-:Y:S02]  /*22c0*/  @!P1 IMAD.MOV.U32 R2, RZ, RZ, R10 ;  /* 0x000000ffff029224 */ /* 0x000fe400078e000a */
[----:B------:R-:W-:Y:S01]  /*22d0*/  @!P1 IMAD.MOV.U32 R3, RZ, RZ, R11 ;  /* 0x000000ffff039224 */ /* 0x000fe200078e000b */
[----:B----4-:R-:W-:-:S13]  /*22e0*/  ISETP.GE.AND P0, PT, R21, R4, PT ;  /* 0x000000041500720c */ /* 0x010fda0003f06270 */
[----:B-----5:R-:W-:-:S06]  /*22f0*/  DSETP.NEU.OR P0, PT, R2, R12, P0 ;  /* 0x0000000c0200722a */ /* 0x020fcc000070d400 */
        /* <DEDUP_REMOVED lines=10> */
[----:B------:R-:W-:Y:S02]  /*23a0*/  ISETP.GE.AND P0, PT, R25, R4, PT ;  /* 0x000000041900720c */ /* 0x000fe40003f06270 */
[----:B------:R-:W-:-:S11]  /*23b0*/  ISETP.GE.AND P1, PT, R8, 0x400, PT ;  /* 0x000004000800780c */ /* 0x000fd60003f26270 */
[----:B------:R-:W-:-:S06]  /*23c0*/  DSETP.NEU.OR P0, PT, R2, R16, P0 ;  /* 0x000000100200722a */ /* 0x000fcc000070d400 */
[----:B------:R-:W-:-:S14]  /*23d0*/  DSETP.LEU.AND P0, PT, R2, R16, P0 ;  /* 0x000000100200722a */ /* 0x000fdc000070b000 */
[----:B------:R-:W-:Y:S02]  /*23e0*/  @!P0 IMAD.MOV.U32 R2, RZ, RZ, R16 ;  /* 0x000000ffff028224 */ /* 0x000fe400078e0010 */
[----:B------:R-:W-:Y:S02]  /*23f0*/  @!P0 IMAD.MOV.U32 R3, RZ, RZ, R17 ;  /* 0x000000ffff038224 */ /* 0x000fe400078e0011 */
[----:B------:R-:W-:Y:S01]  /*2400*/  @!P0 IMAD.MOV.U32 R4, RZ, RZ, R25 ;  /* 0x000000ffff048224 */ /* 0x000fe200078e0019 */
[----:B------:R-:W-:Y:S06]  /*2410*/  @!P1 BRA `(.L_x_37) ;  /* 0x0000000400a89947 */ /* 0x000fec0003800000 */
[----:B------:R-:W-:-:S05]  /*2420*/  VIADD R5, R5, 0x400 ;  /* 0x0000040005057836 */ /* 0x000fca0000000000 */
[----:B------:R-:W-:-:S13]  /*2430*/  ISETP.GT.AND P0, PT, R5, UR6, PT ;  /* 0x0000000605007c0c */ /* 0x000fda000bf04270 */
[----:B------:R-:W-:Y:S05]  /*2440*/  @!P0 BRA `(.L_x_38) ;  /* 0xfffffffc00608947 */ /* 0x000fea000383ffff */
.L_x_36:
[----:B------:R-:W-:-:S13]  /*2450*/  ISETP.GE.AND P0, PT, R5, UR4, PT ;  /* 0x0000000405007c0c */ /* 0x000fda000bf06270 */
[----:B------:R-:W-:Y:S05]  /*2460*/  @P0 BRA `(.L_x_37) ;  /* 0x0000000400940947 */ /* 0x000fea0003800000 */
[----:B------:R-:W-:Y:S01]  /*2470*/  IADD3 R7, PT, PT, -R5, UR4, RZ ;  /* 0x0000000405077c10 */ /* 0x000fe2000fffe1ff */
[----:B------:R-:W-:Y:S03]  /*2480*/  BSSY.RECONVERGENT B1, `(.L_x_37) ;  /* 0x0000063000017945 */ /* 0x000fe60003800200 */
[----:B------:R-:W-:-:S13]  /*2490*/  ISETP.GE.AND P0, PT, R0, R7, PT ;  /* 0x000000070000720c */ /* 0x000fda0003f06270 */
[----:B------:R-:W-:Y:S05]  /*24a0*/  @P0 BRA `(.L_x_39) ;  /* 0x0000000400800947 */ /* 0x000fea0003800000 */
[----:B------:R-:W-:Y:S01]  /*24b0*/  LOP3.LUT R6, RZ, R0, RZ, 0x33, !PT ;  /* 0x00000000ff067212 */ /* 0x000fe200078e33ff */
[----:B------:R-:W-:Y:S03]  /*24c0*/  BSSY.RECONVERGENT B2, `(.L_x_40) ;  /* 0x0000023000027945 */ /* 0x000fe60003800200 */
[----:B------:R-:W-:-:S04]  /*24d0*/  IADD3 R10, PT, PT, -R5, UR4, R6 ;  /* 0x00000004050a7c10 */ /* 0x000fc8000fffe106 */
[C---:B------:R-:W-:Y:S02]  /*24e0*/  LOP3.LUT R6, R10.reuse, 0x300, RZ, 0xc0, !PT ;  /* 0x000003000a067812 */ /* 0x040fe400078ec0ff */
[----:B------:R-:W-:Y:S02]  /*24f0*/  ISETP.GE.U32.AND P2, PT, R10, 0x300, PT ;  /* 0x000003000a00780c */ /* 0x000fe40003f46070 */
[----:B------:R-:W-:Y:S01]  /*2500*/  ISETP.NE.AND P0, PT, R6, 0x300, PT ;  /* 0x000003000600780c */ /* 0x000fe20003f05270 */
[----:B------:R-:W-:-:S12]  /*2510*/  IMAD.MOV.U32 R6, RZ, RZ, R0 ;  /* 0x000000ffff067224 */ /* 0x000fd800078e0000 */
[----:B------:R-:W-:Y:S05]  /*2520*/  @!P0 BRA `(.L_x_41) ;  /* 0x0000000000708947 */ /* 0x000fea0003800000 */
[----:B------:R-:W0:Y:S01]  /*2530*/  LDC.64 R8, c[0x0][0x380] ;  /* 0x0000e000ff087b82 */ /* 0x000e220000000a00 */
[----:B------:R-:W-:Y:S01]  /*2540*/  LEA.HI R6, R10, 0x1, RZ, 0x18 ;  /* 0x000000010a067811 */ /* 0x000fe200078fc0ff */
[----:B------:R-:W-:Y:S02]  /*2550*/  IMAD.MOV.U32 R17, RZ, RZ, R4 ;  /* 0x000000ffff117224 */ /* 0x000fe400078e0004 */
[----:B------:R-:W-:Y:S01]  /*2560*/  IMAD.MOV.U32 R10, RZ, RZ, R2 ;  /* 0x000000ffff0a7224 */ /* 0x000fe200078e0002 */
[----:B------:R-:W-:Y:S01]  /*2570*/  LOP3.LUT R4, R6, 0x3, RZ, 0xc0, !PT ;  /* 0x0000000306047812 */ /* 0x000fe200078ec0ff */
[----:B------:R-:W-:Y:S02]  /*2580*/  IMAD.MOV.U32 R11, RZ, RZ, R3 ;  /* 0x000000ffff0b7224 */ /* 0x000fe400078e0003 */
[----:B------:R-:W-:Y:S02]  /*2590*/  IMAD.IADD R15, R0, 0x1, R5 ;  /* 0x00000001000f7824 */ /* 0x000fe400078e0205 */
[----:B------:R-:W-:-:S02]  /*25a0*/  IMAD.MOV.U32 R6, RZ, RZ, R0 ;  /* 0x000000ffff067224 */ /* 0x000fc400078e0000 */
[----:B------:R-:W-:-:S07]  /*25b0*/  IMAD.MOV R14, RZ, RZ, -R4 ;  /* 0x000000ffff0e7224 */ /* 0x000fce00078e0a04 */
.L_x_42:
[----:B0-----:R-:W-:-:S05]  /*25c0*/  IMAD.WIDE.U32 R12, R15, 0x10, R8 ;  /* 0x000000100f0c7825 */ /* 0x001fca00078e0008 */
[----:B------:R-:W2:Y:S04]  /*25d0*/  LDG.E.64.CONSTANT R2, desc[UR8][R12.64+0x8] ;  /* 0x000008080c027981 */ /* 0x000ea8000c1e9b00 */
[----:B------:R-:W3:Y:S01]  /*25e0*/  LDG.E.CONSTANT R4, desc[UR8][R12.64] ;  /* 0x000000080c047981 */ /* 0x000ee2000c1e9900 */
[----:B------:R-:W-:Y:S02]  /*25f0*/  VIADD R14, R14, 0x1 ;  /* 0x000000010e0e7836 */ /* 0x000fe40000000000 */
[----:B------:R-:W-:Y:S02]  /*2600*/  VIADD R6, R6, 0x100 ;  /* 0x0000010006067836 */ /* 0x000fe40000000000 */
[----:B------:R-:W-:Y:S01]  /*2610*/  VIADD R15, R15, 0x100 ;  /* 0x000001000f0f7836 */ /* 0x000fe20000000000 */
[----:B------:R-:W-:Y:S01]  /*2620*/  ISETP.NE.AND P3, PT, R14, RZ, PT ;  /* 0x000000ff0e00720c */ /* 0x000fe20003f65270 */
        /* <DEDUP_REMOVED lines=12> */
.L_x_41:
[----:B------:R-:W-:Y:S05]  /*26f0*/  BSYNC.RECONVERGENT B2 ;  /* 0x0000000000027941 */ /* 0x000fea0003800200 */
.L_x_40:
[----:B------:R-:W-:Y:S05]  /*2700*/  @!P2 BRA `(.L_x_39) ;  /* 0x0000000000e8a947 */ /* 0x000fea0003800000 */
[----:B------:R-:W0:Y:S01]  /*2710*/  LDCU.64 UR6, c[0x0][0x380] ;  /* 0x00007000ff0677ac */ /* 0x000e220008000a00 */
[----:B------:R-:W1:Y:S01]  /*2720*/  LDC.64 R8, c[0x0][0x380] ;  /* 0x0000e000ff087b82 */ /* 0x000e620000000a00 */
[C---:B------:R-:W-:Y:S01]  /*2730*/  IADD3 R17, P0, PT, R6.reuse, R5, RZ ;  /* 0x0000000506117210 */ /* 0x040fe20007f1e0ff */
[----:B------:R-:W-:-:S04]  /*2740*/  IMAD.IADD R5, R6, 0x1, R5 ;  /* 0x0000000106057824 */ /* 0x000fc800078e0205 */
[----:B------:R-:W-:Y:S01]  /*2750*/  IMAD.X R10, RZ, RZ, RZ, P0 ;  /* 0x000000ffff0a7224 */ /* 0x000fe200000e06ff */
[----:B0-----:R-:W-:-:S04]  /*2760*/  LEA R16, P1, R17, UR6, 0x4 ;  /* 0x0000000611107c11 */ /* 0x001fc8000f8220ff */
[----:B------:R-:W-:Y:S02]  /*2770*/  IADD3 R16, P0, PT, R16, 0x3008, RZ ;  /* 0x0000300810107810 */ /* 0x000fe40007f1e0ff */
[----:B------:R-:W-:-:S05]  /*2780*/  LEA.HI.X R17, R17, UR7, R10, 0x4, P1 ;  /* 0x0000000711117c11 */ /* 0x000fca00088f240a */
[----:B------:R-:W-:-:S07]  /*2790*/  IMAD.X R17, RZ, RZ, R17, P0 ;  /* 0x000000ffff117224 */ /* 0x000fce00000e0611 */
.L_x_43:
[----:B-1----:R-:W-:-:S05]  /*27a0*/  IMAD.WIDE.U32 R12, R5, 0x10, R8 ;  /* 0x00000010050c7825 */ /* 0x002fca00078e0008 */
[----:B------:R-:W2:Y:S04]  /*27b0*/  LDG.E.64.CONSTANT R10, desc[UR8][R12.64+0x8] ;  /* 0x000008080c0a7981 */ /* 0x000ea8000c1e9b00 */
[----:B------:R0:W3:Y:S02]  /*27c0*/  LDG.E.CONSTANT R21, desc[UR8][R12.64] ;  /* 0x000000080c157981 */ /* 0x0000e4000c1e9900 */
[----:B0-----:R-:W-:Y:S02]  /*27d0*/  IMAD.MOV.U32 R12, RZ, RZ, R16 ;  /* 0x000000ffff0c7224 */ /* 0x001fe400078e0010 */
[----:B------:R-:W-:-:S05]  /*27e0*/  IMAD.MOV.U32 R13, RZ, RZ, R17 ;  /* 0x000000ffff0d7224 */ /* 0x000fca00078e0011 */
[----:B------:R-:W4:Y:S04]  /*27f0*/  LDG.E.64.CONSTANT R16, desc[UR8][R12.64+-0x2000] ;  /* 0xffe000080c107981 */ /* 0x000f28000c1e9b00 */
[----:B------:R-:W5:Y:S04]  /*2800*/  LDG.E.CONSTANT R18, desc[UR8][R12.64+-0x2008] ;  /* 0xffdff8080c127981 */ /* 0x000f68000c1e9900 */
[----:B------:R-:W5:Y:S04]  /*2810*/  LDG.E.64.CONSTANT R14, desc[UR8][R12.64+-0x1000] ;  /* 0xfff000080c0e7981 */ /* 0x000f68000c1e9b00 */
[----:B------:R-:W5:Y:S01]  /*2820*/  LDG.E.CONSTANT R19, desc[UR8][R12.64+-0x1008] ;  /* 0xffeff8080c137981 */ /* 0x000f62000c1e9900 */
[----:B--2---:R-:W-:-:S14]  /*2830*/  DSETP.GT.AND P1, PT, R2, R10, PT ;  /* 0x0000000a0200722a */ /* 0x004fdc0003f24000 */
        /* <DEDUP_REMOVED lines=10> */
[----:B-----5:R-:W-:-:S13]  /*28e0*/  @!P1 ISETP.GE.AND P0, PT, R18, R21, PT ;  /* 0x000000151200920c */ /* 0x020fda0003f06270 */
        /* <DEDUP_REMOVED lines=15> */
[----:B------:R-:W-:Y:S02]  /*29e0*/  ISETP.GE.AND P2, PT, R6, R7, PT ;  /* 0x000000070600720c */ /* 0x000fe40003f46270 */
[----:B------:R-:W-:Y:S01]  /*29f0*/  IADD3 R16, P3, PT, R12, 0x4000, RZ ;  /* 0x000040000c107810 */ /* 0x000fe20007f7e0ff */
[----:B------:R-:W-:-:S04]  /*2a00*/  VIADD R5, R5, 0x400 ;  /* 0x0000040005057836 */ /* 0x000fc80000000000 */
        /* <DEDUP_REMOVED lines=10> */
.L_x_39:
[----:B------:R-:W-:Y:S05]  /*2ab0*/  BSYNC.RECONVERGENT B1 ;  /* 0x0000000000017941 */ /* 0x000fea0003800200 */
.L_x_37:
[----:B------:R-:W0:Y:S01]  /*2ac0*/  S2R R11, SR_LANEID ;  /* 0x00000000000b7919 */ /* 0x000e220000000000 */
[----:B------:R-:W-:Y:S01]  /*2ad0*/  BSSY.RECONVERGENT B1, `(.L_x_44) ;  /* 0x0000017000017945 */ /* 0x000fe20003800200 */
[----:B------:R-:W-:Y:S01]  /*2ae0*/  IMAD.MOV.U32 R10, RZ, RZ, R4 ;  /* 0x000000ffff0a7224 */ /* 0x000fe200078e0004 */
[----:B------:R1:W2:Y:S01]  /*2af0*/  SHFL.DOWN PT, R5, R4, 0x1, 0x1f ;  /* 0x08201f0004057f89 */ /* 0x0002a200000e0000 */
[----:B------:R-:W-:Y:S02]  /*2b00*/  IMAD.MOV.U32 R6, RZ, RZ, R2 ;  /* 0x000000ffff067224 */ /* 0x000fe400078e0002 */
[----:B------:R-:W-:Y:S01]  /*2b10*/  IMAD.MOV.U32 R7, RZ, RZ, R3 ;  /* 0x000000ffff077224 */ /* 0x000fe200078e0003 */
[----:B------:R1:W3:Y:S04]  /*2b20*/  SHFL.DOWN PT, R8, R2, 0x1, 0x1f ;  /* 0x08201f0002087f89 */ /* 0x0002e800000e0000 */
[----:B------:R1:W4:Y:S01]  /*2b30*/  SHFL.DOWN PT, R9, R3, 0x1, 0x1f ;  /* 0x08201f0003097f89 */ /* 0x00032200000e0000 */
[----:B0-----:R-:W-:-:S02]  /*2b40*/  ISETP.GT.AND P0, PT, R11, 0x1e, PT ;  /* 0x0000001e0b00780c */ /* 0x001fc40003f04270 */
[C---:B------:R-:W-:Y:S02]  /*2b50*/  ISETP.GT.AND P4, PT, R11.reuse, 0x1d, PT ;  /* 0x0000001d0b00780c */ /* 0x040fe40003f84270 */
[C---:B------:R-:W-:Y:S02]  /*2b60*/  ISETP.GT.AND P2, PT, R11.reuse, 0x1b, PT ;  /* 0x0000001b0b00780c */ /* 0x040fe40003f44270 */
[----:B------:R-:W-:-:S07]  /*2b70*/  ISETP.GT.AND P1, PT, R11, 0x17, PT ;  /* 0x000000170b00780c */ /* 0x000fce0003f24270 */
[----:B-1234-:R-:W-:Y:S06]  /*2b80*/  @P0 BRA `(.L_x_45) ;  /* 0x00000000002c0947 */ /* 0x01efec0003800000 */
        /* <DEDUP_REMOVED lines=11> */
.L_x_45:
[----:B------:R-:W-:Y:S05]  /*2c40*/  BSYNC.RECONVERGENT B1 ;  /* 0x0000000000017941 */ /* 0x000fea0003800200 */
.L_x_44:
        /* <DEDUP_REMOVED lines=19> */
.L_x_47:
[----:B------:R-:W-:Y:S05]  /*2d80*/  BSYNC.RECONVERGENT B1 ;  /* 0x0000000000017941 */ /* 0x000fea0003800200 */
.L_x_46:
        /* <DEDUP_REMOVED lines=19> */
.L_x_49:
[----:B------:R-:W-:Y:S05]  /*2ec0*/  BSYNC.RECONVERGENT B1 ;  /* 0x0000000000017941 */ /* 0x000fea0003800200 */
.L_x_48:
        /* <DEDUP_REMOVED lines=19> */
.L_x_51:
[----:B------:R-:W-:Y:S05]  /*3000*/  BSYNC.RECONVERGENT B1 ;  /* 0x0000000000017941 */ /* 0x000fea0003800200 */
.L_x_50:
        /* <DEDUP_REMOVED lines=26> */
.L_x_53:
[----:B------:R-:W-:Y:S05]  /*31b0*/  BSYNC.RECONVERGENT B1 ;  /* 0x0000000000017941 */ /* 0x000fea0003800200 */
.L_x_52:
        /* <DEDUP_REMOVED lines=63> */
[----:B------:R-:W-:-:S07]  /*35b0*/  SEL R5, R15, R0, P0 ;  /* 0x000000000f057207 */ /* 0x000fce0000000000 */
.L_x_22:
[----:B------:R-:W-:Y:S05]  /*35c0*/  BSYNC.RECONVERGENT B0 ;  /* 0x0000000000007941 */ /* 0x000fea0003800200 */
.L_x_1:
[----:B------:R-:W5:Y:S02]  /*35d0*/  S2R R0, SR_TID.X ;  /* 0x0000000000007919 */ /* 0x000f640000002100 */
[----:B-----5:R-:W-:-:S13]  /*35e0*/  ISETP.NE.AND P0, PT, R0, RZ, PT ;  /* 0x000000ff0000720c */ /* 0x020fda0003f05270 */
[----:B------:R-:W-:Y:S05]  /*35f0*/  @P0 EXIT ;  /* 0x000000000000094d */ /* 0x000fea0003800000 */
[----:B01-34-:R-:W0:Y:S02]  /*3600*/  LDC.64 R6, c[0x0][0x388] ;  /* 0x0000e200ff067b82 */ /* 0x01be240000000a00 */
[----:B0-----:R-:W-:Y:S04]  /*3610*/  STG.E.64 desc[UR8][R6.64+0x8], R2 ;  /* 0x0000080206007986 */ /* 0x001fe8000c101b08 */
[----:B------:R-:W-:Y:S01]  /*3620*/  STG.E desc[UR8][R6.64], R5 ;  /* 0x0000000506007986 */ /* 0x000fe2000c101908 */
[----:B------:R-:W-:Y:S05]  /*3630*/  EXIT ;  /* 0x000000000000794d */ /* 0x000fea0003800000 */
.L_x_54:
[----:B------:R-:W-:-:S00]  /*3640*/  BRA `(.L_x_54) ;  /* 0xfffffffc00fc7947 */ /* 0x000fc0000383ffff */
[----:B------:R-:W-:-:S00]  /*3650*/  NOP ;  /* 0x0000000000007918 */ /* 0x000fc00000000000 */
        /* <DEDUP_REMOVED lines=10> */
.L_x_1258:


//--------------------- .text._ZN3cub18CUB_300001_SM_10006detail6reduce18DeviceReduceKernelINS2_10policy_hubINS0_12KeyValuePairIidEEiNS0_6ArgMinEE10Policy1000ENS0_21ArgIndexInputIteratorIPdidEEiS7_S6_N4cuda3std3__410__identityEEEvT0_PT3_T1_NS0_13GridEvenShareISK_EET2_T4_ --------------------------
	.section	.text._ZN3cub18CUB_300001_SM_10006detail6reduce18DeviceReduceKernelINS2_10policy_hubINS0_12KeyValuePairIidEEiNS0_6ArgMinEE10Policy1000ENS0_21ArgIndexInputIteratorIPdidEEiS7_S6_N4cuda3std3__410__identityEEEvT0_PT3_T1_NS0_13GridEvenShareISK_EET2_T4_,"ax",@progbits
	.align	128
        .global         _ZN3cub18CUB_300001_SM_10006detail6reduce18DeviceReduceKernelINS2_10policy_hubINS0_12KeyValuePairIidEEiNS0_6ArgMinEE10Policy1000ENS0_21ArgIndexInputIteratorIPdidEEiS7_S6_N4cuda3std3__410__identityEEEvT0_PT3_T1_NS0_13GridEvenShareISK_EET2_T4_
        .type           _ZN3cub18CUB_300001_SM_10006detail6reduce18DeviceReduceKernelINS2_10policy_hubINS0_12KeyValuePairIidEEiNS0_6ArgMinEE10Policy1000ENS0_21ArgIndexInputIteratorIPdidEEiS7_S6_N4cuda3std3__410__identityEEEvT0_PT3_T1_NS0_13GridEvenShareISK_EET2_T4_,@function
        .size           _ZN3cub18CUB_300001_SM_10006detail6reduce18DeviceReduceKernelINS2_10policy_hubINS0_12KeyValuePairIidEEiNS0_6ArgMinEE10Policy1000ENS0_21ArgIndexInputIteratorIPdidEEiS7_S6_N4cuda3std3__410__identityEEEvT0_PT3_T1_NS0_13GridEvenShareISK_EET2_T4_,(.L_x_1259 - _ZN3cub18CUB_300001_SM_10006detail6reduce18DeviceReduceKernelINS2_10policy_hubINS0_12KeyValuePairIidEEiNS0_6ArgMinEE10Policy1000ENS0_21ArgIndexInputIteratorIPdidEEiS7_S6_N4cuda3std3__410__identityEEEvT0_PT3_T1_NS0_13GridEvenShareISK_EET2_T4_)
        .other          _ZN3cub18CUB_300001_SM_10006detail6reduce18DeviceReduceKernelINS2_10policy_hubINS0_12KeyValuePairIidEEiNS0_6ArgMinEE10Policy1000ENS0_21ArgIndexInputIteratorIPdidEEiS7_S6_N4cuda3std3__410__identityEEEvT0_PT3_T1_NS0_13GridEvenShareISK_EET2_T4_,@"STO_CUDA_ENTRY STV_DEFAULT"
_ZN3cub18CUB_300001_SM_10006detail6reduce18DeviceReduceKernelINS2_10policy_hubINS0_12KeyValuePairIidEEiNS0_6ArgMinEE10Policy1000ENS0_21ArgIndexInputIteratorIPdidEEiS7_S6_N4cuda3std3__410__identityEEEvT0_PT3_T1_NS0_13GridEvenShareISK_EET2_T4_:
.text._ZN3cub18CUB_300001_SM_10006detail6reduce18DeviceReduceKernelINS2_10policy_hubINS0_12KeyValuePairIidEEiNS0_6ArgMinEE10Policy1000ENS0_21ArgIndexInputIteratorIPdidEEiS7_S6_N4cuda3std3__410__identityEEEvT0_PT3_T1_NS0_13GridEvenShareISK_EET2_T4_:
[----:B------:R-:W-:Y:S01]  /*0000*/  LDC R1, c[0x0][0x37c] ;  /* 0x0000df00ff017b82 */ /* 0x000fe20000000800 */
[----:B------:R-:W0:Y:S07]  /*0010*/  S2R R0, SR_CTAID.X ;  /* 0x0000000000007919 */ /* 0x000e2e0000002500 */
[----:B------:R-:W0:Y:S01]  /*0020*/  LDC R5, c[0x0][0x3b0] ;  /* 0x0000ec00ff057b82 */ /* 0x000e220000000800 */
[----:B------:R-:W1:Y:S01]  /*0030*/  LDCU.64 UR6, c[0x0][0x358] ;  /* 0x00006b00ff0677ac */ /* 0x000e620008000a00 */
[----:B------:R-:W-:Y:S01]  /*0040*/  BSSY.RECONVERGENT B0, `(.L_x_55) ;  /* 0x000043f000007945 */ /* 0x000fe20003800200 */
[----:B0-----:R-:W-:-:S05]  /*0050*/  IMAD R22, R0, -0x400, R5 ;  /* 0xfffffc0000167824 */ /* 0x001fca00078e0205 */
[----:B------:R-:W-:-:S13]  /*0060*/  ISETP.GT.AND P0, PT, R22, 0x3ff, PT ;  /* 0x000003ff1600780c */ /* 0x000fda0003f04270 */
[----:B-1----:R-:W-:Y:S05]  /*0070*/  @P0 BRA `(.L_x_56) ;  /* 0x0000002400840947 */ /* 0x002fea0003800000 */
[----:B------:R-:W0:Y:S01]  /*0080*/  S2R R3, SR_TID.X ;  /* 0x0000000000037919 */ /* 0x000e220000002100 */
[----:B------:R-:W-:Y:S01]  /*0090*/  BSSY.RECONVERGENT B1, `(.L_x_57) ;  /* 0x000000b000017945 */ /* 0x000fe20003800200 */
[----:B0-----:R-:W-:Y:S01]  /*00a0*/  ISETP.GE.AND P0, PT, R3, R22, PT ;  /* 0x000000160300720c */ /* 0x001fe20003f06270 */
[----:B------:R-:W-:-:S12]  /*00b0*/  IMAD.MOV.U32 R7, RZ, RZ, R3 ;  /* 0x000000ffff077224 */ /* 0x000fd800078e0003 */
[----:B------:R-:W-:Y:S05]  /*00c0*/  @P0 BRA `(.L_x_58) ;  /* 0x00000000001c0947 */ /* 0x000fea0003800000 */
[----:B------:R-:W0:Y:S01]  /*00d0*/  LDC.64 R12, c[0x0][0x380] ;  /* 0x0000e000ff0c7b82 */ /* 0x000e220000000a00 */
[----:B------:R-:W1:Y:S01]  /*00e0*/  LDCU UR4, c[0x0][0x388] ;  /* 0x00007100ff0477ac */ /* 0x000e620008000800 */
[----:B------:R-:W-:-:S04]  /*00f0*/  IMAD R25, R0, 0x400, R3 ;  /* 0x0000040000197824 */ /* 0x000fc800078e0203 */
[----:B-1----:R-:W-:-:S04]  /*0100*/  VIADD R25, R25, UR4 ;  /* 0x0000000419197c36 */ /* 0x002fc80008000000 */
[----:B0-----:R-:W-:-:S06]  /*0110*/  IMAD.WIDE R12, R25, 0x8, R12 ;  /* 0x00000008190c7825 */ /* 0x001fcc00078e020c */
[----:B------:R-:W5:Y:S01]  /*0120*/  LDG.E.64 R12, desc[UR6][R12.64] ;  /* 0x000000060c0c7981 */ /* 0x000f62000c1e1b00 */
[----:B------:R-:W-:-:S07]  /*0130*/  VIADD R7, R3, 0x100 ;  /* 0x0000010003077836 */ /* 0x000fce0000000000 */
.L_x_58:
[----:B------:R-:W-:Y:S05]  /*0140*/  BSYNC.RECONVERGENT B1 ;  /* 0x0000000000017941 */ /* 0x000fea0003800200 */
.L_x_57:
[----:B------:R-:W-:Y:S01]  /*0150*/  ISETP.GE.AND P0, PT, R7, R22, PT ;  /* 0x000000160700720c */ /* 0x000fe20003f06270 */
[----:B------:R-:W-:-:S12]  /*0160*/  BSSY.RECONVERGENT B1, `(.L_x_59) ;  /* 0x00000d2000017945 */ /* 0x000fd80003800200 */
[----:B------:R-:W-:Y:S05]  /*0170*/  @P0 BRA `(.L_x_60) ;  /* 0x0000000c00400947 */ /* 0x000fea0003800000 */
[----:B------:R-:W-:Y:S01]  /*0180*/  LOP3.LUT R2, RZ, R7, RZ, 0x33, !PT ;  /* 0x00000007ff027212 */ /* 0x000fe200078e33ff */
[----:B------:R-:W0:Y:S01]  /*0190*/  LDC R11, c[0x0][0x388] ;  /* 0x0000e200ff0b7b82 */ /* 0x000e220000000800 */
[----:B------:R-:W-:Y:S03]  /*01a0*/  BSSY.RECONVERGENT B2, `(.L_x_61) ;  /* 0x0000069000027945 */ /* 0x000fe60003800200 */
[----:B------:R-:W-:-:S04]  /*01b0*/  IMAD.IADD R5, R2, 0x1, R5 ;  /* 0x0000000102057824 */ /* 0x000fc800078e0205 */
[----:B------:R-:W-:-:S05]  /*01c0*/  IMAD R2, R0, -0x400, R5 ;  /* 0xfffffc0000027824 */ /* 0x000fca00078e0205 */
[C---:B------:R-:W-:Y:S02]  /*01d0*/  ISETP.GE.U32.AND P0, PT, R2.reuse, 0x700, PT ;  /* 0x000007000200780c */ /* 0x040fe40003f06070 */
[----:B------:R-:W-:-:S04]  /*01e0*/  LEA.HI R2, R2, 0x1, RZ, 0x18 ;  /* 0x0000000102027811 */ /* 0x000fc800078fc0ff */
[----:B------:R-:W-:Y:S01]  /*01f0*/  LOP3.LUT R24, R2, 0x7, RZ, 0xc0, !PT ;  /* 0x0000000702187812 */ /* 0x000fe200078ec0ff */
[----:B0-----:R-:W-:-:S06]  /*0200*/  IMAD R4, R0, 0x400, R11 ;  /* 0x0000040000047824 */ /* 0x001fcc00078e020b */
[----:B------:R-:W-:Y:S05]  /*0210*/  @!P0 BRA `(.L_x_62) ;  /* 0x0000000400848947 */ /* 0x000fea0003800000 */
[----:B------:R-:W0:Y:S01]  /*0220*/  LDC.64 R8, c[0x0][0x380] ;  /* 0x0000e000ff087b82 */ /* 0x000e220000000a00 */
[----:B------:R-:W-:Y:S01]  /*0230*/  LOP3.LUT R23, R2, 0x1fffff8, RZ, 0xc0, !PT ;  /* 0x01fffff802177812 */ /* 0x000fe200078ec0ff */
[C---:B------:R-:W-:Y:S01]  /*0240*/  IMAD.IADD R11, R7.reuse, 0x1, R11 ;  /* 0x00000001070b7824 */ /* 0x040fe200078e020b */
[----:B------:R-:W-:Y:S01]  /*0250*/  BSSY.RECONVERGENT B3, `(.L_x_63) ;  /* 0x000005c000037945 */ /* 0x000fe20003800200 */
[----:B------:R-:W-:Y:S02]  /*0260*/  VIADD R7, R7, 0x400 ;  /* 0x0000040007077836 */ /* 0x000fe40000000000 */
[----:B------:R-:W-:Y:S02]  /*0270*/  IMAD R6, R0, 0x400, R11 ;  /* 0x0000040000067824 */ /* 0x000fe400078e020b */
[----:B------:R-:W-:Y:S01]  /*0280*/  IMAD.MOV R23, RZ, RZ, -R23 ;  /* 0x000000ffff177224 */ /* 0x000fe200078e0a17 */
[----:B0-----:R-:W-:-:S05]  /*0290*/  IADD3 R8, P0, PT, R8, 0x2000, RZ ;  /* 0x0000200008087810 */ /* 0x001fca0007f1e0ff */
[----:B------:R-:W-:-:S08]  /*02a0*/  IMAD.X R9, RZ, RZ, R9, P0 ;  /* 0x000000ffff097224 */ /* 0x000fd000000e0609 */
.L_x_64:
[----:B------:R-:W-:-:S05]  /*02b0*/  IMAD.WIDE R10, R6, 0x8, R8 ;  /* 0x00000008060a7825 */ /* 0x000fca00078e0208 */
[----:B------:R-:W2:Y:S04]  /*02c0*/  LDG.E.64 R18, desc[UR6][R10.64+-0x2000] ;  /* 0xffe000060a127981 */ /* 0x000ea8000c1e1b00 */
[----:B------:R-:W3:Y:S04]  /*02d0*/  LDG.E.64 R20, desc[UR6][R10.64+-0x1800] ;  /* 0xffe800060a147981 */ /* 0x000ee8000c1e1b00 */
[----:B------:R-:W4:Y:S04]  /*02e0*/  LDG.E.64 R14, desc[UR6][R10.64+-0x1000] ;  /* 0xfff000060a0e7981 */ /* 0x000f28000c1e1b00 */
[----:B------:R-:W4:Y:S01]  /*02f0*/  LDG.E.64 R16, desc[UR6][R10.64+-0x800] ;  /* 0xfff800060a107981 */ /* 0x000f22000c1e1b00 */
[----:B--2--5:R-:W-:-:S14]  /*0300*/  DSETP.GEU.AND P1, PT, R18, R12, PT ;  /* 0x0000000c1200722a */ /* 0x024fdc0003f2e000 */
[----:B------:R-:W-:-:S13]  /*0310*/  @P1 ISETP.GE.AND P0, PT, R6, R25, PT ;  /* 0x000000190600120c */ /* 0x000fda0003f06270 */
[----:B------:R-:W-:-:S06]  /*0320*/  @P1 DSETP.EQ.AND P0, PT, R12, R18, !P0 ;  /* 0x000000120c00122a */ /* 0x000fcc0004702000 */
[----:B------:R-:W-:Y:S02]  /*0330*/  @P1 FSEL R12, R18, R12, P0 ;  /* 0x0000000c120c1208 */ /* 0x000fe40000000000 */
[----:B------:R-:W-:-:S03]  /*0340*/  @P1 FSEL R13, R19, R13, P0 ;  /* 0x0000000d130d1208 */ /* 0x000fc60000000000 */
[----:B------:R-:W-:Y:S02]  /*0350*/  @P1 IMAD.MOV.U32 R18, RZ, RZ, R12 ;  /* 0x000000ffff121224 */ /* 0x000fe400078e000c */
[----:B------:R-:W-:Y:S02]  /*0360*/  @P1 IMAD.MOV.U32 R19, RZ, RZ, R13 ;  /* 0x000000ffff131224 */ /* 0x000fe400078e000d */
[----:B------:R-:W-:Y:S01]  /*0370*/  IMAD.MOV.U32 R13, RZ, RZ, R6 ;  /* 0x000000ffff0d7224 */ /* 0x000fe200078e0006 */
[C---:B------:R-:W-:Y:S01]  /*0380*/  @P1 SEL R13, R6.reuse, R25, P0 ;  /* 0x00000019060d1207 */ /* 0x040fe20000000000 */
[----:B------:R-:W-:Y:S02]  /*0390*/  VIADD R12, R6, 0x100 ;  /* 0x00000100060c7836 */ /* 0x000fe40000000000 */
[----:B---3--:R-:W-:-:S14]  /*03a0*/  DSETP.GEU.AND P2, PT, R20, R18, PT ;  /* 0x000000121400722a */ /* 0x008fdc0003f4e000 */
[----:B------:R-:W-:-:S13]  /*03b0*/  @P2 ISETP.GE.AND P0, PT, R12, R13, PT ;  /* 0x0000000d0c00220c */ /* 0x000fda0003f06270 */
[----:B------:R-:W-:-:S06]  /*03c0*/  @P2 DSETP.EQ.AND P0, PT, R18, R20, !P0 ;  /* 0x000000141200222a */ /* 0x000fcc0004702000 */
[----:B------:R-:W-:Y:S02]  /*03d0*/  @P2 FSEL R25, R20, R18, P0 ;  /* 0x0000001214192208 */ /* 0x000fe40000000000 */
[----:B------:R-:W-:Y:S02]  /*03e0*/  @P2 FSEL R26, R21, R19, P0 ;  /* 0x00000013151a2208 */ /* 0x000fe40000000000 */
[----:B------:R-:W2:Y:S01]  /*03f0*/  LDG.E.64 R18, desc[UR6][R10.64] ;  /* 0x000000060a127981 */ /* 0x000ea2000c1e1b00 */
[----:B------:R-:W-:Y:S01]  /*0400*/  @P2 IMAD.MOV.U32 R20, RZ, RZ, R25 ;  /* 0x000000ffff142224 */ /* 0x000fe200078e0019 */
[----:B------:R-:W-:Y:S01]  /*0410*/  @P2 SEL R12, R12, R13, P0 ;  /* 0x0000000d0c0c2207 */ /* 0x000fe20000000000 */
[----:B------:R-:W-:Y:S02]  /*0420*/  @P2 IMAD.MOV.U32 R21, RZ, RZ, R26 ;  /* 0x000000ffff152224 */ /* 0x000fe400078e001a */
[----:B------:R-:W-:-:S04]  /*0430*/  VIADD R25, R6, 0x200 ;  /* 0x0000020006197836 */ /* 0x000fc80000000000 */
[----:B----4-:R-:W-:-:S14]  /*0440*/  DSETP.GEU.AND P1, PT, R14, R20, PT ;  /* 0x000000140e00722a */ /* 0x010fdc0003f2e000 */
[----:B------:R-:W-:-:S13]  /*0450*/  @P1 ISETP.GE.AND P0, PT, R25, R12, PT ;  /* 0x0000000c1900120c */ /* 0x000fda0003f06270 */
[----:B------:R-:W-:-:S06]  /*0460*/  @P1 DSETP.EQ.AND P0, PT, R20, R14, !P0 ;  /* 0x0000000e1400122a */ /* 0x000fcc0004702000 */
[----:B------:R-:W-:Y:S02]  /*0470*/  @P1 FSEL R13, R14, R20, P0 ;  /* 0x000000140e0d1208 */ /* 0x000fe40000000000 */
[----:B------:R-:W-:Y:S02]  /*0480*/  @P1 FSEL R26, R15, R21, P0 ;  /* 0x000000150f1a1208 */ /* 0x000fe40000000000 */
[----:B------:R-:W3:Y:S01]  /*0490*/  LDG.E.64 R20, desc[UR6][R10.64+0x800] ;  /* 0x000800060a147981 */ /* 0x000ee2000c1e1b00 */
[----:B------:R-:W-:Y:S01]  /*04a0*/  @P1 IMAD.MOV.U32 R14, RZ, RZ, R13 ;  /* 0x000000ffff0e1224 */ /* 0x000fe200078e000d */
[----:B------:R-:W-:Y:S01]  /*04b0*/  @P1 SEL R25, R25, R12, P0 ;  /* 0x0000000c19191207 */ /* 0x000fe20000000000 */
[----:B------:R-:W-:Y:S01]  /*04c0*/  @P1 IMAD.MOV.U32 R15, RZ, RZ, R26 ;  /* 0x000000ffff0f1224 */ /* 0x000fe200078e001a */
[----:B------:R-:W4:Y:S01]  /*04d0*/  LDG.E.64 R12, desc[UR6][R10.64+0x1800] ;  /* 0x001800060a0c7981 */ /* 0x000f22000c1e1b00 */
[----:B------:R-:W-:-:S04]  /*04e0*/  VIADD R26, R6, 0x300 ;  /* 0x00000300061a7836 */ /* 0x000fc80000000000 */
[----:B------:R-:W-:-:S14]  /*04f0*/  DSETP.GEU.AND P2, PT, R16, R14, PT ;  /* 0x0000000e1000722a */ /* 0x000fdc0003f4e000 */
[----:B------:R-:W-:-:S13]  /*0500*/  @P2 ISETP.GE.AND P0, PT, R26, R25, PT ;  /* 0x000000191a00220c */ /* 0x000fda0003f06270 */
[----:B------:R-:W-:-:S06]  /*0510*/  @P2 DSETP.EQ.AND P0, PT, R14, R16, !P0 ;  /* 0x000000100e00222a */ /* 0x000fcc0004702000 */
[----:B------:R-:W-:Y:S02]  /*0520*/  @P2 FSEL R27, R16, R14, P0 ;  /* 0x0000000e101b2208 */ /* 0x000fe40000000000 */
[----:B------:R-:W-:Y:S02]  /*0530*/  @P2 FSEL R28, R17, R15, P0 ;  /* 0x0000000f111c2208 */ /* 0x000fe40000000000 */
[----:B------:R0:W4:Y:S01]  /*0540*/  LDG.E.64 R14, desc[UR6][R10.64+0x1000] ;  /* 0x001000060a0e7981 */ /* 0x000122000c1e1b00 */
[----:B------:R-:W-:Y:S02]  /*0550*/  @P2 IMAD.MOV.U32 R16, RZ, RZ, R27 ;  /* 0x000000ffff102224 */ /* 0x000fe400078e001b */
[----:B------:R-:W-:Y:S01]  /*0560*/  @P2 IMAD.MOV.U32 R17, RZ, RZ, R28 ;  /* 0x000000ffff112224 */ /* 0x000fe200078e001c */
[----:B------:R-:W-:Y:S01]  /*0570*/  @P2 SEL R26, R26, R25, P0 ;  /* 0x000000191a1a2207 */ /* 0x000fe20000000000 */
[C---:B------:R-:W-:Y:S02]  /*0580*/  VIADD R25, R6.reuse, 0x400 ;  /* 0x0000040006197836 */ /* 0x040fe40000000000 */
[----:B0-----:R-:W-:-:S02]  /*0590*/  VIADD R10, R6, 0x500 ;  /* 0x00000500060a7836 */ /* 0x001fc40000000000 */
[----:B------:R-:W-:Y:S02]  /*05a0*/  VIADD R23, R23, 0x8 ;  /* 0x0000000817177836 */ /* 0x000fe40000000000 */
[----:B------:R-:W-:Y:S01]  /*05b0*/  VIADD R7, R7, 0x800 ;  /* 0x0000080007077836 */ /* 0x000fe20000000000 */
[----:B--2---:R-:W-:-:S14]  /*05c0*/  DSETP.GEU.AND P1, PT, R18, R16, PT ;  /* 0x000000101200722a */ /* 0x004fdc0003f2e000 */
[----:B------:R-:W-:-:S13]  /*05d0*/  @P1 ISETP.GE.AND P0, PT, R25, R26, PT ;  /* 0x0000001a1900120c */ /* 0x000fda0003f06270 */
[----:B------:R-:W-:-:S06]  /*05e0*/  @P1 DSETP.EQ.AND P0, PT, R16, R18, !P0 ;  /* 0x000000121000122a */ /* 0x000fcc0004702000 */
[----:B------:R-:W-:Y:S02]  /*05f0*/  @P1 FSEL R16, R18, R16, P0 ;  /* 0x0000001012101208 */ /* 0x000fe40000000000 */
[----:B------:R-:W-:-:S03]  /*0600*/  @P1 FSEL R17, R19, R17, P0 ;  /* 0x0000001113111208 */ /* 0x000fc60000000000 */
[----:B------:R-:W-:Y:S02]  /*0610*/  @P1 IMAD.MOV.U32 R18, RZ, RZ, R16 ;  /* 0x000000ffff121224 */ /* 0x000fe400078e0010 */
[----:B------:R-:W-:-:S06]  /*0620*/  @P1 IMAD.MOV.U32 R19, RZ, RZ, R17 ;  /* 0x000000ffff131224 */ /* 0x000fcc00078e0011 */
[----:B---3--:R-:W-:Y:S01]  /*0630*/  DSETP.GEU.AND P2, PT, R20, R18, PT ;  /* 0x000000121400722a */ /* 0x008fe20003f4e000 */
[----:B------:R-:W-:-:S13]  /*0640*/  @P1 SEL R25, R25, R26, P0 ;  /* 0x0000001a19191207 */ /* 0x000fda0000000000 */
[----:B------:R-:W-:-:S13]  /*0650*/  @P2 ISETP.GE.AND P0, PT, R10, R25, PT ;  /* 0x000000190a00220c */ /* 0x000fda0003f06270 */
[----:B------:R-:W-:-:S06]  /*0660*/  @P2 DSETP.EQ.AND P0, PT, R18, R20, !P0 ;  /* 0x000000141200222a */ /* 0x000fcc0004702000 */
[----:B------:R-:W-:Y:S02]  /*0670*/  @P2 FSEL R11, R20, R18, P0 ;  /* 0x00000012140b2208 */ /* 0x000fe40000000000 */
[----:B------:R-:W-:-:S03]  /*0680*/  @P2 FSEL R18, R21, R19, P0 ;  /* 0x0000001315122208 */ /* 0x000fc60000000000 */
[----:B------:R-:W-:Y:S02]  /*0690*/  @P2 IMAD.MOV.U32 R20, RZ, RZ, R11 ;  /* 0x000000ffff142224 */ /* 0x000fe400078e000b */
[----:B------:R-:W-:-:S06]  /*06a0*/  @P2 IMAD.MOV.U32 R21, RZ, RZ, R18 ;  /* 0x000000ffff152224 */ /* 0x000fcc00078e0012 */
[----:B----4-:R-:W-:Y:S01]  /*06b0*/  DSETP.GEU.AND P1, PT, R14, R20, PT ;  /* 0x000000140e00722a */ /* 0x010fe20003f2e000 */
[----:B------:R-:W-:Y:S01]  /*06c0*/  VIADD R11, R6, 0x600 ;  /* 0x00000600060b7836 */ /* 0x000fe20000000000 */
[----:B------:R-:W-:-:S12]  /*06d0*/  @P2 SEL R10, R10, R25, P0 ;  /* 0x000000190a0a2207 */ /* 0x000fd80000000000 */
[----:B------:R-:W-:-:S13]  /*06e0*/  @P1 ISETP.GE.AND P0, PT, R11, R10, PT ;  /* 0x0000000a0b00120c */ /* 0x000fda0003f06270 */
[----:B------:R-:W-:-:S06]  /*06f0*/  @P1 DSETP.EQ.AND P0, PT, R20, R14, !P0 ;  /* 0x0000000e1400122a */ /* 0x000fcc0004702000 */
[----:B------:R-:W-:Y:S02]  /*0700*/  @P1 FSEL R16, R14, R20, P0 ;  /* 0x000000140e101208 */ /* 0x000fe40000000000 */
[----:B------:R-:W-:-:S03]  /*0710*/  @P1 FSEL R21, R15, R21, P0 ;  /* 0x000000150f151208 */ /* 0x000fc60000000000 */
[----:B------:R-:W-:Y:S02]  /*0720*/  @P1 IMAD.MOV.U32 R14, RZ, RZ, R16 ;  /* 0x000000ffff0e1224 */ /* 0x000fe400078e0010 */
[----:B------:R-:W-:-:S06]  /*0730*/  @P1 IMAD.MOV.U32 R15, RZ, RZ, R21 ;  /* 0x000000ffff0f1224 */ /* 0x000fcc00078e0015 */
[----:B------:R-:W-:Y:S01]  /*0740*/  DSETP.GEU.AND P2, PT, R12, R14, PT ;  /* 0x0000000e0c00722a */ /* 0x000fe20003f4e000 */
[----:B------:R-:W-:Y:S01]  /*0750*/  VIADD R25, R6, 0x700 ;  /* 0x0000070006197836 */ /* 0x000fe20000000000 */
[----:B------:R-:W-:Y:S02]  /*0760*/  @P1 SEL R11, R11, R10, P0 ;  /* 0x0000000a0b0b1207 */ /* 0x000fe40000000000 */
[----:B------:R-:W-:-:S10]  /*0770*/  ISETP.NE.AND P1, PT, R23, RZ, PT ;  /* 0x000000ff1700720c */ /* 0x000fd40003f25270 */
[----:B------:R-:W-:Y:S01]  /*0780*/  @P2 ISETP.GE.AND P0, PT, R25, R11, PT ;  /* 0x0000000b1900220c */ /* 0x000fe20003f06270 */
[----:B------:R-:W-:-:S12]  /*0790*/  VIADD R6, R6, 0x800 ;  /* 0x0000080006067836 */ /* 0x000fd80000000000 */
[----:B------:R-:W-:-:S06]  /*07a0*/  @P2 DSETP.EQ.AND P0, PT, R14, R12, !P0 ;  /* 0x0000000c0e00222a */ /* 0x000fcc0004702000 */
[----:B------:R-:W-:Y:S02]  /*07b0*/  @P2 FSEL R10, R12, R14, P0 ;  /* 0x0000000e0c0a2208 */ /* 0x000fe40000000000 */
[----:B------:R-:W-:Y:S02]  /*07c0*/  @P2 FSEL R15, R13, R15, P0 ;  /* 0x0000000f0d0f2208 */ /* 0x000fe40000000000 */
[----:B------:R-:W-:Y:S01]  /*07d0*/  @P2 SEL R25, R25, R11, P0 ;  /* 0x0000000b19192207 */ /* 0x000fe20000000000 */
[----:B------:R-:W-:Y:S02]  /*07e0*/  @P2 IMAD.MOV.U32 R12, RZ, RZ, R10 ;  /* 0x000000ffff0c2224 */ /* 0x000fe400078e000a */
[----:B------:R-:W-:Y:S01]  /*07f0*/  @P2 IMAD.MOV.U32 R13, RZ, RZ, R15 ;  /* 0x000000ffff0d2224 */ /* 0x000fe200078e000f */
[----:B------:R-:W-:Y:S06]  /*0800*/  @P1 BRA `(.L_x_64) ;  /* 0xfffffff800a81947 */ /* 0x000fec000383ffff */
[----:B------:R-:W-:Y:S05]  /*0810*/  BSYNC.RECONVERGENT B3 ;  /* 0x0000000000037941 */ /* 0x000fea0003800200 */
.L_x_63:
[----:B------:R-:W-:-:S07]  /*0820*/  VIADD R7, R7, 0xfffffc00 ;  /* 0xfffffc0007077836 */ /* 0x000fce0000000000 */
.L_x_62:
[----:B------:R-:W-:Y:S05]  /*0830*/  BSYNC.RECONVERGENT B2 ;  /* 0x0000000000027941 */ /* 0x000fea0003800200 */
.L_x_61:
[----:B------:R-:W-:-:S13]  /*0840*/  ISETP.NE.AND P0, PT, R24, RZ, PT ;  /* 0x000000ff1800720c */ /* 0x000fda0003f05270 */
[----:B------:R-:W-:Y:S05]  /*0850*/  @!P0 BRA `(.L_x_60) ;  /* 0x0000000400888947 */ /* 0x000fea0003800000 */
[----:B------:R-:W-:Y:S01]  /*0860*/  ISETP.GE.U32.AND P0, PT, R24, 0x4, PT ;  /* 0x000000041800780c */ /* 0x000fe20003f06070 */
[----:B------:R-:W-:Y:S01]  /*0870*/  BSSY.RECONVERGENT B2, `(.L_x_65) ;  /* 0x000002f000027945 */ /* 0x000fe20003800200 */
[----:B------:R-:W-:-:S11]  /*0880*/  LOP3.LUT P1, R2, R2, 0x3, RZ, 0xc0, !PT ;  /* 0x0000000302027812 */ /* 0x000fd6000782c0ff */
[----:B------:R-:W-:Y:S05]  /*0890*/  @!P0 BRA `(.L_x_66) ;  /* 0x0000000000b08947 */ /* 0x000fea0003800000 */
[----:B------:R-:W0:Y:S01]  /*08a0*/  LDC.64 R16, c[0x0][0x380] ;  /* 0x0000e000ff107b82 */ /* 0x000e220000000a00 */
[----:B------:R-:W-:-:S04]  /*08b0*/  IMAD.IADD R6, R7, 0x1, R4 ;  /* 0x0000000107067824 */ /* 0x000fc800078e0204 */
[----:B0-----:R-:W-:-:S05]  /*08c0*/  IMAD.WIDE R16, R6, 0x8, R16 ;  /* 0x0000000806107825 */ /* 0x001fca00078e0210 */
[----:B------:R-:W2:Y:S04]  /*08d0*/  LDG.E.64 R10, desc[UR6][R16.64] ;  /* 0x00000006100a7981 */ /* 0x000ea8000c1e1b00 */
[----:B------:R-:W3:Y:S04]  /*08e0*/  LDG.E.64 R8, desc[UR6][R16.64+0x800] ;  /* 0x0008000610087981 */ /* 0x000ee8000c1e1b00 */
[----:B------:R-:W4:Y:S01]  /*08f0*/  LDG.E.64 R14, desc[UR6][R16.64+0x1000] ;  /* 0x00100006100e7981 */ /* 0x000f22000c1e1b00 */
[----:B--2--5:R-:W-:-:S14]  /*0900*/  DSETP.GEU.AND P2, PT, R10, R12, PT ;  /* 0x0000000c0a00722a */ /* 0x024fdc0003f4e000 */
[----:B------:R-:W-:-:S13]  /*0910*/  @P2 ISETP.GE.AND P0, PT, R6, R25, PT ;  /* 0x000000190600220c */ /* 0x000fda0003f06270 */
[----:B------:R-:W-:-:S06]  /*0920*/  @P2 DSETP.EQ.AND P0, PT, R12, R10, !P0 ;  /* 0x0000000a0c00222a */ /* 0x000fcc0004702000 */
[----:B------:R-:W-:Y:S02]  /*0930*/  @P2 FSEL R18, R10, R12, P0 ;  /* 0x0000000c0a122208 */ /* 0x000fe40000000000 */
[----:B------:R-:W-:Y:S02]  /*0940*/  @P2 FSEL R19, R11, R13, P0 ;  /* 0x0000000d0b132208 */ /* 0x000fe40000000000 */
[----:B------:R-:W2:Y:S01]  /*0950*/  LDG.E.64 R12, desc[UR6][R16.64+0x1800] ;  /* 0x00180006100c7981 */ /* 0x000ea2000c1e1b00 */
[----:B------:R-:W-:Y:S02]  /*0960*/  @P2 IMAD.MOV.U32 R10, RZ, RZ, R18 ;  /* 0x000000ffff0a2224 */ /* 0x000fe400078e0012 */
[----:B------:R-:W-:Y:S02]  /*0970*/  @P2 IMAD.MOV.U32 R11, RZ, RZ, R19 ;  /* 0x000000ffff0b2224 */ /* 0x000fe400078e0013 */
[----:B------:R-:W-:Y:S01]  /*0980*/  IMAD.MOV.U32 R18, RZ, RZ, R6 ;  /* 0x000000ffff127224 */ /* 0x000fe200078e0006 */
[C---:B------:R-:W-:Y:S01]  /*0990*/  @P2 SEL R18, R6.reuse, R25, P0 ;  /* 0x0000001906122207 */ /* 0x040fe20000000000 */
[----:B------:R-:W-:-:S02]  /*09a0*/  VIADD R19, R6, 0x100 ;  /* 0x0000010006137836 */ /* 0x000fc40000000000 */
[----:B---3--:R-:W-:Y:S01]  /*09b0*/  DSETP.GEU.AND P3, PT, R8, R10, PT ;  /* 0x0000000a0800722a */ /* 0x008fe20003f6e000 */
[----:B------:R-:W-:Y:S02]  /*09c0*/  VIADD R25, R6, 0x300 ;  /* 0x0000030006197836 */ /* 0x000fe40000000000 */
[----:B------:R-:W-:-:S11]  /*09d0*/  VIADD R7, R7, 0x400 ;  /* 0x0000040007077836 */ /* 0x000fd60000000000 */
[----:B------:R-:W-:-:S13]  /*09e0*/  @P3 ISETP.GE.AND P0, PT, R19, R18, PT ;  /* 0x000000121300320c */ /* 0x000fda0003f06270 */
[----:B------:R-:W-:-:S06]  /*09f0*/  @P3 DSETP.EQ.AND P0, PT, R10, R8, !P0 ;  /* 0x000000080a00322a */ /* 0x000fcc0004702000 */
[----:B------:R-:W-:Y:S02]  /*0a00*/  @P3 FSEL R10, R8, R10, P0 ;  /* 0x0000000a080a3208 */ /* 0x000fe40000000000 */
[----:B------:R-:W-:Y:S02]  /*0a10*/  @P3 FSEL R11, R9, R11, P0 ;  /* 0x0000000b090b3208 */ /* 0x000fe40000000000 */
[----:B------:R-:W-:Y:S01]  /*0a20*/  @P3 SEL R19, R19, R18, P0 ;  /* 0x0000001213133207 */ /* 0x000fe20000000000 */
[----:B------:R-:W-:Y:S02]  /*0a30*/  @P3 IMAD.MOV.U32 R8, RZ, RZ, R10 ;  /* 0x000000ffff083224 */ /* 0x000fe400078e000a */
[----:B------:R-:W-:Y:S02]  /*0a40*/  @P3 IMAD.MOV.U32 R9, RZ, RZ, R11 ;  /* 0x000000ffff093224 */ /* 0x000fe400078e000b */
[----:B------:R-:W-:-:S04]  /*0a50*/  VIADD R10, R6, 0x200 ;  /* 0x00000200060a7836 */ /* 0x000fc80000000000 */
[----:B----4-:R-:W-:-:S14]  /*0a60*/  DSETP.GEU.AND P2, PT, R14, R8, PT ;  /* 0x000000080e00722a */ /* 0x010fdc0003f4e000 */
[----:B------:R-:W-:-:S13]  /*0a70*/  @P2 ISETP.GE.AND P0, PT, R10, R19, PT ;  /* 0x000000130a00220c */ /* 0x000fda0003f06270 */
[----:B------:R-:W-:-:S06]  /*0a80*/  @P2 DSETP.EQ.AND P0, PT, R8, R14, !P0 ;  /* 0x0000000e0800222a */ /* 0x000fcc0004702000 */
[----:B------:R-:W-:Y:S02]  /*0a90*/  @P2 FSEL R8, R14, R8, P0 ;  /* 0x000000080e082208 */ /* 0x000fe40000000000 */
[----:B------:R-:W-:Y:S02]  /*0aa0*/  @P2 FSEL R9, R15, R9, P0 ;  /* 0x000000090f092208 */ /* 0x000fe40000000000 */
[----:B------:R-:W-:Y:S01]  /*0ab0*/  @P2 SEL R10, R10, R19, P0 ;  /* 0x000000130a0a2207 */ /* 0x000fe20000000000 */
[----:B------:R-:W-:Y:S02]  /*0ac0*/  @P2 IMAD.MOV.U32 R14, RZ, RZ, R8 ;  /* 0x000000ffff0e2224 */ /* 0x000fe400078e0008 */
[----:B------:R-:W-:-:S06]  /*0ad0*/  @P2 IMAD.MOV.U32 R15, RZ, RZ, R9 ;  /* 0x000000ffff0f2224 */ /* 0x000fcc00078e0009 */
[----:B--2---:R-:W-:-:S14]  /*0ae0*/  DSETP.GEU.AND P3, PT, R12, R14, PT ;  /* 0x0000000e0c00722a */ /* 0x004fdc0003f6e000 */
[----:B------:R-:W-:-:S13]  /*0af0*/  @P3 ISETP.GE.AND P0, PT, R25, R10, PT ;  /* 0x0000000a1900320c */ /* 0x000fda0003f06270 */
[----:B------:R-:W-:-:S06]  /*0b00*/  @P3 DSETP.EQ.AND P0, PT, R14, R12, !P0 ;  /* 0x0000000c0e00322a */ /* 0x000fcc0004702000 */
[----:B------:R-:W-:Y:S02]  /*0b10*/  @P3 FSEL R6, R12, R14, P0 ;  /* 0x0000000e0c063208 */ /* 0x000fe40000000000 */
[----:B------:R-:W-:Y:S02]  /*0b20*/  @P3 FSEL R15, R13, R15, P0 ;  /* 0x0000000f0d0f3208 */ /* 0x000fe40000000000 */
[----:B------:R-:W-:Y:S01]  /*0b30*/  @P3 SEL R25, R25, R10, P0 ;  /* 0x0000000a19193207 */ /* 0x000fe20000000000 */
[----:B------:R-:W-:Y:S02]  /*0b40*/  @P3 IMAD.MOV.U32 R12, RZ, RZ, R6 ;  /* 0x000000ffff0c3224 */ /* 0x000fe400078e0006 */
[----:B------:R-:W-:-:S07]  /*0b50*/  @P3 IMAD.MOV.U32 R13, RZ, RZ, R15 ;  /* 0x000000ffff0d3224 */ /* 0x000fce00078e000f */
.L_x_66:
[----:B------:R-:W-:Y:S05]  /*0b60*/  BSYNC.RECONVERGENT B2 ;  /* 0x0000000000027941 */ /* 0x000fea0003800200 */
.L_x_65:
[----:B------:R-:W-:Y:S05]  /*0b70*/  @!P1 BRA `(.L_x_60) ;  /* 0x0000000000c09947 */ /* 0x000fea0003800000 */
[----:B------:R-:W-:Y:S01]  /*0b80*/  ISETP.NE.AND P0, PT, R2, 0x1, PT ;  /* 0x000000010200780c */ /* 0x000fe20003f05270 */
[----:B------:R-:W-:Y:S01]  /*0b90*/  BSSY.RECONVERGENT B2, `(.L_x_67) ;  /* 0x0000021000027945 */ /* 0x000fe20003800200 */
[----:B------:R-:W-:Y:S01]  /*0ba0*/  LOP3.LUT P1, RZ, R5, 0x100, RZ, 0xc0, !PT ;  /* 0x0000010005ff7812 */ /* 0x000fe2000782c0ff */
[----:B------:R-:W-:Y:S02]  /*0bb0*/  IMAD.MOV.U32 R2, RZ, RZ, R25 ;  /* 0x000000ffff027224 */ /* 0x000fe400078e0019 */
[----:B-----5:R-:W-:Y:S02]  /*0bc0*/  IMAD.MOV.U32 R8, RZ, RZ, R12 ;  /* 0x000000ffff087224 */ /* 0x020fe400078e000c */
[----:B------:R-:W-:-:S06]  /*0bd0*/  IMAD.MOV.U32 R9, RZ, RZ, R13 ;  /* 0x000000ffff097224 */ /* 0x000fcc00078e000d */
[----:B------:R-:W-:Y:S05]  /*0be0*/  @!P0 BRA `(.L_x_68) ;  /* 0x00000000006c8947 */ /* 0x000fea0003800000 */
[----:B------:R-:W0:Y:S01]  /*0bf0*/  LDC.64 R10, c[0x0][0x380] ;  /* 0x0000e000ff0a7b82 */ /* 0x000e220000000a00 */
[----:B------:R-:W-:-:S04]  /*0c00*/  IMAD.IADD R6, R7, 0x1, R4 ;  /* 0x0000000107067824 */ /* 0x000fc800078e0204 */
[----:B0-----:R-:W-:-:S05]  /*0c10*/  IMAD.WIDE R10, R6, 0x8, R10 ;  /* 0x00000008060a7825 */ /* 0x001fca00078e020a */
[----:B------:R-:W2:Y:S02]  /*0c20*/  LDG.E.64 R8, desc[UR6][R10.64] ;  /* 0x000000060a087981 */ /* 0x000ea4000c1e1b00 */
[----:B--2---:R-:W-:-:S14]  /*0c30*/  DSETP.GEU.AND P2, PT, R8, R12, PT ;  /* 0x0000000c0800722a */ /* 0x004fdc0003f4e000 */
        /* <DEDUP_REMOVED lines=10> */
[----:B------:R-:W-:Y:S01]  /*0ce0*/  VIADD R7, R7, 0x200 ;  /* 0x0000020007077836 */ /* 0x000fe20000000000 */
[----:B--2---:R-:W-:-:S14]  /*0cf0*/  DSETP.GEU.AND P3, PT, R12, R8, PT ;  /* 0x000000080c00722a */ /* 0x004fdc0003f6e000 */
[----:B------:R-:W-:-:S13]  /*0d00*/  @P3 ISETP.GE.AND P0, PT, R25, R2, PT ;  /* 0x000000021900320c */ /* 0x000fda0003f06270 */
        /* <DEDUP_REMOVED lines=8> */
[----:B------:R-:W-:-:S07]  /*0d90*/  IMAD.MOV.U32 R9, RZ, RZ, R13 ;  /* 0x000000ffff097224 */ /* 0x000fce00078e000d */
.L_x_68:
[----:B------:R-:W-:Y:S05]  /*0da0*/  BSYNC.RECONVERGENT B2 ;  /* 0x0000000000027941 */ /* 0x000fea0003800200 */
.L_x_67:
[----:B------:R-:W-:Y:S05]  /*0db0*/  @P1 BRA `(.L_x_60) ;  /* 0x0000000000301947 */ /* 0x000fea0003800000 */
[----:B------:R-:W0:Y:S01]  /*0dc0*/  LDC.64 R12, c[0x0][0x380] ;  /* 0x0000e000ff0c7b82 */ /* 0x000e220000000a00 */
[----:B------:R-:W-:-:S04]  /*0dd0*/  IMAD.IADD R25, R4, 0x1, R7 ;  /* 0x0000000104197824 */ /* 0x000fc800078e0207 */
[----:B0-----:R-:W-:-:S06]  /*0de0*/  IMAD.WIDE R12, R25, 0x8, R12 ;  /* 0x00000008190c7825 */ /* 0x001fcc00078e020c */
[----:B------:R-:W2:Y:S02]  /*0df0*/  LDG.E.64 R12, desc[UR6][R12.64] ;  /* 0x000000060c0c7981 */ /* 0x000ea4000c1e1b00 */
[----:B--2---:R-:W-:-:S14]  /*0e00*/  DSETP.GEU.AND P1, PT, R12, R8, PT ;  /* 0x000000080c00722a */ /* 0x004fdc0003f2e000 */
[----:B------:R-:W-:-:S13]  /*0e10*/  @P1 ISETP.GE.AND P0, PT, R25, R2, PT ;  /* 0x000000021900120c */ /* 0x000fda0003f06270 */
[----:B------:R-:W-:-:S06]  /*0e20*/  @P1 DSETP.EQ.AND P0, PT, R8, R12, !P0 ;  /* 0x0000000c0800122a */ /* 0x000fcc0004702000 */
[----:B------:R-:W-:Y:S02]  /*0e30*/  @P1 SEL R25, R25, R2, P0 ;  /* 0x0000000219191207 */ /* 0x000fe40000000000 */
[----:B------:R-:W-:Y:S02]  /*0e40*/  @P1 FSEL R2, R12, R8, P0 ;  /* 0x000000080c021208 */ /* 0x000fe40000000000 */
[----:B------:R-:W-:-:S03]  /*0e50*/  @P1 FSEL R5, R13, R9, P0 ;  /* 0x000000090d051208 */ /* 0x000fc60000000000 */
[----:B------:R-:W-:Y:S02]  /*0e60*/  @P1 IMAD.MOV.U32 R12, RZ, RZ, R2 ;  /* 0x000000ffff0c1224 */ /* 0x000fe400078e0002 */
[----:B------:R-:W-:-:S07]  /*0e70*/  @P1 IMAD.MOV.U32 R13, RZ, RZ, R5 ;  /* 0x000000ffff0d1224 */ /* 0x000fce00078e0005 */
.L_x_60:
[----:B------:R-:W-:Y:S05]  /*0e80*/  BSYNC.RECONVERGENT B1 ;  /* 0x0000000000017941 */ /* 0x000fea0003800200 */
.L_x_59:
[----:B------:R-:W-:-:S13]  /*0e90*/  ISETP.GE.AND P0, PT, R22, 0x100, PT ;  /* 0x000001001600780c */ /* 0x000fda0003f06270 */
[----:B------:R-:W-:Y:S05]  /*0ea0*/  @!P0 BRA `(.L_x_69) ;  /* 0x0000000800c48947 */ /* 0x000fea0003800000 */
[----:B------:R-:W0:Y:S01]  /*0eb0*/  S2R R14, SR_LANEID ;  /* 0x00000000000e7919 */ /* 0x000e220000000000 */
[----:B------:R-:W-:Y:S01]  /*0ec0*/  BSSY.RECONVERGENT B1, `(.L_x_70) ;  /* 0x0000017000017945 */ /* 0x000fe20003800200 */
[----:B------:R-:W-:Y:S01]  /*0ed0*/  IMAD.MOV.U32 R2, RZ, RZ, R25 ;  /* 0x000000ffff027224 */ /* 0x000fe200078e0019 */
[----:B------:R1:W2:Y:S01]  /*0ee0*/  SHFL.DOWN PT, R10, R25, 0x1, 0x1f ;  /* 0x08201f00190a7f89 */ /* 0x0002a200000e0000 */
[----:B-----5:R-:W-:Y:S02]  /*0ef0*/  IMAD.MOV.U32 R4, RZ, RZ, R12 ;  /* 0x000000ffff047224 */ /* 0x020fe400078e000c */
        /* <DEDUP_REMOVED lines=19> */
.L_x_71:
[----:B------:R-:W-:Y:S05]  /*1030*/  BSYNC.RECONVERGENT B1 ;  /* 0x0000000000017941 */ /* 0x000fea0003800200 */
.L_x_70:
        /* <DEDUP_REMOVED lines=14> */
[----:B------:R-:W-:Y:S02]  /*1120*/  @!P3 SEL R10, R11, R2, P0 ;  /* 0x000000020b0ab207 */ /* 0x000fe40000000000 */
[----:B0-----:R-:W-:Y:S02]  /*1130*/  @!P3 FSEL R2, R8, R4, P0 ;  /* 0x000000040802b208 */ /* 0x001fe40000000000 */
[----:B------:R-:W-:-:S03]  /*1140*/  @!P3 FSEL R5, R9, R5, P0 ;  /* 0x000000050905b208 */ /* 0x000fc60000000000 */
[----:B------:R-:W-:Y:S02]  /*1150*/  @!P3 IMAD.MOV.U32 R6, RZ, RZ, R2 ;  /* 0x000000ffff06b224 */ /* 0x000fe400078e0002 */
[----:B------:R-:W-:-:S07]  /*1160*/  @!P3 IMAD.MOV.U32 R7, RZ, RZ, R5 ;  /* 0x000000ffff07b224 */ /* 0x000fce00078e0005 */
.L_x_73:
[----:B------:R-:W-:Y:S05]  /*1170*/  BSYNC.RECONVERGENT B1 ;  /* 0x0000000000017941 */ /* 0x000fea0003800200 */
.L_x_72:
[----:B------:R4:W4:Y:S01]  /*1180*/  SHFL.DOWN PT, R13, R10, 0x4, 0x1f ;  /* 0x08801f000a0d7f89 */ /* 0x00092200000e0000 */
[----:B------:R-:W-:Y:S01]  /*1190*/  BSSY.RECONVERGENT B1, `(.L_x_74) ;  /* 0x0000012000017945 */ /* 0x000fe20003800200 */
[----:B-1----:R-:W-:Y:S02]  /*11a0*/  IMAD.MOV.U32 R11, RZ, RZ, R10 ;  /* 0x000000ffff0b7224 */ /* 0x002fe400078e000a */
[----:B0-----:R0:W1:Y:S01]  /*11b0*/  SHFL.DOWN PT, R4, R6, 0x4, 0x1f ;  /* 0x08801f0006047f89 */ /* 0x00106200000e0000 */
[----:B--2---:R-:W-:Y:S02]  /*11c0*/  IMAD.MOV.U32 R8, RZ, RZ, R6 ;  /* 0x000000ffff087224 */ /* 0x004fe400078e0006 */
[----:B---3--:R-:W-:Y:S01]  /*11d0*/  IMAD.MOV.U32 R9, RZ, RZ, R7 ;  /* 0x000000ffff097224 */ /* 0x008fe200078e0007 */
[----:B------:R0:W2:Y:S01]  /*11e0*/  SHFL.DOWN PT, R5, R7, 0x4, 0x1f ;  /* 0x08801f0007057f89 */ /* 0x0000a200000e0000 */
[----:B------:R-:W-:Y:S05]  /*11f0*/  @P2 BRA `(.L_x_75) ;  /* 0x00000000002c2947 */ /* 0x000fea0003800000 */
[----:B-12---:R-:W-:Y:S01]  /*1200*/  DSETP.GT.AND P2, PT, R6, R4, PT ;  /* 0x000000040600722a */ /* 0x006fe20003f44000 */
[----:B----4-:R-:W-:Y:S02]  /*1210*/  IMAD.MOV.U32 R11, RZ, RZ, R13 ;  /* 0x000000ffff0b7224 */ /* 0x010fe400078e000d */
[----:B------:R-:W-:Y:S02]  /*1220*/  IMAD.MOV.U32 R8, RZ, RZ, R4 ;  /* 0x000000ffff087224 */ /* 0x000fe400078e0004 */
[----:B------:R-:W-:-:S09]  /*1230*/  IMAD.MOV.U32 R9, RZ, RZ, R5 ;  /* 0x000000ffff097224 */ /* 0x000fd200078e0005 */
[----:B------:R-:W-:-:S13]  /*1240*/  @!P2 ISETP.GE.AND P0, PT, R13, R10, PT ;  /* 0x0000000a0d00a20c */ /* 0x000fda0003f06270 */
[----:B------:R-:W-:-:S06]  /*1250*/  @!P2 DSETP.EQ.AND P0, PT, R6, R4, !P0 ;  /* 0x000000040600a22a */ /* 0x000fcc0004702000 */
[----:B------:R-:W-:Y:S02]  /*1260*/  @!P2 FSEL R2, R4, R6, P0 ;  /* 0x000000060402a208 */ /* 0x000fe40000000000 */
[----:B0-----:R-:W-:Y:S02]  /*1270*/  @!P2 FSEL R7, R5, R7, P0 ;  /* 0x000000070507a208 */ /* 0x001fe40000000000 */
[----:B------:R-:W-:Y:S01]  /*1280*/  @!P2 SEL R11, R13, R10, P0 ;  /* 0x0000000a0d0ba207 */ /* 0x000fe20000000000 */
[----:B------:R-:W-:Y:S02]  /*1290*/  @!P2 IMAD.MOV.U32 R8, RZ, RZ, R2 ;  /* 0x000000ffff08a224 */ /* 0x000fe400078e0002 */
[----:B------:R-:W-:-:S07]  /*12a0*/  @!P2 IMAD.MOV.U32 R9, RZ, RZ, R7 ;  /* 0x000000ffff09a224 */ /* 0x000fce00078e0007 */
.L_x_75:
[----:B------:R-:W-:Y:S05]  /*12b0*/  BSYNC.RECONVERGENT B1 ;  /* 0x0000000000017941 */ /* 0x000fea0003800200 */
.L_x_74:
[----:B----4-:R3:W4:Y:S01]  /*12c0*/  SHFL.DOWN PT, R10, R11, 0x8, 0x1f ;  /* 0x09001f000b0a7f89 */ /* 0x01072200000e0000 */
[----:B------:R-:W-:Y:S01]  /*12d0*/  BSSY.RECONVERGENT B1, `(.L_x_76) ;  /* 0x0000012000017945 */ /* 0x000fe20003800200 */
[----:B------:R-:W-:Y:S02]  /*12e0*/  IMAD.MOV.U32 R2, RZ, RZ, R11 ;  /* 0x000000ffff027224 */ /* 0x000fe400078e000b */
[----:B0-----:R3:W0:Y:S01]  /*12f0*/  SHFL.DOWN PT, R6, R8, 0x8, 0x1f ;  /* 0x09001f0008067f89 */ /* 0x00162200000e0000 */
[----:B-1----:R-:W-:Y:S02]  /*1300*/  IMAD.MOV.U32 R4, RZ, RZ, R8 ;  /* 0x000000ffff047224 */ /* 0x002fe400078e0008 */
[----:B--2---:R-:W-:Y:S01]  /*1310*/  IMAD.MOV.U32 R5, RZ, RZ, R9 ;  /* 0x000000ffff057224 */ /* 0x004fe200078e0009 */
[----:B------:R3:W1:Y:S01]  /*1320*/  SHFL.DOWN PT, R7, R9, 0x8, 0x1f ;  /* 0x09001f0009077f89 */ /* 0x00066200000e0000 */
[----:B------:R-:W-:Y:S05]  /*1330*/  @P1 BRA `(.L_x_77) ;  /* 0x00000000002c1947 */ /* 0x000fea0003800000 */
[----:B01----:R-:W-:Y:S01]  /*1340*/  DSETP.GT.AND P1, PT, R8, R6, PT ;  /* 0x000000060800722a */ /* 0x003fe20003f24000 */
[----:B----4-:R-:W-:Y:S02]  /*1350*/  IMAD.MOV.U32 R2, RZ, RZ, R10 ;  /* 0x000000ffff027224 */ /* 0x010fe400078e000a */
[----:B------:R-:W-:Y:S02]  /*1360*/  IMAD.MOV.U32 R4, RZ, RZ, R6 ;  /* 0x000000ffff047224 */ /* 0x000fe400078e0006 */
[----:B------:R-:W-:-:S09]  /*1370*/  IMAD.MOV.U32 R5, RZ, RZ, R7 ;  /* 0x000000ffff057224 */ /* 0x000fd200078e0007 */
[----:B------:R-:W-:-:S13]  /*1380*/  @!P1 ISETP.GE.AND P0, PT, R10, R11, PT ;  /* 0x0000000b0a00920c */ /* 0x000fda0003f06270 */
[----:B------:R-:W-:-:S06]  /*1390*/  @!P1 DSETP.EQ.AND P0, PT, R8, R6, !P0 ;  /* 0x000000060800922a */ /* 0x000fcc0004702000 */
[----:B---3--:R-:W-:Y:S02]  /*13a0*/  @!P1 FSEL R8, R6, R8, P0 ;  /* 0x0000000806089208 */ /* 0x008fe40000000000 */
[----:B------:R-:W-:Y:S02]  /*13b0*/  @!P1 FSEL R9, R7, R9, P0 ;  /* 0x0000000907099208 */ /* 0x000fe40000000000 */
[----:B------:R-:W-:Y:S01]  /*13c0*/  @!P1 SEL R2, R10, R11, P0 ;  /* 0x0000000b0a029207 */ /* 0x000fe20000000000 */
[----:B------:R-:W-:Y:S02]  /*13d0*/  @!P1 IMAD.MOV.U32 R4, RZ, RZ, R8 ;  /* 0x000000ffff049224 */ /* 0x000fe400078e0008 */
[----:B------:R-:W-:-:S07]  /*13e0*/  @!P1 IMAD.MOV.U32 R5, RZ, RZ, R9 ;  /* 0x000000ffff059224 */ /* 0x000fce00078e0009 */
.L_x_77:
[----:B------:R-:W-:Y:S05]  /*13f0*/  BSYNC.RECONVERGENT B1 ;  /* 0x0000000000017941 */ /* 0x000fea0003800200 */
.L_x_76:
[----:B------:R-:W-:Y:S01]  /*1400*/  ISETP.GT.AND P0, PT, R14, 0xf, PT ;  /* 0x0000000f0e00780c */ /* 0x000fe20003f04270 */
[----:B0-----:R0:W2:Y:S01]  /*1410*/  SHFL.DOWN PT, R6, R4, 0x10, 0x1f ;  /* 0x0a001f0004067f89 */ /* 0x0010a200000e0000 */
[----:B------:R-:W-:Y:S03]  /*1420*/  BSSY.RECONVERGENT B1, `(.L_x_78) ;  /* 0x0000018000017945 */ /* 0x000fe60003800200 */
[----:B-1----:R0:W1:Y:S04]  /*1430*/  SHFL.DOWN PT, R7, R5, 0x10, 0x1f ;  /* 0x0a001f0005077f89 */ /* 0x00206800000e0000 */
[----:B---3--:R0:W3:Y:S04]  /*1440*/  SHFL.DOWN PT, R9, R2, 0x10, 0x1f ;  /* 0x0a001f0002097f89 */ /* 0x0080e800000e0000 */
[----:B------:R-:W-:Y:S05]  /*1450*/  @P0 BRA `(.L_x_79) ;  /* 0x0000000000500947 */ /* 0x000fea0003800000 */
[----:B------:R-:W-:Y:S01]  /*1460*/  ISETP.NE.AND P2, PT, R14, RZ, PT ;  /* 0x000000ff0e00720c */ /* 0x000fe20003f45270 */
[----:B-12---:R-:W-:-:S12]  /*1470*/  DSETP.GT.AND P1, PT, R4, R6, PT ;  /* 0x000000060400722a */ /* 0x006fd80003f24000 */
[----:B------:R-:W1:Y:S01]  /*1480*/  @!P2 S2R R11, SR_CgaCtaId ;  /* 0x00000000000ba919 */ /* 0x000e620000008800 */
[----:B----4-:R-:W-:Y:S02]  /*1490*/  @!P2 MOV R10, 0x400 ;  /* 0x00000400000aa802 */ /* 0x010fe40000000f00 */
[----:B---3--:R-:W-:Y:S02]  /*14a0*/  @!P1 ISETP.GE.AND P0, PT, R9, R2, PT ;  /* 0x000000020900920c */ /* 0x008fe40003f06270 */
[----:B------:R-:W-:-:S04]  /*14b0*/  @!P2 SHF.R.U32.HI R8, RZ, 0x1, R3 ;  /* 0x00000001ff08a819 */ /* 0x000fc80000011603 */
[----:B------:R-:W-:-:S07]  /*14c0*/  @!P2 LOP3.LUT R8, R8, 0x1f0, RZ, 0xc0, !PT ;  /* 0x000001f00808a812 */ /* 0x000fce00078ec0ff */
[----:B------:R-:W-:-:S06]  /*14d0*/  @!P1 DSETP.EQ.AND P0, PT, R4, R6, !P0 ;  /* 0x000000060400922a */ /* 0x000fcc0004702000 */
[----:B0-----:R-:W-:Y:S02]  /*14e0*/  @!P1 FSEL R4, R6, R4, P0 ;  /* 0x0000000406049208 */ /* 0x001fe40000000000 */
        /* <DEDUP_REMOVED lines=11> */
.L_x_79:
[----:B------:R-:W-:Y:S05]  /*15a0*/  BSYNC.RECONVERGENT B1 ;  /* 0x0000000000017941 */ /* 0x000fea0003800200 */
.L_x_78:
[----:B------:R-:W-:Y:S01]  /*15b0*/  BAR.SYNC.DEFER_BLOCKING 0x0 ;  /* 0x0000000000007b1d */ /* 0x000fe20000010000 */
[----:B------:R-:W-:-:S13]  /*15c0*/  ISETP.NE.AND P0, PT, R3, RZ, PT ;  /* 0x000000ff0300720c */ /* 0x000fda0003f05270 */
[----:B------:R-:W-:Y:S05]  /*15d0*/  @P0 BRA `(.L_x_80) ;  /* 0x0000002c00940947 */ /* 0x000fea0003800000 */
[----:B------:R-:W5:Y:S01]  /*15e0*/  S2UR UR5, SR_CgaCtaId ;  /* 0x00000000000579c3 */ /* 0x000f620000008800 */
[----:B------:R-:W-:Y:S02]  /*15f0*/  UMOV UR4, 0x400 ;  /* 0x0000040000047882 */ /* 0x000fe40000000000 */
[----:B-----5:R-:W-:-:S09]  /*1600*/  ULEA UR4, UR5, UR4, 0x18 ;  /* 0x0000000405047291 */ /* 0x020fd2000f8ec0ff */
[----:B0--3--:R-:W0:Y:S04]  /*1610*/  LDS.64 R8, [UR4+0x20] ;  /* 0x00002004ff087984 */ /* 0x009e280008000a00 */
[----:B------:R-:W3:Y:S04]  /*1620*/  LDS R3, [UR4+0x18] ;  /* 0x00001804ff037984 */ /* 0x000ee80008000800 */
[----:B------:R-:W5:Y:S04]  /*1630*/  LDS R12, [UR4+0x28] ;  /* 0x00002804ff0c7984 */ /* 0x000f680008000800 */
[----:B----4-:R-:W4:Y:S04]  /*1640*/  LDS.64 R10, [UR4+0x30] ;  /* 0x00003004ff0a7984 */ /* 0x010f280008000a00 */
[----:B------:R-:W4:Y:S04]  /*1650*/  LDS R13, [UR4+0x38] ;  /* 0x00003804ff0d7984 */ /* 0x000f280008000800 */
[----:B-12---:R-:W1:Y:S04]  /*1660*/  LDS.64 R6, [UR4+0x40] ;  /* 0x00004004ff067984 */ /* 0x006e680008000a00 */
[----:B------:R-:W2:Y:S01]  /*1670*/  LDS R15, [UR4+0x48] ;  /* 0x00004804ff0f7984 */ /* 0x000ea20008000800 */
[----:B0-----:R-:W-:-:S14]  /*1680*/  DSETP.GEU.AND P2, PT, R8, R4, PT ;  /* 0x000000040800722a */ /* 0x001fdc0003f4e000 */
[----:B---3--:R-:W-:-:S13]  /*1690*/  @P2 ISETP.GE.AND P0, PT, R3, R2, PT ;  /* 0x000000020300220c */ /* 0x008fda0003f06270 */
[----:B------:R-:W-:-:S06]  /*16a0*/  @P2 DSETP.EQ.AND P0, PT, R4, R8, !P0 ;  /* 0x000000080400222a */ /* 0x000fcc0004702000 */
[----:B------:R-:W-:Y:S02]  /*16b0*/  @P2 SEL R3, R3, R2, P0 ;  /* 0x0000000203032207 */ /* 0x000fe40000000000 */
[----:B------:R-:W-:Y:S02]  /*16c0*/  @P2 FSEL R2, R8, R4, P0 ;  /* 0x0000000408022208 */ /* 0x000fe40000000000 */
[----:B-----5:R-:W-:Y:S02]  /*16d0*/  ISETP.GE.AND P1, PT, R12, R3, PT ;  /* 0x000000030c00720c */ /* 0x020fe40003f26270 */
[----:B------:R-:W-:Y:S01]  /*16e0*/  @P2 FSEL R5, R9, R5, P0 ;  /* 0x0000000509052208 */ /* 0x000fe20000000000 */
[----:B------:R-:W-:-:S04]  /*16f0*/  @P2 IMAD.MOV.U32 R8, RZ, RZ, R2 ;  /* 0x000000ffff082224 */ /* 0x000fc800078e0002 */
[----:B------:R-:W-:Y:S02]  /*1700*/  @P2 IMAD.MOV.U32 R9, RZ, RZ, R5 ;  /* 0x000000ffff092224 */ /* 0x000fe400078e0005 */
[----:B------:R-:W-:Y:S04]  /*1710*/  LDS.64 R4, [UR4+0x60] ;  /* 0x00006004ff047984 */ /* 0x000fe80008000a00 */
[----:B----4-:R-:W-:-:S06]  /*1720*/  DSETP.EQ.AND P0, PT, R8, R10, !P1 ;  /* 0x0000000a0800722a */ /* 0x010fcc0004f02000 */
[----:B------:R-:W-:-:S06]  /*1730*/  DSETP.LT.OR P0, PT, R10, R8, P0 ;  /* 0x000000080a00722a */ /* 0x000fcc0000701400 */
[----:B------:R-:W-:Y:S02]  /*1740*/  SEL R12, R12, R3, P0 ;  /* 0x000000030c0c7207 */ /* 0x000fe40000000000 */
[----:B------:R-:W0:Y:S01]  /*1750*/  LDS.64 R2, [UR4+0x50] ;  /* 0x00005004ff027984 */ /* 0x000e220008000a00 */
[----:B------:R-:W-:Y:S02]  /*1760*/  FSEL R8, R10, R8, P0 ;  /* 0x000000080a087208 */ /* 0x000fe40000000000 */
[----:B------:R-:W-:Y:S01]  /*1770*/  ISETP.GE.AND P1, PT, R13, R12, PT ;  /* 0x0000000c0d00720c */ /* 0x000fe20003f26270 */
[----:B------:R-:W-:Y:S01]  /*1780*/  LDS R10, [UR4+0x68] ;  /* 0x00006804ff0a7984 */ /* 0x000fe20008000800 */
[----:B------:R-:W-:-:S03]  /*1790*/  FSEL R9, R11, R9, P0 ;  /* 0x000000090b097208 */ /* 0x000fc60000000000 */
[----:B------:R-:W3:Y:S08]  /*17a0*/  LDS R11, [UR4+0x58] ;  /* 0x00005804ff0b7984 */ /* 0x000ef00008000800 */
[----:B-1----:R-:W-:-:S06]  /*17b0*/  DSETP.EQ.AND P0, PT, R8, R6, !P1 ;  /* 0x000000060800722a */ /* 0x002fcc0004f02000 */
[----:B------:R-:W-:-:S06]  /*17c0*/  DSETP.LT.OR P0, PT, R6, R8, P0 ;  /* 0x000000080600722a */ /* 0x000fcc0000701400 */
[----:B------:R-:W-:Y:S02]  /*17d0*/  SEL R12, R13, R12, P0 ;  /* 0x0000000c0d0c7207 */ /* 0x000fe40000000000 */
[----:B------:R-:W-:Y:S01]  /*17e0*/  FSEL R6, R6, R8, P0 ;  /* 0x0000000806067208 */ /* 0x000fe20000000000 */
[----:B------:R-:W-:Y:S01]  /*17f0*/  LDS R13, [UR4+0x78] ;  /* 0x00007804ff0d7984 */ /* 0x000fe20008000800 */
[----:B--2---:R-:W-:Y:S02]  /*1800*/  ISETP.GE.AND P1, PT, R15, R12, PT ;  /* 0x0000000c0f00720c */ /* 0x004fe40003f26270 */
[----:B------:R-:W-:Y:S02]  /*1810*/  FSEL R7, R7, R9, P0 ;  /* 0x0000000907077208 */ /* 0x000fe40000000000 */
[----:B------:R-:W1:Y:S09]  /*1820*/  LDS.64 R8, [UR4+0x70] ;  /* 0x00007004ff087984 */ /* 0x000e720008000a00 */
[----:B0-----:R-:W-:-:S06]  /*1830*/  DSETP.EQ.AND P0, PT, R6, R2, !P1 ;  /* 0x000000020600722a */ /* 0x001fcc0004f02000 */
[----:B------:R-:W-:-:S06]  /*1840*/  DSETP.LT.OR P0, PT, R2, R6, P0 ;  /* 0x000000060200722a */ /* 0x000fcc0000701400 */
[----:B------:R-:W-:Y:S02]  /*1850*/  SEL R12, R15, R12, P0 ;  /* 0x0000000c0f0c7207 */ /* 0x000fe40000000000 */
[----:B------:R-:W-:Y:S02]  /*1860*/  FSEL R2, R2, R6, P0 ;  /* 0x0000000602027208 */ /* 0x000fe40000000000 */
[----:B---3--:R-:W-:Y:S02]  /*1870*/  ISETP.GE.AND P1, PT, R11, R12, PT ;  /* 0x0000000c0b00720c */ /* 0x008fe40003f26270 */
        /* <DEDUP_REMOVED lines=8> */
[----:B-1----:R-:W-:-:S06]  /*1900*/  DSETP.EQ.AND P0, PT, R2, R8, !P1 ;  /* 0x000000080200722a */ /* 0x002fcc0004f02000 */
        /* <DEDUP_REMOVED lines=11> */
.L_x_69:
[----:B------:R-:W0:Y:S01]  /*19c0*/  S2R R6, SR_LANEID ;  /* 0x0000000000067919 */ /* 0x000e220000000000 */
[----:B------:R-:W-:Y:S01]  /*19d0*/  LOP3.LUT R2, R3, 0x3e0, RZ, 0xc0, !PT ;  /* 0x000003e003027812 */ /* 0x000fe200078ec0ff */
[----:B------:R-:W-:Y:S03]  /*19e0*/  BSSY.RECONVERGENT B1, `(.L_x_81) ;  /* 0x0000026000017945 */ /* 0x000fe60003800200 */
[----:B------:R-:W-:Y:S01]  /*19f0*/  LOP3.LUT R7, RZ, R2, RZ, 0x33, !PT ;  /* 0x00000002ff077212 */ /* 0x000fe200078e33ff */
[----:B------:R-:W-:-:S04]  /*1a00*/  VIADD R5, R2, 0x20 ;  /* 0x0000002002057836 */ /* 0x000fc80000000000 */
[----:B------:R-:W-:Y:S01]  /*1a10*/  IMAD.IADD R7, R22, 0x1, R7 ;  /* 0x0000000116077824 */ /* 0x000fe200078e0207 */
[----:B------:R-:W-:-:S04]  /*1a20*/  ISETP.GT.AND P0, PT, R5, R22, PT ;  /* 0x000000160500720c */ /* 0x000fc80003f04270 */
[----:B------:R-:W-:Y:S02]  /*1a30*/  SEL R9, R7, 0x1f, P0 ;  /* 0x0000001f07097807 */ /* 0x000fe40000000000 */
[C---:B0-----:R-:W-:Y:S01]  /*1a40*/  ISETP.NE.AND P1, PT, R6.reuse, RZ, PT ;  /* 0x000000ff0600720c */ /* 0x041fe20003f25270 */
[C---:B------:R-:W-:Y:S01]  /*1a50*/  VIADD R2, R6.reuse, 0x2 ;  /* 0x0000000206027836 */ /* 0x040fe20000000000 */
[----:B------:R-:W-:-:S04]  /*1a60*/  ISETP.GE.AND P0, PT, R6, R9, PT ;  /* 0x000000090600720c */ /* 0x000fc80003f06270 */
[----:B------:R-:W-:Y:S01]  /*1a70*/  ISETP.GT.AND P5, PT, R2, R9, PT ;  /* 0x000000090200720c */ /* 0x000fe20003fa4270 */
[----:B------:R-:W-:-:S05]  /*1a80*/  VIADD R2, R6, 0x8 ;  /* 0x0000000806027836 */ /* 0x000fca0000000000 */
[----:B------:R-:W-:Y:S01]  /*1a90*/  ISETP.GT.AND P3, PT, R2, R9, PT ;  /* 0x000000090200720c */ /* 0x000fe20003f64270 */
[----:B------:R-:W0:Y:S01]  /*1aa0*/  @!P1 S2R R11, SR_CgaCtaId ;  /* 0x00000000000b9919 */ /* 0x000e220000008800 */
[----:B------:R-:W-:Y:S01]  /*1ab0*/  @!P1 MOV R4, 0x400 ;  /* 0x0000040000049802 */ /* 0x000fe20000000f00 */
[----:B------:R-:W-:Y:S01]  /*1ac0*/  IMAD.MOV.U32 R2, RZ, RZ, R25 ;  /* 0x000000ffff027224 */ /* 0x000fe200078e0019 */
        /* <DEDUP_REMOVED lines=8> */
[----:B------:R-:W-:-:S03]  /*1b50*/  ISETP.GT.AND P2, PT, R6, R9, PT ;  /* 0x000000090600720c */ /* 0x000fc60003f44270 */
        /* <DEDUP_REMOVED lines=8> */
[----:B------:R-:W-:Y:S01]  /*1be0*/  @!P6 FSEL R6, R4, R12, P0 ;  /* 0x0000000c0406e208 */ /* 0x000fe20000000000 */
[----:B0-----:R-:W-:Y:S01]  /*1bf0*/  IMAD.MOV.U32 R12, RZ, RZ, R4 ;  /* 0x000000ffff0c7224 */ /* 0x001fe200078e0004 */
[----:B------:R-:W-:Y:S01]  /*1c00*/  @!P6 FSEL R11, R5, R13, P0 ;  /* 0x0000000d050be208 */ /* 0x000fe20000000000 */
[----:B------:R-:W-:Y:S02]  /*1c10*/  IMAD.MOV.U32 R13, RZ, RZ, R5 ;  /* 0x000000ffff0d7224 */ /* 0x000fe400078e0005 */
[----:B------:R-:W-:Y:S02]  /*1c20*/  @!P6 IMAD.MOV.U32 R12, RZ, RZ, R6 ;  /* 0x000000ffff0ce224 */ /* 0x000fe400078e0006 */
[----:B------:R-:W-:-:S07]  /*1c30*/  @!P6 IMAD.MOV.U32 R13, RZ, RZ, R11 ;  /* 0x000000ffff0de224 */ /* 0x000fce00078e000b */
.L_x_82:
[----:B------:R-:W-:Y:S05]  /*1c40*/  BSYNC.RECONVERGENT B1 ;  /* 0x0000000000017941 */ /* 0x000fea0003800200 */
.L_x_81:
[----:B------:R4:W0:Y:S01]  /*1c50*/  SHFL.DOWN PT, R15, R2, 0x2, R9 ;  /* 0x08400000020f7989 */ /* 0x00082200000e0009 */
[----:B------:R-:W-:Y:S01]  /*1c60*/  BSSY.RECONVERGENT B1, `(.L_x_83) ;  /* 0x0000012000017945 */ /* 0x000fe20003800200 */
[----:B--2---:R-:W-:Y:S02]  /*1c70*/  IMAD.MOV.U32 R6, RZ, RZ, R2 ;  /* 0x000000ffff067224 */ /* 0x004fe400078e0002 */
[----:B------:R4:W2:Y:S01]  /*1c80*/  SHFL.DOWN PT, R10, R12, 0x2, R9 ;  /* 0x084000000c0a7989 */ /* 0x0008a200000e0009 */
[----:B---3--:R-:W-:Y:S02]  /*1c90*/  IMAD.MOV.U32 R4, RZ, RZ, R12 ;  /* 0x000000ffff047224 */ /* 0x008fe400078e000c */
[----:B-1----:R-:W-:Y:S01]  /*1ca0*/  IMAD.MOV.U32 R5, RZ, RZ, R13 ;  /* 0x000000ffff057224 */ /* 0x002fe200078e000d */
[----:B------:R4:W1:Y:S01]  /*1cb0*/  SHFL.DOWN PT, R11, R13, 0x2, R9 ;  /* 0x084000000d0b7989 */ /* 0x00086200000e0009 */
[----:B------:R-:W-:Y:S05]  /*1cc0*/  @P5 BRA `(.L_x_84) ;  /* 0x00000000002c5947 */ /* 0x000fea0003800000 */
[----:B-12---:R-:W-:Y:S01]  /*1cd0*/  DSETP.GT.AND P5, PT, R12, R10, PT ;  /* 0x0000000a0c00722a */ /* 0x006fe20003fa4000 */
[----:B0-----:R-:W-:Y:S02]  /*1ce0*/  IMAD.MOV.U32 R6, RZ, RZ, R15 ;  /* 0x000000ffff067224 */ /* 0x001fe400078e000f */
[----:B------:R-:W-:Y:S02]  /*1cf0*/  IMAD.MOV.U32 R4, RZ, RZ, R10 ;  /* 0x000000ffff047224 */ /* 0x000fe400078e000a */
[----:B------:R-:W-:-:S09]  /*1d00*/  IMAD.MOV.U32 R5, RZ, RZ, R11 ;  /* 0x000000ffff057224 */ /* 0x000fd200078e000b */
[----:B------:R-:W-:-:S13]  /*1d10*/  @!P5 ISETP.GE.AND P0, PT, R15, R2, PT ;  /* 0x000000020f00d20c */ /* 0x000fda0003f06270 */
[----:B------:R-:W-:-:S06]  /*1d20*/  @!P5 DSETP.EQ.AND P0, PT, R12, R10, !P0 ;  /* 0x0000000a0c00d22a */ /* 0x000fcc0004702000 */
[----:B------:R-:W-:Y:S02]  /*1d30*/  @!P5 SEL R6, R15, R2, P0 ;  /* 0x000000020f06d207 */ /* 0x000fe40000000000 */
[----:B----4-:R-:W-:Y:S02]  /*1d40*/  @!P5 FSEL R2, R10, R12, P0 ;  /* 0x0000000c0a02d208 */ /* 0x010fe40000000000 */
[----:B------:R-:W-:-:S03]  /*1d50*/  @!P5 FSEL R13, R11, R13, P0 ;  /* 0x0000000d0b0dd208 */ /* 0x000fc60000000000 */
[----:B------:R-:W-:Y:S02]  /*1d60*/  @!P5 IMAD.MOV.U32 R4, RZ, RZ, R2 ;  /* 0x000000ffff04d224 */ /* 0x000fe400078e0002 */
[----:B------:R-:W-:-:S07]  /*1d70*/  @!P5 IMAD.MOV.U32 R5, RZ, RZ, R13 ;  /* 0x000000ffff05d224 */ /* 0x000fce00078e000d */
.L_x_84:
[----:B------:R-:W-:Y:S05]  /*1d80*/  BSYNC.RECONVERGENT B1 ;  /* 0x0000000000017941 */ /* 0x000fea0003800200 */
.L_x_83:
[----:B0-----:R0:W3:Y:S01]  /*1d90*/  SHFL.DOWN PT, R15, R6, 0x4, R9 ;  /* 0x08800000060f7989 */ /* 0x0010e200000e0009 */
[----:B------:R-:W-:Y:S01]  /*1da0*/  BSSY.RECONVERGENT B1, `(.L_x_85) ;  /* 0x0000012000017945 */ /* 0x000fe20003800200 */
[----:B----4-:R-:W-:Y:S02]  /*1db0*/  IMAD.MOV.U32 R2, RZ, RZ, R6 ;  /* 0x000000ffff027224 */ /* 0x010fe400078e0006 */
[----:B------:R0:W4:Y:S01]  /*1dc0*/  SHFL.DOWN PT, R12, R4, 0x4, R9 ;  /* 0x08800000040c7989 */ /* 0x00012200000e0009 */
[----:B--2---:R-:W-:Y:S02]  /*1dd0*/  IMAD.MOV.U32 R10, RZ, RZ, R4 ;  /* 0x000000ffff0a7224 */ /* 0x004fe400078e0004 */
[----:B-1----:R-:W-:Y:S01]  /*1de0*/  IMAD.MOV.U32 R11, RZ, RZ, R5 ;  /* 0x000000ffff0b7224 */ /* 0x002fe200078e0005 */
[----:B------:R0:W1:Y:S01]  /*1df0*/  SHFL.DOWN PT, R13, R5, 0x4, R9 ;  /* 0x08800000050d7989 */ /* 0x00006200000e0009 */
        /* <DEDUP_REMOVED lines=12> */
.L_x_86:
[----:B------:R-:W-:Y:S05]  /*1ec0*/  BSYNC.RECONVERGENT B1 ;  /* 0x0000000000017941 */ /* 0x000fea0003800200 */
.L_x_85:
[----:B---3--:R2:W3:Y:S01]  /*1ed0*/  SHFL.DOWN PT, R15, R2, 0x8, R9 ;  /* 0x09000000020f7989 */ /* 0x0084e200000e0009 */
[----:B------:R-:W-:Y:S01]  /*1ee0*/  BSSY.RECONVERGENT B1, `(.L_x_87) ;  /* 0x0000012000017945 */ /* 0x000fe20003800200 */
[----:B0-----:R-:W-:Y:S02]  /*1ef0*/  IMAD.MOV.U32 R6, RZ, RZ, R2 ;  /* 0x000000ffff067224 */ /* 0x001fe400078e0002 */
[----:B------:R2:W0:Y:S01]  /*1f00*/  SHFL.DOWN PT, R4, R10, 0x8, R9 ;  /* 0x090000000a047989 */ /* 0x00042200000e0009 */
[----:B----4-:R-:W-:Y:S02]  /*1f10*/  IMAD.MOV.U32 R12, RZ, RZ, R10 ;  /* 0x000000ffff0c7224 */ /* 0x010fe400078e000a */
[----:B-1----:R-:W-:Y:S01]  /*1f20*/  IMAD.MOV.U32 R13, RZ, RZ, R11 ;  /* 0x000000ffff0d7224 */ /* 0x002fe200078e000b */
[----:B------:R2:W1:Y:S01]  /*1f30*/  SHFL.DOWN PT, R5, R11, 0x8, R9 ;  /* 0x090000000b057989 */ /* 0x00046200000e0009 */
[----:B------:R-:W-:Y:S05]  /*1f40*/  @P3 BRA `(.L_x_88) ;  /* 0x00000000002c3947 */ /* 0x000fea0003800000 */
[----:B01----:R-:W-:Y:S01]  /*1f50*/  DSETP.GT.AND P3, PT, R10, R4, PT ;  /* 0x000000040a00722a */ /* 0x003fe20003f64000 */
[----:B---3--:R-:W-:Y:S02]  /*1f60*/  IMAD.MOV.U32 R6, RZ, RZ, R15 ;  /* 0x000000ffff067224 */ /* 0x008fe400078e000f */
[----:B------:R-:W-:Y:S02]  /*1f70*/  IMAD.MOV.U32 R12, RZ, RZ, R4 ;  /* 0x000000ffff0c7224 */ /* 0x000fe400078e0004 */
[----:B------:R-:W-:-:S09]  /*1f80*/  IMAD.MOV.U32 R13, RZ, RZ, R5 ;  /* 0x000000ffff0d7224 */ /* 0x000fd200078e0005 */
[----:B------:R-:W-:-:S13]  /*1f90*/  @!P3 ISETP.GE.AND P0, PT, R15, R2, PT ;  /* 0x000000020f00b20c */ /* 0x000fda0003f06270 */
[----:B------:R-:W-:-:S06]  /*1fa0*/  @!P3 DSETP.EQ.AND P0, PT, R10, R4, !P0 ;  /* 0x000000040a00b22a */ /* 0x000fcc0004702000 */
[----:B------:R-:W-:Y:S02]  /*1fb0*/  @!P3 SEL R6, R15, R2, P0 ;  /* 0x000000020f06b207 */ /* 0x000fe40000000000 */
[----:B--2---:R-:W-:Y:S02]  /*1fc0*/  @!P3 FSEL R2, R4, R10, P0 ;  /* 0x0000000a0402b208 */ /* 0x004fe40000000000 */
[----:B------:R-:W-:-:S03]  /*1fd0*/  @!P3 FSEL R11, R5, R11, P0 ;  /* 0x0000000b050bb208 */ /* 0x000fc60000000000 */
[----:B------:R-:W-:Y:S02]  /*1fe0*/  @!P3 IMAD.MOV.U32 R12, RZ, RZ, R2 ;  /* 0x000000ffff0cb224 */ /* 0x000fe400078e0002 */
[----:B------:R-:W-:-:S07]  /*1ff0*/  @!P3 IMAD.MOV.U32 R13, RZ, RZ, R11 ;  /* 0x000000ffff0db224 */ /* 0x000fce00078e000b */
.L_x_88:
[----:B------:R-:W-:Y:S05]  /*2000*/  BSYNC.RECONVERGENT B1 ;  /* 0x0000000000017941 */ /* 0x000fea0003800200 */
.L_x_87:
[----:B---3--:R3:W4:Y:S01]  /*2010*/  SHFL.DOWN PT, R15, R6, 0x10, R9 ;  /* 0x0a000000060f7989 */ /* 0x00872200000e0009 */
[----:B------:R-:W-:Y:S01]  /*2020*/  BSSY.RECONVERGENT B1, `(.L_x_89) ;  /* 0x0000012000017945 */ /* 0x000fe20003800200 */
[----:B--2---:R-:W-:Y:S02]  /*2030*/  IMAD.MOV.U32 R2, RZ, RZ, R6 ;  /* 0x000000ffff027224 */ /* 0x004fe400078e0006 */
[----:B------:R3:W2:Y:S01]  /*2040*/  SHFL.DOWN PT, R10, R12, 0x10, R9 ;  /* 0x0a0000000c0a7989 */ /* 0x0006a200000e0009 */
[----:B0-----:R-:W-:Y:S02]  /*2050*/  IMAD.MOV.U32 R4, RZ, RZ, R12 ;  /* 0x000000ffff047224 */ /* 0x001fe400078e000c */
[----:B-1----:R-:W-:Y:S01]  /*2060*/  IMAD.MOV.U32 R5, RZ, RZ, R13 ;  /* 0x000000ffff057224 */ /* 0x002fe200078e000d */
[----:B------:R3:W0:Y:S01]  /*2070*/  SHFL.DOWN PT, R11, R13, 0x10, R9 ;  /* 0x0a0000000d0b7989 */ /* 0x00062200000e0009 */
[----:B------:R-:W-:Y:S05]  /*2080*/  @P2 BRA `(.L_x_90) ;  /* 0x00000000002c2947 */ /* 0x000fea0003800000 */
[----:B0-2---:R-:W-:Y:S01]  /*2090*/  DSETP.GT.AND P2, PT, R12, R10, PT ;  /* 0x0000000a0c00722a */ /* 0x005fe20003f44000 */
[----:B----4-:R-:W-:Y:S02]  /*20a0*/  IMAD.MOV.U32 R2, RZ, RZ, R15 ;  /* 0x000000ffff027224 */ /* 0x010fe400078e000f */
[----:B------:R-:W-:Y:S02]  /*20b0*/  IMAD.MOV.U32 R4, RZ, RZ, R10 ;  /* 0x000000ffff047224 */ /* 0x000fe400078e000a */
[----:B------:R-:W-:-:S09]  /*20c0*/  IMAD.MOV.U32 R5, RZ, RZ, R11 ;  /* 0x000000ffff057224 */ /* 0x000fd200078e000b */
[----:B------:R-:W-:-:S13]  /*20d0*/  @!P2 ISETP.GE.AND P0, PT, R15, R6, PT ;  /* 0x000000060f00a20c */ /* 0x000fda0003f06270 */
[----:B------:R-:W-:-:S06]  /*20e0*/  @!P2 DSETP.EQ.AND P0, PT, R12, R10, !P0 ;  /* 0x0000000a0c00a22a */ /* 0x000fcc0004702000 */
[----:B------:R-:W-:Y:S02]  /*20f0*/  @!P2 SEL R2, R15, R6, P0 ;  /* 0x000000060f02a207 */ /* 0x000fe40000000000 */
[----:B---3--:R-:W-:Y:S02]  /*2100*/  @!P2 FSEL R6, R10, R12, P0 ;  /* 0x0000000c0a06a208 */ /* 0x008fe40000000000 */
[----:B------:R-:W-:-:S03]  /*2110*/  @!P2 FSEL R13, R11, R13, P0 ;  /* 0x0000000d0b0da208 */ /* 0x000fc60000000000 */
[----:B------:R-:W-:Y:S02]  /*2120*/  @!P2 IMAD.MOV.U32 R4, RZ, RZ, R6 ;  /* 0x000000ffff04a224 */ /* 0x000fe400078e0006 */
[----:B------:R-:W-:-:S07]  /*2130*/  @!P2 IMAD.MOV.U32 R5, RZ, RZ, R13 ;  /* 0x000000ffff05a224 */ /* 0x000fce00078e000d */
.L_x_90:
[----:B------:R-:W-:Y:S05]  /*2140*/  BSYNC.RECONVERGENT B1 ;  /* 0x0000000000017941 */ /* 0x000fea0003800200 */
.L_x_89:
[----:B------:R-:W-:Y:S01]  /*2150*/  ISETP.GE.AND P0, PT, R22, 0x21, PT ;  /* 0x000000211600780c */ /* 0x000fe20003f06270 */
[----:B------:R1:W-:Y:S03]  /*2160*/  @!P1 STS [R7+0x8], R2 ;  /* 0x0000080207009388 */ /* 0x0003e60000000800 */
[----:B------:R-:W-:Y:S01]  /*2170*/  ISETP.NE.OR P0, PT, R3, RZ, !P0 ;  /* 0x000000ff0300720c */ /* 0x000fe20004705670 */
[----:B------:R1:W-:Y:S01]  /*2180*/  @!P1 STS.64 [R7+0x10], R4 ;  /* 0x0000100407009388 */ /* 0x0003e20000000a00 */
[----:B------:R-:W-:Y:S11]  /*2190*/  BAR.SYNC.DEFER_BLOCKING 0x0 ;  /* 0x0000000000007b1d */ /* 0x000ff60000010000 */
[----:B-1----:R-:W-:Y:S05]  /*21a0*/  @P0 BRA `(.L_x_80) ;  /* 0x0000002000a00947 */ /* 0x002fea0003800000 */
[----:B------:R-:W1:Y:S01]  /*21b0*/  S2UR UR5, SR_CgaCtaId ;  /* 0x00000000000579c3 */ /* 0x000e620000008800 */
[----:B------:R-:W-:Y:S01]  /*21c0*/  UMOV UR4, 0x400 ;  /* 0x0000040000047882 */ /* 0x000fe20000000000 */
[----:B------:R-:W-:Y:S01]  /*21d0*/  ISETP.GE.U32.AND P2, PT, R22, 0x41, PT ;  /* 0x000000411600780c */ /* 0x000fe20003f46070 */
[----:B-1----:R-:W-:-:S09]  /*21e0*/  ULEA UR4, UR5, UR4, 0x18 ;  /* 0x0000000405047291 */ /* 0x002fd2000f8ec0ff */
[----:B---3--:R-:W1:Y:S04]  /*21f0*/  LDS.64 R6, [UR4+0x20] ;  /* 0x00002004ff067984 */ /* 0x008e680008000a00 */
[----:B------:R-:W3:Y:S01]  /*2200*/  LDS R9, [UR4+0x18] ;  /* 0x00001804ff097984 */ /* 0x000ee20008000800 */
[----:B-1----:R-:W-:-:S14]  /*2210*/  DSETP.GEU.AND P1, PT, R6, R4, PT ;  /* 0x000000040600722a */ /* 0x002fdc0003f2e000 */
[----:B---3--:R-:W-:-:S13]  /*2220*/  @P1 ISETP.GE.AND P0, PT, R9, R2, PT ;  /* 0x000000020900120c */ /* 0x008fda0003f06270 */
        /* <DEDUP_REMOVED lines=10> */
[----:B------:R-:W1:Y:S01]  /*22d0*/  LDS R4, [UR4+0x28] ;  /* 0x00002804ff047984 */ /* 0x000e620008000800 */
[----:B------:R-:W-:-:S03]  /*22e0*/  ISETP.GE.U32.AND P1, PT, R22, 0x61, PT ;  /* 0x000000611600780c */ /* 0x000fc60003f26070 */
[----:B------:R-:W3:Y:S01]  /*22f0*/  LDS.64 R2, [UR4+0x30] ;  /* 0x00003004ff027984 */ /* 0x000ee20008000a00 */
[----:B-1----:R-:W-:-:S13]  /*2300*/  ISETP.GE.AND P0, PT, R4, R9, PT ;  /* 0x000000090400720c */ /* 0x002fda0003f06270 */
[----:B---3--:R-:W-:-:S06]  /*2310*/  DSETP.EQ.AND P0, PT, R6, R2, !P0 ;  /* 0x000000020600722a */ /* 0x008fcc0004702000 */
[----:B------:R-:W-:-:S06]  /*2320*/  DSETP.LT.OR P0, PT, R2, R6, P0 ;  /* 0x000000060200722a */ /* 0x000fcc0000701400 */
[----:B------:R-:W-:Y:S02]  /*2330*/  FSEL R6, R2, R6, P0 ;  /* 0x0000000602067208 */ /* 0x000fe40000000000 */
[----:B------:R-:W-:Y:S02]  /*2340*/  SEL R2, R4, R9, P0 ;  /* 0x0000000904027207 */ /* 0x000fe40000000000 */
[----:B------:R-:W-:Y:S01]  /*2350*/  FSEL R5, R3, R7, P0 ;  /* 0x0000000703057208 */ /* 0x000fe20000000000 */
        /* <DEDUP_REMOVED lines=9> */
[----:B------:R-:W-:Y:S02]  /*23f0*/  FSEL R5, R7, R5, P0 ;  /* 0x0000000507057208 */ /* 0x000fe40000000000 */
[----:B------:R-:W-:Y:S01]  /*2400*/  SEL R2, R3, R2, P0 ;  /* 0x0000000203027207 */ /* 0x000fe20000000000 */
        /* <DEDUP_REMOVED lines=31> */
[----:B------:R-:W1:Y:S04]  /*2600*/  LDS R3, [UR4+0x78] ;  /* 0x00007804ff037984 */ /* 0x000e680008000800 */
[----:B------:R-:W3:Y:S01]  /*2610*/  LDS.64 R6, [UR4+0x80] ;  /* 0x00008004ff067984 */ /* 0x000ee20008000a00 */
[----:B-1----:R-:W-:-:S13]  /*2620*/  ISETP.GE.AND P0, PT, R3, R2, PT ;  /* 0x000000020300720c */ /* 0x002fda0003f06270 */
[----:B---3--:R-:W-:-:S06]  /*2630*/  DSETP.EQ.AND P0, PT, R4, R6, !P0 ;  /* 0x000000060400722a */ /* 0x008fcc0004702000 */
[----:B------:R-:W-:-:S06]  /*2640*/  DSETP.LT.OR P0, PT, R6, R4, P0 ;  /* 0x000000040600722a */ /* 0x000fcc0000701400 */
[----:B------:R-:W-:Y:S02]  /*2650*/  FSEL R4, R6, R4, P0 ;  /* 0x0000000406047208 */ /* 0x000fe40000000000 */
[----:B------:R-:W-:Y:S02]  /*2660*/  FSEL R5, R7, R5, P0 ;  /* 0x0000000507057208 */ /* 0x000fe40000000000 */
[----:B------:R-:W-:Y:S01]  /*2670*/  SEL R2, R3, R2, P0 ;  /* 0x0000000203027207 */ /* 0x000fe20000000000 */
[----:B------:R-:W-:Y:S06]  /*2680*/  BRA `(.L_x_80) ;  /* 0x0000001c00687947 */ /* 0x000fec0003800000 */
.L_x_56:
[----:B------:R-:W0:Y:S01]  /*2690*/  S2R R3, SR_TID.X ;  /* 0x0000000000037919 */ /* 0x000e220000002100 */
[----:B------:R-:W1:Y:S01]  /*26a0*/  LDCU.64 UR8, c[0x0][0x380] ;  /* 0x00007000ff0877ac */ /* 0x000e620008000a00 */
[----:B------:R-:W2:Y:S01]  /*26b0*/  LDCU UR5, c[0x0][0x388] ;  /* 0x00007100ff0577ac */ /* 0x000ea20008000800 */
[----:B-1----:R-:W-:Y:S02]  /*26c0*/  IMAD.U32 R20, RZ, RZ, UR8 ;  /* 0x00000008ff147e24 */ /* 0x002fe4000f8e00ff */
[----:B------:R-:W-:Y:S02]  /*26d0*/  IMAD.U32 R21, RZ, RZ, UR9 ;  /* 0x00000009ff157e24 */ /* 0x000fe4000f8e00ff */
[----:B0-----:R-:W-:-:S04]  /*26e0*/  IMAD R2, R0, 0x400, R3 ;  /* 0x0000040000027824 */ /* 0x001fc800078e0203 */
[----:B--2---:R-:W-:Y:S02]  /*26f0*/  VIADD R19, R2, UR5 ;  /* 0x0000000502137c36 */ /* 0x004fe40008000000 */
[----:B------:R-:W0:Y:S02]  /*2700*/  LDC R2, c[0x0][0x3b4] ;  /* 0x0000ed00ff027b82 */ /* 0x000e240000000800 */
[----:B------:R-:W-:-:S05]  /*2710*/  IMAD.WIDE R14, R19, 0x8, R20 ;  /* 0x00000008130e7825 */ /* 0x000fca00078e0214 */
[----:B------:R-:W2:Y:S04]  /*2720*/  LDG.E.64 R8, desc[UR6][R14.64] ;  /* 0x000000060e087981 */ /* 0x000ea8000c1e1b00 */
[----:B------:R-:W2:Y:S04]  /*2730*/  LDG.E.64 R12, desc[UR6][R14.64+0x800] ;  /* 0x000800060e0c7981 */ /* 0x000ea8000c1e1b00 */
[----:B------:R-:W3:Y:S04]  /*2740*/  LDG.E.64 R10, desc[UR6][R14.64+0x1000] ;  /* 0x001000060e0a7981 */ /* 0x000ee8000c1e1b00 */
[----:B------:R-:W4:Y:S01]  /*2750*/  LDG.E.64 R6, desc[UR6][R14.64+0x1800] ;  /* 0x001800060e067981 */ /* 0x000f22000c1e1b00 */
[----:B------:R-:W-:Y:S01]  /*2760*/  ISETP.GE.AND P0, PT, R19, 0x7fffff00, PT ;  /* 0x7fffff001300780c */ /* 0x000fe20003f06270 */
[----:B------:R-:W-:-:S02]  /*2770*/  IMAD.MOV.U32 R24, RZ, RZ, R19 ;  /* 0x000000ffff187224 */ /* 0x000fc400078e0013 */
[----:B------:R-:W-:-:S10]  /*2780*/  VIADD R17, R19, 0x200 ;  /* 0x0000020013117836 */ /* 0x000fd40000000000 */
[----:B--2---:R-:W-:-:S06]  /*2790*/  DSETP.NEU.OR P0, PT, R8, R12, !P0 ;  /* 0x0000000c0800722a */ /* 0x004fcc000470d400 */
[----:B------:R-:W-:-:S14]  /*27a0*/  DSETP.GEU.AND P1, PT, R12, R8, P0 ;  /* 0x000000080c00722a */ /* 0x000fdc000072e000 */
[----:B------:R-:W-:Y:S02]  /*27b0*/  @!P1 VIADD R24, R24, 0x100 ;  /* 0x0000010018189836 */ /* 0x000fe40000000000 */
[----:B------:R-:W-:Y:S02]  /*27c0*/  @!P1 IMAD.MOV.U32 R8, RZ, RZ, R12 ;  /* 0x000000ffff089224 */ /* 0x000fe400078e000c */
[----:B------:R-:W-:Y:S01]  /*27d0*/  @!P1 IMAD.MOV.U32 R9, RZ, RZ, R13 ;  /* 0x000000ffff099224 */ /* 0x000fe200078e000d */
[----:B------:R-:W-:Y:S01]  /*27e0*/  ISETP.GE.AND P0, PT, R17, R24, PT ;  /* 0x000000181100720c */ /* 0x000fe20003f06270 */
[----:B------:R-:W-:-:S12]  /*27f0*/  VIADD R13, R19, 0x300 ;  /* 0x00000300130d7836 */ /* 0x000fd80000000000 */
[----:B---3--:R-:W-:-:S06]  /*2800*/  DSETP.NEU.OR P0, PT, R8, R10, P0 ;  /* 0x0000000a0800722a */ /* 0x008fcc000070d400 */
[----:B------:R-:W-:-:S14]  /*2810*/  DSETP.GEU.AND P1, PT, R10, R8, P0 ;  /* 0x000000080a00722a */ /* 0x000fdc000072e000 */
[----:B------:R-:W-:Y:S02]  /*2820*/  @!P1 IMAD.MOV.U32 R24, RZ, RZ, R17 ;  /* 0x000000ffff189224 */ /* 0x000fe400078e0011 */
[----:B------:R-:W-:Y:S02]  /*2830*/  @!P1 IMAD.MOV.U32 R8, RZ, RZ, R10 ;  /* 0x000000ffff089224 */ /* 0x000fe400078e000a */
[----:B------:R-:W-:Y:S01]  /*2840*/  @!P1 IMAD.MOV.U32 R9, RZ, RZ, R11 ;  /* 0x000000ffff099224 */ /* 0x000fe200078e000b */
[----:B------:R-:W-:Y:S01]  /*2850*/  ISETP.GE.AND P0, PT, R13, R24, PT ;  /* 0x000000180d00720c */ /* 0x000fe20003f06270 */
[----:B0-----:R-:W-:-:S05]  /*2860*/  IMAD.SHL.U32 R11, R2, 0x400, RZ ;  /* 0x00000400020b7824 */ /* 0x001fca00078e00ff */
[----:B------:R-:W-:-:S07]  /*2870*/  ISETP.GE.AND P1, PT, R22, R11, PT ;  /* 0x0000000b1600720c */ /* 0x000fce0003f26270 */
[----:B----4-:R-:W-:-:S06]  /*2880*/  DSETP.NEU.OR P0, PT, R8, R6, P0 ;  /* 0x000000060800722a */ /* 0x010fcc000070d400 */
[----:B------:R-:W-:-:S14]  /*2890*/  DSETP.GEU.AND P0, PT, R6, R8, P0 ;  /* 0x000000080600722a */ /* 0x000fdc000070e000 */
[----:B------:R-:W-:Y:S02]  /*28a0*/  @!P0 IMAD.MOV.U32 R8, RZ, RZ, R6 ;  /* 0x000000ffff088224 */ /* 0x000fe400078e0006 */
[----:B------:R-:W-:Y:S02]  /*28b0*/  @!P0 IMAD.MOV.U32 R9, RZ, RZ, R7 ;  /* 0x000000ffff098224 */ /* 0x000fe400078e0007 */
[----:B------:R-:W-:Y:S01]  /*28c0*/  @!P0 IMAD.MOV.U32 R24, RZ, RZ, R13 ;  /* 0x000000ffff188224 */ /* 0x000fe200078e000d */
[----:B------:R-:W-:Y:S06]  /*28d0*/  @!P1 BRA `(.L_x_91) ;  /* 0x0000001000149947 */ /* 0x000fec0003800000 */
[----:B------:R-:W-:Y:S01]  /*28e0*/  VIADD R19, R5, 0xfffffc00 ;  /* 0xfffffc0005137836 */ /* 0x000fe20000000000 */
[----:B------:R-:W-:Y:S01]  /*28f0*/  UMOV UR4, URZ ;  /* 0x000000ff00047c82 */ /* 0x000fe20008000000 */
[----:B------:R-:W-:-:S05]  /*2900*/  IMAD R10, R0, 0x400, R11 ;  /* 0x00000400000a7824 */ /* 0x000fca00078e020b */
[----:B------:R-:W-:-:S13]  /*2910*/  ISETP.GT.AND P0, PT, R10, R19, PT ;  /* 0x000000130a00720c */ /* 0x000fda0003f04270 */
[----:B------:R-:W-:Y:S05]  /*2920*/  @P0 BRA `(.L_x_92) ;  /* 0x0000000000bc0947 */ /* 0x000fea0003800000 */
[----:B------:R-:W0:Y:S01]  /*2930*/  LDC R18, c[0x0][0x3b0] ;  /* 0x0000ec00ff127b82 */ /* 0x000e220000000800 */
[----:B------:R-:W-:Y:S01]  /*2940*/  VIADD R23, R3, UR5 ;  /* 0x0000000503177c36 */ /* 0x000fe20008000000 */
[----:B------:R-:W1:Y:S01]  /*2950*/  LDCU.64 UR8, c[0x0][0x380] ;  /* 0x00007000ff0877ac */ /* 0x000e620008000a00 */
[----:B------:R-:W-:-:S05]  /*2960*/  NOP ;  /* 0x0000000000007918 */ /* 0x000fca0000000000 */
.L_x_93:
[----:B------:R-:W-:Y:S02]  /*2970*/  IMAD.IADD R25, R23, 0x1, R10 ;  /* 0x0000000117197824 */ /* 0x000fe400078e020a */
[----:B-1----:R-:W-:Y:S02]  /*2980*/  IMAD.U32 R20, RZ, RZ, UR8 ;  /* 0x00000008ff147e24 */ /* 0x002fe4000f8e00ff */
[----:B------:R-:W-:Y:S02]  /*2990*/  IMAD.U32 R21, RZ, RZ, UR9 ;  /* 0x00000009ff157e24 */ /* 0x000fe4000f8e00ff */
[----:B------:R-:W-:-:S05]  /*29a0*/  IMAD.WIDE R16, R25, 0x8, R20 ;  /* 0x0000000819107825 */ /* 0x000fca00078e0214 */
[----:B------:R-:W2:Y:S04]  /*29b0*/  LDG.E.64 R4, desc[UR6][R16.64] ;  /* 0x0000000610047981 */ /* 0x000ea8000c1e1b00 */
[----:B------:R-:W3:Y:S04]  /*29c0*/  LDG.E.64 R12, desc[UR6][R16.64+0x800] ;  /* 0x00080006100c7981 */ /* 0x000ee8000c1e1b00 */
[----:B------:R-:W4:Y:S04]  /*29d0*/  LDG.E.64 R14, desc[UR6][R16.64+0x1000] ;  /* 0x00100006100e7981 */ /* 0x000f28000c1e1b00 */
[----:B------:R-:W5:Y:S01]  /*29e0*/  LDG.E.64 R6, desc[UR6][R16.64+0x1800] ;  /* 0x0018000610067981 */ /* 0x000f62000c1e1b00 */
[C---:B------:R-:W-:Y:S01]  /*29f0*/  ISETP.GE.AND P0, PT, R25.reuse, R24, PT ;  /* 0x000000181900720c */ /* 0x040fe20003f06270 */
[----:B------:R-:W-:-:S12]  /*2a00*/  VIADD R27, R25, 0x100 ;  /* 0x00000100191b7836 */ /* 0x000fd80000000000 */
[----:B--2---:R-:W-:-:S06]  /*2a10*/  DSETP.NEU.OR P0, PT, R8, R4, P0 ;  /* 0x000000040800722a */ /* 0x004fcc000070d400 */
[----:B------:R-:W-:-:S14]  /*2a20*/  DSETP.GEU.AND P1, PT, R4, R8, P0 ;  /* 0x000000080400722a */ /* 0x000fdc000072e000 */
[----:B------:R-:W-:Y:S02]  /*2a30*/  @!P1 IMAD.MOV.U32 R24, RZ, RZ, R25 ;  /* 0x000000ffff189224 */ /* 0x000fe400078e0019 */
[----:B------:R-:W-:Y:S02]  /*2a40*/  @!P1 IMAD.MOV.U32 R8, RZ, RZ, R4 ;  /* 0x000000ffff089224 */ /* 0x000fe400078e0004 */
[----:B------:R-:W-:Y:S01]  /*2a50*/  @!P1 IMAD.MOV.U32 R9, RZ, RZ, R5 ;  /* 0x000000ffff099224 */ /* 0x000fe200078e0005 */
[----:B------:R-:W-:Y:S01]  /*2a60*/  ISETP.GE.AND P0, PT, R27, R24, PT ;  /* 0x000000181b00720c */ /* 0x000fe20003f06270 */
[C---:B------:R-:W-:Y:S02]  /*2a70*/  VIADD R5, R25.reuse, 0x200 ;  /* 0x0000020019057836 */ /* 0x040fe40000000000 */
[----:B------:R-:W-:-:S10]  /*2a80*/  VIADD R25, R25, 0x300 ;  /* 0x0000030019197836 */ /* 0x000fd40000000000 */
[----:B---3--:R-:W-:-:S06]  /*2a90*/  DSETP.NEU.OR P0, PT, R8, R12, P0 ;  /* 0x0000000c0800722a */ /* 0x008fcc000070d400 */
[----:B------:R-:W-:-:S14]  /*2aa0*/  DSETP.GEU.AND P1, PT, R12, R8, P0 ;  /* 0x000000080c00722a */ /* 0x000fdc000072e000 */
[----:B------:R-:W-:Y:S02]  /*2ab0*/  @!P1 IMAD.MOV.U32 R24, RZ, RZ, R27 ;  /* 0x000000ffff189224 */ /* 0x000fe400078e001b */
[----:B------:R-:W-:Y:S02]  /*2ac0*/  @!P1 IMAD.MOV.U32 R8, RZ, RZ, R12 ;  /* 0x000000ffff089224 */ /* 0x000fe400078e000c */
[----:B------:R-:W-:Y:S01]  /*2ad0*/  @!P1 IMAD.MOV.U32 R9, RZ, RZ, R13 ;  /* 0x000000ffff099224 */ /* 0x000fe200078e000d */
[----:B------:R-:W-:-:S13]  /*2ae0*/  ISETP.GE.AND P0, PT, R5, R24, PT ;  /* 0x000000180500720c */ /* 0x000fda0003f06270 */
[----:B----4-:R-:W-:-:S06]  /*2af0*/  DSETP.NEU.OR P0, PT, R8, R14, P0 ;  /* 0x0000000e0800722a */ /* 0x010fcc000070d400 */
[----:B------:R-:W-:-:S14]  /*2b00*/  DSETP.GEU.AND P1, PT, R14, R8, P0 ;  /* 0x000000080e00722a */ /* 0x000fdc000072e000 */
[----:B------:R-:W-:Y:S02]  /*2b10*/  @!P1 IMAD.MOV.U32 R24, RZ, RZ, R5 ;  /* 0x000000ffff189224 */ /* 0x000fe400078e0005 */
[----:B------:R-:W-:Y:S02]  /*2b20*/  @!P1 IMAD.MOV.U32 R8, RZ, RZ, R14 ;  /* 0x000000ffff089224 */ /* 0x000fe400078e000e */
[----:B------:R-:W-:Y:S01]  /*2b30*/  @!P1 IMAD.MOV.U32 R9, RZ, RZ, R15 ;  /* 0x000000ffff099224 */ /* 0x000fe200078e000f */
[----:B------:R-:W-:Y:S01]  /*2b40*/  ISETP.GE.AND P0, PT, R25, R24, PT ;  /* 0x000000181900720c */ /* 0x000fe20003f06270 */
[----:B0-----:R-:W-:-:S04]  /*2b50*/  IMAD.MOV.U32 R5, RZ, RZ, R18 ;  /* 0x000000ffff057224 */ /* 0x001fc800078e0012 */
[----:B------:R-:W-:-:S05]  /*2b60*/  IMAD.IADD R2, R5, 0x1, -R10 ;  /* 0x0000000105027824 */ /* 0x000fca00078e0a0a */
[----:B------:R-:W-:-:S03]  /*2b70*/  ISETP.GE.AND P1, PT, R2, R11, PT ;  /* 0x0000000b0200720c */ /* 0x000fc60003f26270 */
[----:B-----5:R-:W-:-:S06]  /*2b80*/  DSETP.NEU.OR P0, PT, R8, R6, P0 ;  /* 0x000000060800722a */ /* 0x020fcc000070d400 */
[----:B------:R-:W-:-:S14]  /*2b90*/  DSETP.GEU.AND P0, PT, R6, R8, P0 ;  /* 0x000000080600722a */ /* 0x000fdc000070e000 */
[----:B------:R-:W-:Y:S02]  /*2ba0*/  @!P0 IMAD.MOV.U32 R8, RZ, RZ, R6 ;  /* 0x000000ffff088224 */ /* 0x000fe400078e0006 */
[----:B------:R-:W-:Y:S02]  /*2bb0*/  @!P0 IMAD.MOV.U32 R9, RZ, RZ, R7 ;  /* 0x000000ffff098224 */ /* 0x000fe400078e0007 */
[----:B------:R-:W-:Y:S01]  /*2bc0*/  @!P0 IMAD.MOV.U32 R24, RZ, RZ, R25 ;  /* 0x000000ffff188224 */ /* 0x000fe200078e0019 */
[----:B------:R-:W-:Y:S06]  /*2bd0*/  @!P1 BRA `(.L_x_91) ;  /* 0x0000000c00549947 */ /* 0x000fec0003800000 */
[----:B------:R-:W-:Y:S01]  /*2be0*/  IMAD.IADD R10, R10, 0x1, R11 ;  /* 0x000000010a0a7824 */ /* 0x000fe200078e020b */
[----:B------:R-:W-:-:S04]  /*2bf0*/  UIADD3 UR4, UPT, UPT, UR4, 0x1, URZ ;  /* 0x0000000104047890 */ /* 0x000fc8000fffe0ff */
[----:B------:R-:W-:-:S13]  /*2c00*/  ISETP.GT.AND P0, PT, R10, R19, PT ;  /* 0x000000130a00720c */ /* 0x000fda0003f04270 */
[----:B------:R-:W-:Y:S05]  /*2c10*/  @!P0 BRA `(.L_x_93) ;  /* 0xfffffffc00548947 */ /* 0x000fea000383ffff */
.L_x_92:
[----:B------:R-:W-:Y:S01]  /*2c20*/  IMAD.IADD R2, R5, 0x1, -R10 ;  /* 0x0000000105027824 */ /* 0x000fe200078e0a0a */
[----:B------:R-:W-:Y:S04]  /*2c30*/  BSSY.RECONVERGENT B1, `(.L_x_91) ;  /* 0x00000cf000017945 */ /* 0x000fe80003800200 */
[----:B------:R-:W-:-:S04]  /*2c40*/  ISETP.GE.AND P0, PT, R3, R2, PT ;  /* 0x000000020300720c */ /* 0x000fc80003f06270 */
[----:B------:R-:W-:-:S13]  /*2c50*/  ISETP.GE.OR P0, PT, R10, R5, P0 ;  /* 0x000000050a00720c */ /* 0x000fda0000706670 */
[----:B------:R-:W-:Y:S05]  /*2c60*/  @P0 BRA `(.L_x_94) ;  /* 0x0000000c002c0947 */ /* 0x000fea0003800000 */
[----:B------:R-:W0:Y:S01]  /*2c70*/  LDC R6, c[0x0][0x3b4] ;  /* 0x0000ed00ff067b82 */ /* 0x000e220000000800 */
[----:B------:R-:W-:Y:S01]  /*2c80*/  LOP3.LUT R2, RZ, R3, RZ, 0x33, !PT ;  /* 0x00000003ff027212 */ /* 0x000fe200078e33ff */
[----:B------:R-:W-:Y:S01]  /*2c90*/  IMAD R11, R0, 0x400, R11 ;  /* 0x00000400000b7824 */ /* 0x000fe200078e020b */
[----:B------:R-:W1:Y:S01]  /*2ca0*/  LDCU UR5, c[0x0][0x388] ;  /* 0x00007100ff0577ac */ /* 0x000e620008000800 */
[----:B------:R-:W-:Y:S01]  /*2cb0*/  BSSY.RECONVERGENT B2, `(.L_x_95) ;  /* 0x0000066000027945 */ /* 0x000fe20003800200 */
[----:B------:R-:W-:Y:S02]  /*2cc0*/  IMAD.MOV.U32 R23, RZ, RZ, R3 ;  /* 0x000000ffff177224 */ /* 0x000fe400078e0003 */
[----:B------:R-:W-:-:S04]  /*2cd0*/  IMAD.IADD R2, R2, 0x1, R5 ;  /* 0x0000000102027824 */ /* 0x000fc800078e0205 */
[----:B------:R-:W-:Y:S02]  /*2ce0*/  IMAD.IADD R4, R2, 0x1, -R11 ;  /* 0x0000000102047824 */ /* 0x000fe400078e0a0b */
[----:B0-----:R-:W-:-:S04]  /*2cf0*/  IMAD R5, R6, UR4, RZ ;  /* 0x0000000406057c24 */ /* 0x001fc8000f8e02ff */
[----:B------:R-:W-:-:S05]  /*2d00*/  IMAD R6, R5, -0x400, R4 ;  /* 0xfffffc0005067824 */ /* 0x000fca00078e0204 */
[C---:B------:R-:W-:Y:S02]  /*2d10*/  ISETP.GE.U32.AND P0, PT, R6.reuse, 0x700, PT ;  /* 0x000007000600780c */ /* 0x040fe40003f06070 */
[----:B------:R-:W-:Y:S01]  /*2d20*/  LEA.HI R4, R6, 0x1, RZ, 0x18 ;  /* 0x0000000106047811 */ /* 0x000fe200078fc0ff */
[----:B-1----:R-:W-:-:S03]  /*2d30*/  VIADD R6, R10, UR5 ;  /* 0x000000050a067c36 */ /* 0x002fc60008000000 */
[----:B------:R-:W-:-:S04]  /*2d40*/  LOP3.LUT R5, R4, 0x7, RZ, 0xc0, !PT ;  /* 0x0000000704057812 */ /* 0x000fc800078ec0ff */
[----:B------:R-:W-:-:S03]  /*2d50*/  ISETP.NE.AND P1, PT, R5, RZ, PT ;  /* 0x000000ff0500720c */ /* 0x000fc60003f25270 */
[----:B------:R-:W-:Y:S10]  /*2d60*/  @!P0 BRA `(.L_x_96) ;  /* 0x0000000400688947 */ /* 0x000ff40003800000 */
[----:B------:R-:W0:Y:S01]  /*2d70*/  LDC.64 R20, c[0x0][0x380] ;  /* 0x0000e000ff147b82 */ /* 0x000e220000000a00 */
[----:B------:R-:W-:Y:S01]  /*2d80*/  LOP3.LUT R7, R4, 0x1fffff8, RZ, 0xc0, !PT ;  /* 0x01fffff804077812 */ /* 0x000fe200078ec0ff */
[----:B------:R-:W-:Y:S02]  /*2d90*/  IMAD.MOV.U32 R22, RZ, RZ, RZ ;  /* 0x000000ffff167224 */ /* 0x000fe400078e00ff */
[----:B------:R-:W-:-:S07]  /*2da0*/  IMAD.MOV.U32 R23, RZ, RZ, R3 ;  /* 0x000000ffff177224 */ /* 0x000fce00078e0003 */
.L_x_97:
[----:B------:R-:W-:-:S04]  /*2db0*/  IMAD.IADD R25, R6, 0x1, R23 ;  /* 0x0000000106197824 */ /* 0x000fc800078e0217 */
[----:B0-----:R-:W-:-:S05]  /*2dc0*/  IMAD.WIDE R10, R25, 0x8, R20 ;  /* 0x00000008190a7825 */ /* 0x001fca00078e0214 */
[----:B------:R-:W2:Y:S04]  /*2dd0*/  LDG.E.64 R18, desc[UR6][R10.64] ;  /* 0x000000060a127981 */ /* 0x000ea8000c1e1b00 */
[----:B------:R-:W3:Y:S04]  /*2de0*/  LDG.E.64 R14, desc[UR6][R10.64+0x800] ;  /* 0x000800060a0e7981 */ /* 0x000ee8000c1e1b00 */
[----:B------:R-:W4:Y:S04]  /*2df0*/  LDG.E.64 R16, desc[UR6][R10.64+0x1000] ;  /* 0x001000060a107981 */ /* 0x000f28000c1e1b00 */
[----:B------:R-:W5:Y:S01]  /*2e00*/  LDG.E.64 R12, desc[UR6][R10.64+0x1800] ;  /* 0x001800060a0c7981 */ /* 0x000f62000c1e1b00 */
[----:B------:R-:W-:Y:S01]  /*2e10*/  VIADD R27, R25, 0x300 ;  /* 0x00000300191b7836 */ /* 0x000fe20000000000 */
[----:B--2---:R-:W-:-:S14]  /*2e20*/  DSETP.GEU.AND P2, PT, R18, R8, PT ;  /* 0x000000081200722a */ /* 0x004fdc0003f4e000 */
        /* <DEDUP_REMOVED lines=8> */
[C---:B------:R-:W-:Y:S02]  /*2eb0*/  VIADD R9, R25.reuse, 0x100 ;  /* 0x0000010019097836 */ /* 0x040fe40000000000 */
[----:B---3--:R-:W-:Y:S01]  /*2ec0*/  DSETP.GEU.AND P3, PT, R14, R18, PT ;  /* 0x000000120e00722a */ /* 0x008fe20003f6e000 */
[----:B------:R-:W-:-:S13]  /*2ed0*/  VIADD R24, R25, 0x200 ;  /* 0x0000020019187836 */ /* 0x000fda0000000000 */
[----:B------:R-:W-:-:S13]  /*2ee0*/  @P3 ISETP.GE.AND P0, PT, R9, R8, PT ;  /* 0x000000080900320c */ /* 0x000fda0003f06270 */
[----:B------:R-:W-:-:S06]  /*2ef0*/  @P3 DSETP.EQ.AND P0, PT, R18, R14, !P0 ;  /* 0x0000000e1200322a */ /* 0x000fcc0004702000 */
[----:B------:R-:W-:Y:S02]  /*2f00*/  @P3 FSEL R18, R14, R18, P0 ;  /* 0x000000120e123208 */ /* 0x000fe40000000000 */
[----:B------:R-:W-:Y:S02]  /*2f10*/  @P3 FSEL R19, R15, R19, P0 ;  /* 0x000000130f133208 */ /* 0x000fe40000000000 */
[----:B------:R-:W-:Y:S01]  /*2f20*/  @P3 SEL R9, R9, R8, P0 ;  /* 0x0000000809093207 */ /* 0x000fe20000000000 */
[----:B------:R-:W-:Y:S02]  /*2f30*/  @P3 IMAD.MOV.U32 R14, RZ, RZ, R18 ;  /* 0x000000ffff0e3224 */ /* 0x000fe400078e0012 */
[----:B------:R-:W-:-:S06]  /*2f40*/  @P3 IMAD.MOV.U32 R15, RZ, RZ, R19 ;  /* 0x000000ffff0f3224 */ /* 0x000fcc00078e0013 */
[----:B----4-:R-:W-:-:S14]  /*2f50*/  DSETP.GEU.AND P2, PT, R16, R14, PT ;  /* 0x0000000e1000722a */ /* 0x010fdc0003f4e000 */
        /* <DEDUP_REMOVED lines=8> */
[----:B------:R-:W3:Y:S04]  /*2fe0*/  LDG.E.64 R18, desc[UR6][R10.64+0x3000] ;  /* 0x003000060a127981 */ /* 0x000ee8000c1e1b00 */
[----:B-----5:R-:W-:-:S14]  /*2ff0*/  DSETP.GEU.AND P3, PT, R12, R16, PT ;  /* 0x000000100c00722a */ /* 0x020fdc0003f6e000 */
[----:B------:R-:W-:-:S13]  /*3000*/  @P3 ISETP.GE.AND P0, PT, R27, R24, PT ;  /* 0x000000181b00320c */ /* 0x000fda0003f06270 */
[----:B------:R-:W-:-:S06]  /*3010*/  @P3 DSETP.EQ.AND P0, PT, R16, R12, !P0 ;  /* 0x0000000c1000322a */ /* 0x000fcc0004702000 */
[----:B------:R-:W-:Y:S02]  /*3020*/  @P3 FSEL R8, R12, R16, P0 ;  /* 0x000000100c083208 */ /* 0x000fe40000000000 */
[----:B------:R-:W-:Y:S02]  /*3030*/  @P3 FSEL R9, R13, R17, P0 ;  /* 0x000000110d093208 */ /* 0x000fe40000000000 */
[----:B------:R-:W4:Y:S01]  /*3040*/  LDG.E.64 R16, desc[UR6][R10.64+0x2800] ;  /* 0x002800060a107981 */ /* 0x000f22000c1e1b00 */
[----:B------:R-:W-:Y:S02]  /*3050*/  @P3 IMAD.MOV.U32 R12, RZ, RZ, R8 ;  /* 0x000000ffff0c3224 */ /* 0x000fe400078e0008 */
[----:B------:R-:W-:Y:S02]  /*3060*/  @P3 IMAD.MOV.U32 R13, RZ, RZ, R9 ;  /* 0x000000ffff0d3224 */ /* 0x000fe400078e0009 */
[----:B------:R0:W5:Y:S01]  /*3070*/  LDG.E.64 R8, desc[UR6][R10.64+0x3800] ;  /* 0x003800060a087981 */ /* 0x000162000c1e1b00 */
[----:B------:R-:W-:Y:S01]  /*3080*/  @P3 SEL R27, R27, R24, P0 ;  /* 0x000000181b1b3207 */ /* 0x000fe20000000000 */
[----:B------:R-:W-:-:S02]  /*3090*/  VIADD R24, R25, 0x400 ;  /* 0x0000040019187836 */ /* 0x000fc40000000000 */
[----:B0-----:R-:W-:Y:S02]  /*30a0*/  VIADD R10, R25, 0x500 ;  /* 0x00000500190a7836 */ /* 0x001fe40000000000 */
        /* <DEDUP_REMOVED lines=9> */
[----:B----4-:R-:W-:Y:S01]  /*3140*/  DSETP.GEU.AND P3, PT, R16, R14, PT ;  /* 0x0000000e1000722a */ /* 0x010fe20003f6e000 */
[----:B------:R-:W-:-:S13]  /*3150*/  @P2 SEL R24, R24, R27, P0 ;  /* 0x0000001b18182207 */ /* 0x000fda0000000000 */
[----:B------:R-:W-:-:S13]  /*3160*/  @P3 ISETP.GE.AND P0, PT, R10, R24, PT ;  /* 0x000000180a00320c */ /* 0x000fda0003f06270 */
[----:B------:R-:W-:-:S06]  /*3170*/  @P3 DSETP.EQ.AND P0, PT, R14, R16, !P0 ;  /* 0x000000100e00322a */ /* 0x000fcc0004702000 */
[----:B------:R-:W-:Y:S02]  /*3180*/  @P3 FSEL R11, R16, R14, P0 ;  /* 0x0000000e100b3208 */ /* 0x000fe40000000000 */
[----:B------:R-:W-:-:S03]  /*3190*/  @P3 FSEL R14, R17, R15, P0 ;  /* 0x0000000f110e3208 */ /* 0x000fc60000000000 */
[----:B------:R-:W-:Y:S02]  /*31a0*/  @P3 IMAD.MOV.U32 R16, RZ, RZ, R11 ;  /* 0x000000ffff103224 */ /* 0x000fe400078e000b */
[----:B------:R-:W-:-:S06]  /*31b0*/  @P3 IMAD.MOV.U32 R17, RZ, RZ, R14 ;  /* 0x000000ffff113224 */ /* 0x000fcc00078e000e */
[----:B---3--:R-:W-:Y:S01]  /*31c0*/  DSETP.GEU.AND P2, PT, R18, R16, PT ;  /* 0x000000101200722a */ /* 0x008fe20003f4e000 */
        /* <DEDUP_REMOVED lines=8> */
[----:B-----5:R-:W-:Y:S01]  /*3250*/  DSETP.GEU.AND P3, PT, R8, R18, PT ;  /* 0x000000120800722a */ /* 0x020fe20003f6e000 */
[----:B------:R-:W-:Y:S01]  /*3260*/  VIADD R24, R25, 0x700 ;  /* 0x0000070019187836 */ /* 0x000fe20000000000 */
[----:B------:R-:W-:Y:S02]  /*3270*/  @P2 SEL R11, R11, R10, P0 ;  /* 0x0000000a0b0b2207 */ /* 0x000fe40000000000 */
[----:B------:R-:W-:-:S10]  /*3280*/  ISETP.NE.AND P2, PT, R22, R7, PT ;  /* 0x000000071600720c */ /* 0x000fd40003f45270 */
[----:B------:R-:W-:-:S13]  /*3290*/  @P3 ISETP.GE.AND P0, PT, R24, R11, PT ;  /* 0x0000000b1800320c */ /* 0x000fda0003f06270 */
[----:B------:R-:W-:-:S06]  /*32a0*/  @P3 DSETP.EQ.AND P0, PT, R18, R8, !P0 ;  /* 0x000000081200322a */ /* 0x000fcc0004702000 */
[----:B------:R-:W-:Y:S02]  /*32b0*/  @P3 FSEL R10, R8, R18, P0 ;  /* 0x00000012080a3208 */ /* 0x000fe40000000000 */
[----:B------:R-:W-:Y:S02]  /*32c0*/  @P3 FSEL R19, R9, R19, P0 ;  /* 0x0000001309133208 */ /* 0x000fe40000000000 */
[----:B------:R-:W-:Y:S01]  /*32d0*/  @P3 SEL R24, R24, R11, P0 ;  /* 0x0000000b18183207 */ /* 0x000fe20000000000 */
[----:B------:R-:W-:Y:S02]  /*32e0*/  @P3 IMAD.MOV.U32 R8, RZ, RZ, R10 ;  /* 0x000000ffff083224 */ /* 0x000fe400078e000a */
[----:B------:R-:W-:Y:S01]  /*32f0*/  @P3 IMAD.MOV.U32 R9, RZ, RZ, R19 ;  /* 0x000000ffff093224 */ /* 0x000fe200078e0013 */
[----:B------:R-:W-:Y:S06]  /*3300*/  @P2 BRA `(.L_x_97) ;  /* 0xfffffff800a82947 */ /* 0x000fec000383ffff */
.L_x_96:
[----:B------:R-:W-:Y:S05]  /*3310*/  BSYNC.RECONVERGENT B2 ;  /* 0x0000000000027941 */ /* 0x000fea0003800200 */
.L_x_95:
[----:B------:R-:W-:Y:S05]  /*3320*/  @!P1 BRA `(.L_x_94) ;  /* 0x00000004007c9947 */ /* 0x000fea0003800000 */
[----:B------:R-:W-:Y:S01]  /*3330*/  ISETP.GE.U32.AND P0, PT, R5, 0x4, PT ;  /* 0x000000040500780c */ /* 0x000fe20003f06070 */
[----:B------:R-:W-:Y:S01]  /*3340*/  BSSY.RECONVERGENT B2, `(.L_x_98) ;  /* 0x000002e000027945 */ /* 0x000fe20003800200 */
[----:B------:R-:W-:-:S11]  /*3350*/  LOP3.LUT P1, R7, R4, 0x3, RZ, 0xc0, !PT ;  /* 0x0000000304077812 */ /* 0x000fd6000782c0ff */
[----:B------:R-:W-:Y:S05]  /*3360*/  @!P0 BRA `(.L_x_99) ;  /* 0x0000000000ac8947 */ /* 0x000fea0003800000 */
[----:B------:R-:W-:-:S04]  /*3370*/  IMAD.IADD R19, R6, 0x1, R23 ;  /* 0x0000000106137824 */ /* 0x000fc800078e0217 */
[----:B------:R-:W-:-:S05]  /*3380*/  IMAD.WIDE R14, R19, 0x8, R20 ;  /* 0x00000008130e7825 */ /* 0x000fca00078e0214 */
[----:B------:R-:W2:Y:S04]  /*3390*/  LDG.E.64 R12, desc[UR6][R14.64] ;  /* 0x000000060e0c7981 */ /* 0x000ea8000c1e1b00 */
[----:B------:R-:W3:Y:S04]  /*33a0*/  LDG.E.64 R10, desc[UR6][R14.64+0x800] ;  /* 0x000800060e0a7981 */ /* 0x000ee8000c1e1b00 */
[----:B------:R-:W4:Y:S01]  /*33b0*/  LDG.E.64 R4, desc[UR6][R14.64+0x1000] ;  /* 0x001000060e047981 */ /* 0x000f22000c1e1b00 */
        /* <DEDUP_REMOVED lines=38> */
.L_x_99:
[----:B------:R-:W-:Y:S05]  /*3620*/  BSYNC.RECONVERGENT B2 ;  /* 0x0000000000027941 */ /* 0x000fea0003800200 */
.L_x_98:
[----:B------:R-:W-:Y:S05]  /*3630*/  @!P1 BRA `(.L_x_94) ;  /* 0x0000000000b89947 */ /* 0x000fea0003800000 */
[----:B------:R-:W-:Y:S01]  /*3640*/  ISETP.NE.AND P0, PT, R7, 0x1, PT ;  /* 0x000000010700780c */ /* 0x000fe20003f05270 */
[----:B------:R-:W-:Y:S01]  /*3650*/  BSSY.RECONVERGENT B2, `(.L_x_100) ;  /* 0x0000020000027945 */ /* 0x000fe20003800200 */
[----:B------:R-:W-:Y:S01]  /*3660*/  LOP3.LUT P1, RZ, R2, 0x100, RZ, 0xc0, !PT ;  /* 0x0000010002ff7812 */ /* 0x000fe2000782c0ff */
[----:B------:R-:W-:Y:S02]  /*3670*/  IMAD.MOV.U32 R7, RZ, RZ, R24 ;  /* 0x000000ffff077224 */ /* 0x000fe400078e0018 */
[----:B------:R-:W-:Y:S02]  /*3680*/  IMAD.MOV.U32 R4, RZ, RZ, R8 ;  /* 0x000000ffff047224 */ /* 0x000fe400078e0008 */
[----:B------:R-:W-:-:S06]  /*3690*/  IMAD.MOV.U32 R5, RZ, RZ, R9 ;  /* 0x000000ffff057224 */ /* 0x000fcc00078e0009 */
[----:B------:R-:W-:Y:S05]  /*36a0*/  @!P0 BRA `(.L_x_101) ;  /* 0x0000000000688947 */ /* 0x000fea0003800000 */
[----:B------:R-:W-:-:S04]  /*36b0*/  IMAD.IADD R13, R6, 0x1, R23 ;  /* 0x00000001060d7824 */ /* 0x000fc800078e0217 */
[----:B------:R-:W-:-:S05]  /*36c0*/  IMAD.WIDE R10, R13, 0x8, R20 ;  /* 0x000000080d0a7825 */ /* 0x000fca00078e0214 */
        /* <DEDUP_REMOVED lines=24> */
.L_x_101:
[----:B------:R-:W-:Y:S05]  /*3850*/  BSYNC.RECONVERGENT B2 ;  /* 0x0000000000027941 */ /* 0x000fea0003800200 */
.L_x_100:
[----:B------:R-:W-:Y:S05]  /*3860*/  @P1 BRA `(.L_x_94) ;  /* 0x00000000002c1947 */ /* 0x000fea0003800000 */
[----:B------:R-:W-:-:S04]  /*3870*/  IMAD.IADD R24, R6, 0x1, R23 ;  /* 0x0000000106187824 */ /* 0x000fc800078e0217 */
[----:B------:R-:W-:-:S06]  /*3880*/  IMAD.WIDE R8, R24, 0x8, R20 ;  /* 0x0000000818087825 */ /* 0x000fcc00078e0214 */
[----:B------:R-:W2:Y:S02]  /*3890*/  LDG.E.64 R8, desc[UR6][R8.64] ;  /* 0x0000000608087981 */ /* 0x000ea4000c1e1b00 */
        /* <DEDUP_REMOVED lines=8> */
.L_x_94:
[----:B------:R-:W-:Y:S05]  /*3920*/  BSYNC.RECONVERGENT B1 ;  /* 0x0000000000017941 */ /* 0x000fea0003800200 */
.L_x_91:
        /* <DEDUP_REMOVED lines=24> */
.L_x_103:
[----:B------:R-:W-:Y:S05]  /*3ab0*/  BSYNC.RECONVERGENT B1 ;  /* 0x0000000000017941 */ /* 0x000fea0003800200 */
.L_x_102:
        /* <DEDUP_REMOVED lines=19> */
.L_x_105:
[----:B------:R-:W-:Y:S05]  /*3bf0*/  BSYNC.RECONVERGENT B1 ;  /* 0x0000000000017941 */ /* 0x000fea0003800200 */
.L_x_104:
        /* <DEDUP_REMOVED lines=19> */
.L_x_107:
[----:B------:R-:W-:Y:S05]  /*3d30*/  BSYNC.RECONVERGENT B1 ;  /* 0x0000000000017941 */ /* 0x000fea0003800200 */
.L_x_106:
        /* <DEDUP_REMOVED lines=19> */
.L_x_109:
[----:B------:R-:W-:Y:S05]  /*3e70*/  BSYNC.RECONVERGENT B1 ;  /* 0x0000000000017941 */ /* 0x000fea0003800200 */
.L_x_108:
        /* <DEDUP_REMOVED lines=26> */
.L_x_111:
[----:B------:R-:W-:Y:S05]  /*4020*/  BSYNC.RECONVERGENT B1 ;  /* 0x0000000000017941 */ /* 0x000fea0003800200 */
.L_x_110:
        /* <DEDUP_REMOVED lines=64> */
.L_x_80:
[----:B------:R-:W-:Y:S05]  /*4430*/  BSYNC.RECONVERGENT B0 ;  /* 0x0000000000007941 */ /* 0x000fea0003800200 */
.L_x_55:
[----:B------:R-:W5:Y:S02]  /*4440*/  S2R R3, SR_TID.X ;  /* 0x0000000000037919 */ /* 0x000f640000002100 */
[----:B-----5:R-:W-:-:S13]  /*4450*/  ISETP.NE.AND P0, PT, R3, RZ, PT ;  /* 0x000000ff0300720c */ /* 0x020fda0003f05270 */
[----:B------:R-:W-:Y:S05]  /*4460*/  @P0 EXIT ;  /* 0x000000000000094d */ /* 0x000fea0003800000 */
[----:B0123--:R-:W0:Y:S02]  /*4470*/  LDC.64 R6, c[0x0][0x390] ;  /* 0x0000e400ff067b82 */ /* 0x00fe240000000a00 */
[----:B0-----:R-:W-:-:S05]  /*4480*/  IMAD.WIDE.U32 R6, R0, 0x10, R6 ;  /* 0x0000001000067825 */ /* 0x001fca00078e0006 */
[----:B------:R-:W-:Y:S04]  /*4490*/  STG.E.64 desc[UR6][R6.64+0x8], R4 ;  /* 0x0000080406007986 */ /* 0x000fe8000c101b06 */
[----:B------:R-:W-:Y:S01]  /*44a0*/  STG.E desc[UR6][R6.64], R2 ;  /* 0x0000000206007986 */ /* 0x000fe2000c101906 */
[----:B------:R-:W-:Y:S05]  /*44b0*/  EXIT ;  /* 0x000000000000794d */ /* 0x000fea0003800000 */
.L_x_112:
        /* <DEDUP_REMOVED lines=12> */
.L_x_1259:


//--------------------- .text._ZN3cub18CUB_300001_SM_10006detail6reduce28DeviceReduceSingleTileKernelINS2_10policy_hubINS0_12KeyValuePairIidEEiNS0_6ArgMinEE10Policy1000ENS0_21ArgIndexInputIteratorIPdidEEPS6_iS7_NS2_20empty_problem_init_tIS6_EES6_N4cuda3std3__410__identityEEEvT0_T1_T2_T3_T4_T6_ --------------------------
	.section	.text._ZN3cub18CUB_300001_SM_10006detail6reduce28DeviceReduceSingleTileKernelINS2_10policy_hubINS0_12KeyValuePairIidEEiNS0_6ArgMinEE10Policy1000ENS0_21ArgIndexInputIteratorIPdidEEPS6_iS7_NS2_20empty_problem_init_tIS6_EES6_N4cuda3std3__410__identityEEEvT0_T1_T2_T3_T4_T6_,"ax",@progbits
	.align	128
        .global         _ZN3cub18CUB_300001_SM_10006detail6reduce28DeviceReduceSingleTileKernelINS2_10policy_hubINS0_12KeyValuePairIidEEiNS0_6ArgMinEE10Policy1000ENS0_21ArgIndexInputIteratorIPdidEEPS6_iS7_NS2_20empty_problem_init_tIS6_EES6_N4cuda3std3__410__identityEEEvT0_T1_T2_T3_T4_T6_
        .type           _ZN3cub18CUB_300001_SM_10006detail6reduce28DeviceReduceSingleTileKernelINS2_10policy_hubINS0_12KeyValuePairIidEEiNS0_6ArgMinEE10Policy1000ENS0_21ArgIndexInputIteratorIPdidEEPS6_iS7_NS2_20empty_problem_init_tIS6_EES6_N4cuda3std3__410__identityEEEvT0_T1_T2_T3_T4_T6_,@function
        .size           _ZN3cub18CUB_300001_SM_10006detail6reduce28DeviceReduceSingleTileKernelINS2_10policy_hubINS0_12KeyValuePairIidEEiNS0_6ArgMinEE10Policy1000ENS0_21ArgIndexInputIteratorIPdidEEPS6_iS7_NS2_20empty_problem_init_tIS6_EES6_N4cuda3std3__410__identityEEEvT0_T1_T2_T3_T4_T6_,(.L_x_1260 - _ZN3cub18CUB_300001_SM_10006detail6reduce28DeviceReduceSingleTileKernelINS2_10policy_hubINS0_12KeyValuePairIidEEiNS0_6ArgMinEE10Policy1000ENS0_21ArgIndexInputIteratorIPdidEEPS6_iS7_NS2_20empty_problem_init_tIS6_EES6_N4cuda3std3__410__identityEEEvT0_T1_T2_T3_T4_T6_)
        .other          _ZN3cub18CUB_300001_SM_10006detail6reduce28DeviceReduceSingleTileKernelINS2_10policy_hubINS0_12KeyValuePairIidEEiNS0_6ArgMinEE10Policy1000ENS0_21ArgIndexInputIteratorIPdidEEPS6_iS7_NS2_20empty_problem_init_tIS6_EES6_N4cuda3std3__410__identityEEEvT0_T1_T2_T3_T4_T6_,@"STO_CUDA_ENTRY STV_DEFAULT"
_ZN3cub18CUB_300001_SM_10006detail6reduce28DeviceReduceSingleTileKernelINS2_10policy_hubINS0_12KeyValuePairIidEEiNS0_6ArgMinEE10Policy1000ENS0_21ArgIndexInputIteratorIPdidEEPS6_iS7_NS2_20empty_problem_init_tIS6_EES6_N4cuda3std3__410__identityEEEvT0_T1_T2_T3_T4_T6_:
.text._ZN3cub18CUB_300001_SM_10006detail6reduce28DeviceReduceSingleTileKernelINS2_10policy_hubINS0_12KeyValuePairIidEEiNS0_6ArgMinEE10Policy1000ENS0_21ArgIndexInputIteratorIPdidEEPS6_iS7_NS2_20empty_problem_init_tIS6_EES6_N4cuda3std3__410__identityEEEvT0_T1_T2_T3_T4_T6_:
        /* <DEDUP_REMOVED lines=14> */
.L_x_113:
[----:B------:R-:W-:Y:S01]  /*00e0*/  UISETP.GT.AND UP0, UPT, UR4, 0x3ff, UPT ;  /* 0x000003ff0400788c */ /* 0x000fe2000bf04270 */
[----:B------:R-:W-:Y:S08]  /*00f0*/  BSSY.RECONVERGENT B0, `(.L_x_114) ;  /* 0x0000438000007945 */ /* 0x000ff00003800200 */
[----:B------:R-:W-:Y:S05]  /*0100*/  BRA.U UP0, `(.L_x_115) ;  /* 0x0000002500807547 */ /* 0x000fea000b800000 */
[----:B------:R-:W0:Y:S01]  /*0110*/  S2R R2, SR_TID.X ;  /* 0x0000000000027919 */ /* 0x000e220000002100 */
[----:B------:R-:W-:Y:S01]  /*0120*/  BSSY.RECONVERGENT B1, `(.L_x_116) ;  /* 0x000000a000017945 */ /* 0x000fe20003800200 */
[----:B0-----:R-:W-:Y:S01]  /*0130*/  ISETP.GE.AND P0, PT, R2, UR4, PT ;  /* 0x0000000402007c0c */ /* 0x001fe2000bf06270 */
[----:B------:R-:W-:-:S12]  /*0140*/  IMAD.MOV.U32 R8, RZ, RZ, R2 ;  /* 0x000000ffff087224 */ /* 0x000fd800078e0002 */
[----:B------:R-:W-:Y:S05]  /*0150*/  @P0 BRA `(.L_x_117) ;  /* 0x0000000000180947 */ /* 0x000fea0003800000 */
[----:B------:R-:W0:Y:S01]  /*0160*/  LDC.64 R30, c[0x0][0x380] ;  /* 0x0000e000ff1e7b82 */ /* 0x000e220000000a00 */
[----:B------:R-:W1:Y:S02]  /*0170*/  LDCU UR5, c[0x0][0x388] ;  /* 0x00007100ff0577ac */ /* 0x000e640008000800 */
[----:B-1----:R-:W-:-:S04]  /*0180*/  VIADD R0, R2, UR5 ;  /* 0x0000000502007c36 */ /* 0x002fc80008000000 */
[----:B0-----:R-:W-:-:S06]  /*0190*/  IMAD.WIDE R30, R0, 0x8, R30 ;  /* 0x00000008001e7825 */ /* 0x001fcc00078e021e */
[----:B------:R-:W5:Y:S01]  /*01a0*/  LDG.E.64 R30, desc[UR8][R30.64] ;  /* 0x000000081e1e7981 */ /* 0x000f62000c1e1b00 */
[----:B------:R-:W-:-:S07]  /*01b0*/  VIADD R8, R2, 0x100 ;  /* 0x0000010002087836 */ /* 0x000fce0000000000 */
.L_x_117:
[----:B------:R-:W-:Y:S05]  /*01c0*/  BSYNC.RECONVERGENT B1 ;  /* 0x0000000000017941 */ /* 0x000fea0003800200 */
.L_x_116:
[----:B------:R-:W-:Y:S01]  /*01d0*/  ISETP.GE.AND P0, PT, R8, UR4, PT ;  /* 0x0000000408007c0c */ /* 0x000fe2000bf06270 */
[----:B------:R-:W-:-:S12]  /*01e0*/  BSSY.RECONVERGENT B1, `(.L_x_118) ;  /* 0x00000d2000017945 */ /* 0x000fd80003800200 */
[----:B------:R-:W-:Y:S05]  /*01f0*/  @P0 BRA `(.L_x_119) ;  /* 0x0000000c00400947 */ /* 0x000fea0003800000 */
[----:B------:R-:W-:Y:S01]  /*0200*/  LOP3.LUT R3, RZ, R8, RZ, 0x33, !PT ;  /* 0x00000008ff037212 */ /* 0x000fe200078e33ff */
[----:B------:R-:W-:Y:S04]  /*0210*/  BSSY.RECONVERGENT B2, `(.L_x_120) ;  /* 0x0000067000027945 */ /* 0x000fe80003800200 */
[----:B------:R-:W-:-:S05]  /*0220*/  VIADD R3, R3, UR4 ;  /* 0x0000000403037c36 */ /* 0x000fca0008000000 */
[C---:B------:R-:W-:Y:S02]  /*0230*/  ISETP.GE.U32.AND P0, PT, R3.reuse, 0x700, PT ;  /* 0x000007000300780c */ /* 0x040fe40003f06070 */
[----:B------:R-:W-:-:S04]  /*0240*/  LEA.HI R4, R3, 0x1, RZ, 0x18 ;  /* 0x0000000103047811 */ /* 0x000fc800078fc0ff */
[----:B------:R-:W-:-:S07]  /*0250*/  LOP3.LUT R28, R4, 0x7, RZ, 0xc0, !PT ;  /* 0x00000007041c7812 */ /* 0x000fce00078ec0ff */
[----:B------:R-:W-:Y:S05]  /*0260*/  @!P0 BRA `(.L_x_121) ;  /* 0x0000000400848947 */ /* 0x000fea0003800000 */
[----:B------:R-:W0:Y:S01]  /*0270*/  LDC.64 R6, c[0x0][0x380] ;  /* 0x0000e000ff067b82 */ /* 0x000e220000000a00 */
[----:B------:R-:W1:Y:S01]  /*0280*/  LDCU UR5, c[0x0][0x388] ;  /* 0x00007100ff0577ac */ /* 0x000e620008000800 */
[----:B------:R-:W-:Y:S01]  /*0290*/  LOP3.LUT R24, R4, 0x1fffff8, RZ, 0xc0, !PT ;  /* 0x01fffff804187812 */ /* 0x000fe200078ec0ff */
[----:B------:R-:W-:Y:S01]  /*02a0*/  BSSY.RECONVERGENT B3, `(.L_x_122) ;  /* 0x000005c000037945 */ /* 0x000fe20003800200 */
[----:B------:R-:W-:-:S03]  /*02b0*/  VIADD R5, R8, 0x400 ;  /* 0x0000040008057836 */ /* 0x000fc60000000000 */
[----:B------:R-:W-:Y:S02]  /*02c0*/  IMAD.MOV R24, RZ, RZ, -R24 ;  /* 0x000000ffff187224 */ /* 0x000fe400078e0a18 */
[----:B-1----:R-:W-:Y:S01]  /*02d0*/  VIADD R25, R8, UR5 ;  /* 0x0000000508197c36 */ /* 0x002fe20008000000 */
[----:B0-----:R-:W-:-:S05]  /*02e0*/  IADD3 R6, P0, PT, R6, 0x2000, RZ ;  /* 0x0000200006067810 */ /* 0x001fca0007f1e0ff */
[----:B------:R-:W-:-:S08]  /*02f0*/  IMAD.X R7, RZ, RZ, R7, P0 ;  /* 0x000000ffff077224 */ /* 0x000fd000000e0607 */
.L_x_123:
[----:B------:R-:W-:-:S05]  /*0300*/  IMAD.WIDE R8, R25, 0x8, R6 ;  /* 0x0000000819087825 */ /* 0x000fca00078e0206 */
[----:B------:R-:W2:Y:S04]  /*0310*/  LDG.E.64 R10, desc[UR8][R8.64+-0x2000] ;  /* 0xffe00008080a7981 */ /* 0x000ea8000c1e1b00 */
[----:B------:R-:W3:Y:S04]  /*0320*/  LDG.E.64 R12, desc[UR8][R8.64+-0x1800] ;  /* 0xffe80008080c7981 */ /* 0x000ee8000c1e1b00 */
[----:B------:R-:W4:Y:S04]  /*0330*/  LDG.E.64 R14, desc[UR8][R8.64+-0x1000] ;  /* 0xfff00008080e7981 */ /* 0x000f28000c1e1b00 */
[----:B------:R-:W4:Y:S04]  /*0340*/  LDG.E.64 R16, desc[UR8][R8.64+-0x800] ;  /* 0xfff8000808107981 */ /* 0x000f28000c1e1b00 */
[----:B------:R-:W4:Y:S04]  /*0350*/  LDG.E.64 R18, desc[UR8][R8.64] ;  /* 0x0000000808127981 */ /* 0x000f28000c1e1b00 */
[----:B------:R-:W4:Y:S04]  /*0360*/  LDG.E.64 R20, desc[UR8][R8.64+0x800] ;  /* 0x0008000808147981 */ /* 0x000f28000c1e1b00 */
[----:B------:R-:W4:Y:S01]  /*0370*/  LDG.E.64 R22, desc[UR8][R8.64+0x1000] ;  /* 0x0010000808167981 */ /* 0x000f22000c1e1b00 */
[----:B--2--5:R-:W-:-:S14]  /*0380*/  DSETP.GEU.AND P1, PT, R10, R30, PT ;  /* 0x0000001e0a00722a */ /* 0x024fdc0003f2e000 */
[----:B------:R-:W-:-:S13]  /*0390*/  @P1 ISETP.GE.AND P0, PT, R25, R0, PT ;  /* 0x000000001900120c */ /* 0x000fda0003f06270 */
[----:B------:R-:W-:-:S06]  /*03a0*/  @P1 DSETP.EQ.AND P0, PT, R30, R10, !P0 ;  /* 0x0000000a1e00122a */ /* 0x000fcc0004702000 */
[----:B------:R-:W-:Y:S02]  /*03b0*/  @P1 FSEL R26, R10, R30, P0 ;  /* 0x0000001e0a1a1208 */ /* 0x000fe40000000000 */
[----:B------:R-:W-:Y:S02]  /*03c0*/  @P1 FSEL R27, R11, R31, P0 ;  /* 0x0000001f0b1b1208 */ /* 0x000fe40000000000 */
[----:B------:R0:W2:Y:S01]  /*03d0*/  LDG.E.64 R30, desc[UR8][R8.64+0x1800] ;  /* 0x00180008081e7981 */ /* 0x0000a2000c1e1b00 */
[----:B------:R-:W-:Y:S02]  /*03e0*/  @P1 IMAD.MOV.U32 R10, RZ, RZ, R26 ;  /* 0x000000ffff0a1224 */ /* 0x000fe400078e001a */
[----:B------:R-:W-:Y:S02]  /*03f0*/  @P1 IMAD.MOV.U32 R11, RZ, RZ, R27 ;  /* 0x000000ffff0b1224 */ /* 0x000fe400078e001b */
[----:B------:R-:W-:Y:S01]  /*0400*/  IMAD.MOV.U32 R26, RZ, RZ, R25 ;  /* 0x000000ffff1a7224 */ /* 0x000fe200078e0019 */
[C---:B------:R-:W-:Y:S01]  /*0410*/  @P1 SEL R26, R25.reuse, R0, P0 ;  /* 0x00000000191a1207 */ /* 0x040fe20000000000 */
[----:B------:R-:W-:-:S02]  /*0420*/  VIADD R27, R25, 0x100 ;  /* 0x00000100191b7836 */ /* 0x000fc40000000000 */
[----:B---3--:R-:W-:Y:S01]  /*0430*/  DSETP.GEU.AND P2, PT, R12, R10, PT ;  /* 0x0000000a0c00722a */ /* 0x008fe20003f4e000 */
[----:B0-----:R-:W-:Y:S02]  /*0440*/  VIADD R9, R25, 0x300 ;  /* 0x0000030019097836 */ /* 0x001fe40000000000 */
[----:B------:R-:W-:Y:S02]  /*0450*/  VIADD R24, R24, 0x8 ;  /* 0x0000000818187836 */ /* 0x000fe40000000000 */
[----:B------:R-:W-:-:S09]  /*0460*/  VIADD R5, R5, 0x800 ;  /* 0x0000080005057836 */ /* 0x000fd20000000000 */
        /* <DEDUP_REMOVED lines=16> */
[----:B------:R-:W-:-:S14]  /*0570*/  DSETP.GEU.AND P2, PT, R16, R14, PT ;  /* 0x0000000e1000722a */ /* 0x000fdc0003f4e000 */
        /* <DEDUP_REMOVED lines=33> */
[----:B------:R-:W-:Y:S01]  /*0790*/  @P1 IMAD.MOV.U32 R23, RZ, RZ, R21 ;  /* 0x000000ffff171224 */ /* 0x000fe200078e0015 */
[----:B------:R-:W-:Y:S01]  /*07a0*/  ISETP.NE.AND P1, PT, R24, RZ, PT ;  /* 0x000000ff1800720c */ /* 0x000fe20003f25270 */
[C---:B------:R-:W-:Y:S02]  /*07b0*/  VIADD R0, R25.reuse, 0x700 ;  /* 0x0000070019007836 */ /* 0x040fe40000000000 */
[----:B------:R-:W-:-:S02]  /*07c0*/  VIADD R25, R25, 0x800 ;  /* 0x0000080019197836 */ /* 0x000fc40000000000 */
[----:B--2---:R-:W-:-:S14]  /*07d0*/  DSETP.GEU.AND P2, PT, R30, R22, PT ;  /* 0x000000161e00722a */ /* 0x004fdc0003f4e000 */
        /* <DEDUP_REMOVED lines=9> */
.L_x_122:
[----:B------:R-:W-:-:S07]  /*0870*/  VIADD R8, R5, 0xfffffc00 ;  /* 0xfffffc0005087836 */ /* 0x000fce0000000000 */
.L_x_121:
[----:B------:R-:W-:Y:S05]  /*0880*/  BSYNC.RECONVERGENT B2 ;  /* 0x0000000000027941 */ /* 0x000fea0003800200 */
.L_x_120:
[----:B------:R-:W-:-:S13]  /*0890*/  ISETP.NE.AND P0, PT, R28, RZ, PT ;  /* 0x000000ff1c00720c */ /* 0x000fda0003f05270 */
[----:B------:R-:W-:Y:S05]  /*08a0*/  @!P0 BRA `(.L_x_119) ;  /* 0x0000000400948947 */ /* 0x000fea0003800000 */
[----:B------:R-:W-:Y:S01]  /*08b0*/  ISETP.GE.U32.AND P0, PT, R28, 0x4, PT ;  /* 0x000000041c00780c */ /* 0x000fe20003f06070 */
[----:B------:R-:W-:Y:S01]  /*08c0*/  BSSY.RECONVERGENT B2, `(.L_x_124) ;  /* 0x0000030000027945 */ /* 0x000fe20003800200 */
[----:B------:R-:W-:-:S11]  /*08d0*/  LOP3.LUT P1, R15, R4, 0x3, RZ, 0xc0, !PT ;  /* 0x00000003040f7812 */ /* 0x000fd6000782c0ff */
[----:B------:R-:W-:Y:S05]  /*08e0*/  @!P0 BRA `(.L_x_125) ;  /* 0x0000000000b48947 */ /* 0x000fea0003800000 */
[----:B------:R-:W0:Y:S01]  /*08f0*/  LDC.64 R12, c[0x0][0x380] ;  /* 0x0000e000ff0c7b82 */ /* 0x000e220000000a00 */
[----:B------:R-:W1:Y:S02]  /*0900*/  LDCU UR5, c[0x0][0x388] ;  /* 0x00007100ff0577ac */ /* 0x000e640008000800 */
[----:B-1----:R-:W-:-:S04]  /*0910*/  VIADD R17, R8, UR5 ;  /* 0x0000000508117c36 */ /* 0x002fc80008000000 */
        /* <DEDUP_REMOVED lines=42> */
.L_x_125:
[----:B------:R-:W-:Y:S05]  /*0bc0*/  BSYNC.RECONVERGENT B2 ;  /* 0x0000000000027941 */ /* 0x000fea0003800200 */
.L_x_124:
        /* <DEDUP_REMOVED lines=9> */
[----:B------:R-:W1:Y:S02]  /*0c60*/  LDCU UR5, c[0x0][0x388] ;  /* 0x00007100ff0577ac */ /* 0x000e640008000800 */
[----:B-1----:R-:W-:-:S04]  /*0c70*/  VIADD R9, R8, UR5 ;  /* 0x0000000508097c36 */ /* 0x002fc80008000000 */
        /* <DEDUP_REMOVED lines=25> */
.L_x_127:
[----:B------:R-:W-:Y:S05]  /*0e10*/  BSYNC.RECONVERGENT B2 ;  /* 0x0000000000027941 */ /* 0x000fea0003800200 */
.L_x_126:
[----:B------:R-:W-:Y:S05]  /*0e20*/  @P1 BRA `(.L_x_119) ;  /* 0x0000000000341947 */ /* 0x000fea0003800000 */
[----:B------:R-:W0:Y:S01]  /*0e30*/  LDC.64 R30, c[0x0][0x380] ;  /* 0x0000e000ff1e7b82 */ /* 0x000e220000000a00 */
[----:B------:R-:W1:Y:S02]  /*0e40*/  LDCU UR5, c[0x0][0x388] ;  /* 0x00007100ff0577ac */ /* 0x000e640008000800 */
[----:B-1----:R-:W-:-:S04]  /*0e50*/  VIADD R0, R8, UR5 ;  /* 0x0000000508007c36 */ /* 0x002fc80008000000 */
        /* <DEDUP_REMOVED lines=10> */
.L_x_119:
[----:B------:R-:W-:Y:S05]  /*0f00*/  BSYNC.RECONVERGENT B1 ;  /* 0x0000000000017941 */ /* 0x000fea0003800200 */
.L_x_118:
[----:B------:R-:W0:Y:S02]  /*0f10*/  LDC R3, c[0x0][0x398] ;  /* 0x0000e600ff037b82 */ /* 0x000e240000000800 */
[----:B0-----:R-:W-:-:S13]  /*0f20*/  ISETP.GE.AND P0, PT, R3, 0x100, PT ;  /* 0x000001000300780c */ /* 0x001fda0003f06270 */
        /* <DEDUP_REMOVED lines=25> */
.L_x_130:
[----:B------:R-:W-:Y:S05]  /*10c0*/  BSYNC.RECONVERGENT B1 ;  /* 0x0000000000017941 */ /* 0x000fea0003800200 */
.L_x_129:
        /* <DEDUP_REMOVED lines=19> */
.L_x_132:
[----:B------:R-:W-:Y:S05]  /*1200*/  BSYNC.RECONVERGENT B1 ;  /* 0x0000000000017941 */ /* 0x000fea0003800200 */
.L_x_131:
[----:B------:R4:W1:Y:S01]  /*1210*/  SHFL.DOWN PT, R11, R0, 0x4, 0x1f ;  /* 0x08801f00000b7f89 */ /* 0x00086200000e0000 */
[----:B------:R-:W-:Y:S01]  /*1220*/  BSSY.RECONVERGENT B1, `(.L_x_133) ;  /* 0x0000012000017945 */ /* 0x000fe20003800200 */
[----:B0-----:R-:W-:Y:S02]  /*1230*/  IMAD.MOV.U32 R3, RZ, RZ, R0 ;  /* 0x000000ffff037224 */ /* 0x001fe400078e0000 */
[----:B------:R4:W0:Y:S01]  /*1240*/  SHFL.DOWN PT, R4, R6, 0x4, 0x1f ;  /* 0x08801f0006047f89 */ /* 0x00082200000e0000 */
[----:B--2---:R-:W-:Y:S02]  /*1250*/  IMAD.MOV.U32 R8, RZ, RZ, R6 ;  /* 0x000000ffff087224 */ /* 0x004fe400078e0006 */
[----:B---3--:R-:W-:Y:S01]  /*1260*/  IMAD.MOV.U32 R9, RZ, RZ, R7 ;  /* 0x000000ffff097224 */ /* 0x008fe200078e0007 */
[----:B------:R4:W2:Y:S01]  /*1270*/  SHFL.DOWN PT, R5, R7, 0x4, 0x1f ;  /* 0x08801f0007057f89 */ /* 0x0008a200000e0000 */
[----:B------:R-:W-:Y:S05]  /*1280*/  @P2 BRA `(.L_x_134) ;  /* 0x00000000002c2947 */ /* 0x000fea0003800000 */
[----:B0-2---:R-:W-:Y:S01]  /*1290*/  DSETP.GT.AND P2, PT, R6, R4, PT ;  /* 0x000000040600722a */ /* 0x005fe20003f44000 */
[----:B-1----:R-:W-:Y:S02]  /*12a0*/  IMAD.MOV.U32 R3, RZ, RZ, R11 ;  /* 0x000000ffff037224 */ /* 0x002fe400078e000b */
        /* <DEDUP_REMOVED lines=9> */
.L_x_134:
[----:B------:R-:W-:Y:S05]  /*1340*/  BSYNC.RECONVERGENT B1 ;  /* 0x0000000000017941 */ /* 0x000fea0003800200 */
.L_x_133:
[----:B----4-:R3:W4:Y:S01]  /*1350*/  SHFL.DOWN PT, R0, R3, 0x8, 0x1f ;  /* 0x09001f0003007f89 */ /* 0x01072200000e0000 */
[----:B------:R-:W-:Y:S01]  /*1360*/  BSSY.RECONVERGENT B1, `(.L_x_135) ;  /* 0x0000012000017945 */ /* 0x000fe20003800200 */
[----:B------:R-:W-:Y:S02]  /*1370*/  IMAD.MOV.U32 R6, RZ, RZ, R3 ;  /* 0x000000ffff067224 */ /* 0x000fe400078e0003 */
[----:B-1----:R3:W1:Y:S01]  /*1380*/  SHFL.DOWN PT, R10, R8, 0x8, 0x1f ;  /* 0x09001f00080a7f89 */ /* 0x00266200000e0000 */
[----:B0-----:R-:W-:Y:S02]  /*1390*/  IMAD.MOV.U32 R4, RZ, RZ, R8 ;  /* 0x000000ffff047224 */ /* 0x001fe400078e0008 */
[----:B--2---:R-:W-:Y:S01]  /*13a0*/  IMAD.MOV.U32 R5, RZ, RZ, R9 ;  /* 0x000000ffff057224 */ /* 0x004fe200078e0009 */
[----:B------:R3:W0:Y:S01]  /*13b0*/  SHFL.DOWN PT, R11, R9, 0x8, 0x1f ;  /* 0x09001f00090b7f89 */ /* 0x00062200000e0000 */
        /* <DEDUP_REMOVED lines=12> */
.L_x_136:
[----:B------:R-:W-:Y:S05]  /*1480*/  BSYNC.RECONVERGENT B1 ;  /* 0x0000000000017941 */ /* 0x000fea0003800200 */
.L_x_135:
[----:B------:R-:W-:Y:S01]  /*1490*/  ISETP.GT.AND P0, PT, R12, 0xf, PT ;  /* 0x0000000f0c00780c */ /* 0x000fe20003f04270 */
[----:B---3--:R2:W3:Y:S01]  /*14a0*/  SHFL.DOWN PT, R8, R4, 0x10, 0x1f ;  /* 0x0a001f0004087f89 */ /* 0x0084e200000e0000 */
[----:B------:R-:W-:Y:S03]  /*14b0*/  BSSY.RECONVERGENT B1, `(.L_x_137) ;  /* 0x0000018000017945 */ /* 0x000fe60003800200 */
[----:B------:R2:W0:Y:S04]  /*14c0*/  SHFL.DOWN PT, R9, R5, 0x10, 0x1f ;  /* 0x0a001f0005097f89 */ /* 0x00042800000e0000 */
[----:B------:R2:W0:Y:S04]  /*14d0*/  SHFL.DOWN PT, R3, R6, 0x10, 0x1f ;  /* 0x0a001f0006037f89 */ /* 0x00042800000e0000 */
[----:B------:R-:W-:Y:S05]  /*14e0*/  @P0 BRA `(.L_x_138) ;  /* 0x0000000000500947 */ /* 0x000fea0003800000 */
[----:B------:R-:W-:Y:S01]  /*14f0*/  ISETP.NE.AND P2, PT, R12, RZ, PT ;  /* 0x000000ff0c00720c */ /* 0x000fe20003f45270 */
[----:B0--3--:R-:W-:-:S12]  /*1500*/  DSETP.GT.AND P1, PT, R4, R8, PT ;  /* 0x000000080400722a */ /* 0x009fd80003f24000 */
[----:B-1----:R-:W0:Y:S01]  /*1510*/  @!P2 S2R R10, SR_CgaCtaId ;  /* 0x00000000000aa919 */ /* 0x002e220000008800 */
[----:B------:R-:W-:Y:S02]  /*1520*/  @!P2 MOV R7, 0x400 ;  /* 0x000004000007a802 */ /* 0x000fe40000000f00 */
[----:B------:R-:W-:Y:S02]  /*1530*/  @!P1 ISETP.GE.AND P0, PT, R3, R6, PT ;  /* 0x000000060300920c */ /* 0x000fe40003f06270 */
[----:B----4-:R-:W-:-:S04]  /*1540*/  @!P2 SHF.R.U32.HI R0, RZ, 0x1, R2 ;  /* 0x00000001ff00a819 */ /* 0x010fc80000011602 */
[----:B------:R-:W-:-:S07]  /*1550*/  @!P2 LOP3.LUT R0, R0, 0x1f0, RZ, 0xc0, !PT ;  /* 0x000001f00000a812 */ /* 0x000fce00078ec0ff */
[----:B------:R-:W-:-:S06]  /*1560*/  @!P1 DSETP.EQ.AND P0, PT, R4, R8, !P0 ;  /* 0x000000080400922a */ /* 0x000fcc0004702000 */
[----:B--2---:R-:W-:Y:S02]  /*1570*/  @!P1 FSEL R4, R8, R4, P0 ;  /* 0x0000000408049208 */ /* 0x004fe40000000000 */
[----:B------:R-:W-:Y:S02]  /*1580*/  @!P1 FSEL R5, R9, R5, P0 ;  /* 0x0000000509059208 */ /* 0x000fe40000000000 */
[----:B------:R-:W-:Y:S01]  /*1590*/  @!P1 SEL R3, R3, R6, P0 ;  /* 0x0000000603039207 */ /* 0x000fe20000000000 */
[----:B------:R-:W-:Y:S02]  /*15a0*/  @!P1 IMAD.MOV.U32 R8, RZ, RZ, R4 ;  /* 0x000000ffff089224 */ /* 0x000fe400078e0004 */
[----:B------:R-:W-:Y:S02]  /*15b0*/  @!P1 IMAD.MOV.U32 R9, RZ, RZ, R5 ;  /* 0x000000ffff099224 */ /* 0x000fe400078e0005 */
[----:B------:R-:W-:Y:S01]  /*15c0*/  IMAD.MOV.U32 R6, RZ, RZ, R3 ;  /* 0x000000ffff067224 */ /* 0x000fe200078e0003 */
[----:B0-----:R-:W-:Y:S01]  /*15d0*/  @!P2 LEA R7, R10, R7, 0x18 ;  /* 0x000000070a07a211 */ /* 0x001fe200078ec0ff */
[----:B------:R-:W-:-:S02]  /*15e0*/  IMAD.MOV.U32 R4, RZ, RZ, R8 ;  /* 0x000000ffff047224 */ /* 0x000fc400078e0008 */
[----:B------:R-:W-:Y:S02]  /*15f0*/  IMAD.MOV.U32 R5, RZ, RZ, R9 ;  /* 0x000000ffff057224 */ /* 0x000fe400078e0009 */
[----:B------:R-:W-:-:S05]  /*1600*/  @!P2 IMAD.IADD R0, R0, 0x1, R7 ;  /* 0x000000010000a824 */ /* 0x000fca00078e0207 */
[----:B------:R0:W-:Y:S04]  /*1610*/  @!P2 STS [R0+0x8], R3 ;  /* 0x000008030000a388 */ /* 0x0001e80000000800 */
[----:B------:R0:W-:Y:S02]  /*1620*/  @!P2 STS.64 [R0+0x10], R8 ;  /* 0x000010080000a388 */ /* 0x0001e40000000a00 */
.L_x_138:
[----:B------:R-:W-:Y:S05]  /*1630*/  BSYNC.RECONVERGENT B1 ;  /* 0x0000000000017941 */ /* 0x000fea0003800200 */
.L_x_137:
        /* <DEDUP_REMOVED lines=8> */
[----:B----4-:R-:W4:Y:S04]  /*16c0*/  LDS R0, [UR4+0x28] ;  /* 0x00002804ff007984 */ /* 0x010f280008000800 */
[----:B-1----:R-:W1:Y:S04]  /*16d0*/  LDS.64 R10, [UR4+0x30] ;  /* 0x00003004ff0a7984 */ /* 0x002e680008000a00 */
[----:B------:R-:W5:Y:S04]  /*16e0*/  LDS R13, [UR4+0x38] ;  /* 0x00003804ff0d7984 */ /* 0x000f680008000800 */
[----:B------:R-:W-:Y:S01]  /*16f0*/  LDS R15, [UR4+0x48] ;  /* 0x00004804ff0f7984 */ /* 0x000fe20008000800 */
[----:B0-----:R-:W-:-:S14]  /*1700*/  DSETP.GEU.AND P2, PT, R8, R4, PT ;  /* 0x000000040800722a */ /* 0x001fdc0003f4e000 */
[----:B---3--:R-:W-:-:S13]  /*1710*/  @P2 ISETP.GE.AND P0, PT, R3, R6, PT ;  /* 0x000000060300220c */ /* 0x008fda0003f06270 */
[----:B------:R-:W-:-:S06]  /*1720*/  @P2 DSETP.EQ.AND P0, PT, R4, R8, !P0 ;  /* 0x000000080400222a */ /* 0x000fcc0004702000 */
[----:B------:R-:W-:Y:S02]  /*1730*/  @P2 SEL R3, R3, R6, P0 ;  /* 0x0000000603032207 */ /* 0x000fe40000000000 */
[----:B--2---:R-:W0:Y:S01]  /*1740*/  LDS.64 R6, [UR4+0x40] ;  /* 0x00004004ff067984 */ /* 0x004e220008000a00 */
[----:B------:R-:W-:Y:S02]  /*1750*/  @P2 FSEL R2, R8, R4, P0 ;  /* 0x0000000408022208 */ /* 0x000fe40000000000 */
[----:B----4-:R-:W-:Y:S02]  /*1760*/  ISETP.GE.AND P1, PT, R0, R3, PT ;  /* 0x000000030000720c */ /* 0x010fe40003f26270 */
[----:B------:R-:W-:Y:S01]  /*1770*/  @P2 FSEL R5, R9, R5, P0 ;  /* 0x0000000509052208 */ /* 0x000fe20000000000 */
[----:B------:R-:W-:-:S04]  /*1780*/  @P2 IMAD.MOV.U32 R8, RZ, RZ, R2 ;  /* 0x000000ffff082224 */ /* 0x000fc800078e0002 */
[----:B------:R-:W-:Y:S02]  /*1790*/  @P2 IMAD.MOV.U32 R9, RZ, RZ, R5 ;  /* 0x000000ffff092224 */ /* 0x000fe400078e0005 */
[----:B------:R-:W-:Y:S04]  /*17a0*/  LDS.64 R4, [UR4+0x60] ;  /* 0x00006004ff047984 */ /* 0x000fe80008000a00 */
[----:B-1----:R-:W-:-:S06]  /*17b0*/  DSETP.EQ.AND P0, PT, R8, R10, !P1 ;  /* 0x0000000a0800722a */ /* 0x002fcc0004f02000 */
[----:B------:R-:W-:-:S06]  /*17c0*/  DSETP.LT.OR P0, PT, R10, R8, P0 ;  /* 0x000000080a00722a */ /* 0x000fcc0000701400 */
[----:B------:R-:W-:Y:S02]  /*17d0*/  SEL R0, R0, R3, P0 ;  /* 0x0000000300007207 */ /* 0x000fe40000000000 */
[----:B------:R-:W1:Y:S01]  /*17e0*/  LDS.64 R2, [UR4+0x50] ;  /* 0x00005004ff027984 */ /* 0x000e620008000a00 */
[----:B------:R-:W-:Y:S02]  /*17f0*/  FSEL R8, R10, R8, P0 ;  /* 0x000000080a087208 */ /* 0x000fe40000000000 */
[----:B-----5:R-:W-:Y:S02]  /*1800*/  ISETP.GE.AND P1, PT, R13, R0, PT ;  /* 0x000000000d00720c */ /* 0x020fe40003f26270 */
[----:B------:R-:W-:Y:S02]  /*1810*/  FSEL R9, R11, R9, P0 ;  /* 0x000000090b097208 */ /* 0x000fe40000000000 */
[----:B------:R-:W2:Y:S09]  /*1820*/  LDS R11, [UR4+0x58] ;  /* 0x00005804ff0b7984 */ /* 0x000eb20008000800 */
[----:B0-----:R-:W-:-:S06]  /*1830*/  DSETP.EQ.AND P0, PT, R8, R6, !P1 ;  /* 0x000000060800722a */ /* 0x001fcc0004f02000 */
[----:B------:R-:W-:-:S06]  /*1840*/  DSETP.LT.OR P0, PT, R6, R8, P0 ;  /* 0x000000080600722a */ /* 0x000fcc0000701400 */
[----:B------:R-:W-:Y:S02]  /*1850*/  SEL R0, R13, R0, P0 ;  /* 0x000000000d007207 */ /* 0x000fe40000000000 */
[----:B------:R-:W-:Y:S01]  /*1860*/  FSEL R6, R6, R8, P0 ;  /* 0x0000000806067208 */ /* 0x000fe20000000000 */
[----:B------:R-:W0:Y:S01]  /*1870*/  LDS R13, [UR4+0x68] ;  /* 0x00006804ff0d7984 */ /* 0x000e220008000800 */
[----:B------:R-:W-:Y:S02]  /*1880*/  ISETP.GE.AND P1, PT, R15, R0, PT ;  /* 0x000000000f00720c */ /* 0x000fe40003f26270 */
[----:B------:R-:W-:Y:S02]  /*1890*/  FSEL R7, R7, R9, P0 ;  /* 0x0000000907077208 */ /* 0x000fe40000000000 */
[----:B------:R-:W3:Y:S09]  /*18a0*/  LDS.64 R8, [UR4+0x70] ;  /* 0x00007004ff087984 */ /* 0x000ef20008000a00 */
[----:B-1----:R-:W-:-:S06]  /*18b0*/  DSETP.EQ.AND P0, PT, R6, R2, !P1 ;  /* 0x000000020600722a */ /* 0x002fcc0004f02000 */
[----:B------:R-:W-:-:S06]  /*18c0*/  DSETP.LT.OR P0, PT, R2, R6, P0 ;  /* 0x000000060200722a */ /* 0x000fcc0000701400 */
[----:B------:R-:W-:Y:S02]  /*18d0*/  SEL R0, R15, R0, P0 ;  /* 0x000000000f007207 */ /* 0x000fe40000000000 */
[----:B------:R-:W-:Y:S01]  /*18e0*/  FSEL R2, R2, R6, P0 ;  /* 0x0000000602027208 */ /* 0x000fe20000000000 */
[----:B------:R-:W1:Y:S01]  /*18f0*/  LDS R15, [UR4+0x78] ;  /* 0x00007804ff0f7984 */ /* 0x000e620008000800 */
[----:B--2---:R-:W-:Y:S02]  /*1900*/  ISETP.GE.AND P1, PT, R11, R0, PT ;  /* 0x000000000b00720c */ /* 0x004fe40003f26270 */
[----:B------:R-:W-:Y:S02]  /*1910*/  FSEL R3, R3, R7, P0 ;  /* 0x0000000703037208 */ /* 0x000fe40000000000 */
[----:B------:R-:W2:Y:S09]  /*1920*/  LDS.64 R6, [UR4+0x80] ;  /* 0x00008004ff067984 */ /* 0x000eb20008000a00 */
[----:B------:R-:W-:-:S06]  /*1930*/  DSETP.EQ.AND P0, PT, R2, R4, !P1 ;  /* 0x000000040200722a */ /* 0x000fcc0004f02000 */
[----:B------:R-:W-:-:S06]  /*1940*/  DSETP.LT.OR P0, PT, R4, R2, P0 ;  /* 0x000000020400722a */ /* 0x000fcc0000701400 */
[----:B------:R-:W-:Y:S02]  /*1950*/  SEL R0, R11, R0, P0 ;  /* 0x000000000b007207 */ /* 0x000fe40000000000 */
[----:B------:R-:W-:Y:S02]  /*1960*/  FSEL R2, R4, R2, P0 ;  /* 0x0000000204027208 */ /* 0x000fe40000000000 */
[----:B0-----:R-:W-:Y:S02]  /*1970*/  ISETP.GE.AND P1, PT, R13, R0, PT ;  /* 0x000000000d00720c */ /* 0x001fe40003f26270 */
[----:B------:R-:W-:-:S11]  /*1980*/  FSEL R3, R5, R3, P0 ;  /* 0x0000000305037208 */ /* 0x000fd60000000000 */
[----:B---3--:R-:W-:-:S06]  /*1990*/  DSETP.EQ.AND P0, PT, R2, R8, !P1 ;  /* 0x000000080200722a */ /* 0x008fcc0004f02000 */
[----:B------:R-:W-:-:S06]  /*19a0*/  DSETP.LT.OR P0, PT, R8, R2, P0 ;  /* 0x000000020800722a */ /* 0x000fcc0000701400 */
[----:B------:R-:W-:Y:S02]  /*19b0*/  SEL R0, R13, R0, P0 ;  /* 0x000000000d007207 */ /* 0x000fe40000000000 */
[----:B------:R-:W-:Y:S02]  /*19c0*/  FSEL R2, R8, R2, P0 ;  /* 0x0000000208027208 */ /* 0x000fe40000000000 */
[----:B-1----:R-:W-:Y:S02]  /*19d0*/  ISETP.GE.AND P1, PT, R15, R0, PT ;  /* 0x000000000f00720c */ /* 0x002fe40003f26270 */
[----:B------:R-:W-:-:S11]  /*19e0*/  FSEL R3, R9, R3, P0 ;  /* 0x0000000309037208 */ /* 0x000fd60000000000 */
[----:B--2---:R-:W-:-:S06]  /*19f0*/  DSETP.EQ.AND P0, PT, R2, R6, !P1 ;  /* 0x000000060200722a */ /* 0x004fcc0004f02000 */
[----:B------:R-:W-:-:S06]  /*1a00*/  DSETP.LT.OR P0, PT, R6, R2, P0 ;  /* 0x000000020600722a */ /* 0x000fcc0000701400 */
[----:B------:R-:W-:Y:S02]  /*1a10*/  FSEL R4, R6, R2, P0 ;  /* 0x0000000206047208 */ /* 0x000fe40000000000 */
[----:B------:R-:W-:Y:S02]  /*1a20*/  FSEL R5, R7, R3, P0 ;  /* 0x0000000307057208 */ /* 0x000fe40000000000 */
[----:B------:R-:W-:Y:S01]  /*1a30*/  SEL R6, R15, R0, P0 ;  /* 0x000000000f067207 */ /* 0x000fe20000000000 */
[----:B------:R-:W-:Y:S06]  /*1a40*/  BRA `(.L_x_139) ;  /* 0x0000002800887947 */ /* 0x000fec0003800000 */
.L_x_128:
[----:B------:R-:W0:Y:S01]  /*1a50*/  S2R R8, SR_LANEID ;  /* 0x0000000000087919 */ /* 0x000e220000000000 */
[----:B------:R-:W-:Y:S01]  /*1a60*/  LOP3.LUT R4, R2, 0x3e0, RZ, 0xc0, !PT ;  /* 0x000003e002047812 */ /* 0x000fe200078ec0ff */
[----:B------:R-:W-:Y:S04]  /*1a70*/  BSSY.RECONVERGENT B1, `(.L_x_140) ;  /* 0x0000026000017945 */ /* 0x000fe80003800200 */
[----:B------:R-:W-:Y:S01]  /*1a80*/  VIADD R6, R4, 0x20 ;  /* 0x0000002004067836 */ /* 0x000fe20000000000 */
[----:B------:R-:W-:-:S04]  /*1a90*/  LOP3.LUT R4, RZ, R4, RZ, 0x33, !PT ;  /* 0x00000004ff047212 */ /* 0x000fc800078e33ff */
[----:B------:R-:W-:Y:S01]  /*1aa0*/  ISETP.GT.AND P0, PT, R6, R3, PT ;  /* 0x000000030600720c */ /* 0x000fe20003f04270 */
[----:B------:R-:W-:-:S05]  /*1ab0*/  IMAD.IADD R4, R4, 0x1, R3 ;  /* 0x0000000104047824 */ /* 0x000fca00078e0203 */
[----:B------:R-:W-:-:S05]  /*1ac0*/  SEL R9, R4, 0x1f, P0 ;  /* 0x0000001f04097807 */ /* 0x000fca0000000000 */
[----:B------:R1:W2:Y:S01]  /*1ad0*/  SHFL.DOWN PT, R11, R0, 0x1, R9 ;  /* 0x08200000000b7989 */ /* 0x0002a200000e0009 */
[C---:B0-----:R-:W-:Y:S01]  /*1ae0*/  ISETP.NE.AND P1, PT, R8.reuse, RZ, PT ;  /* 0x000000ff0800720c */ /* 0x041fe20003f25270 */
[C---:B------:R-:W-:Y:S01]  /*1af0*/  VIADD R6, R8.reuse, 0x2 ;  /* 0x0000000208067836 */ /* 0x040fe20000000000 */
[C---:B------:R-:W-:Y:S01]  /*1b00*/  ISETP.GE.AND P0, PT, R8.reuse, R9, PT ;  /* 0x000000090800720c */ /* 0x040fe20003f06270 */
[----:B------:R-:W-:-:S03]  /*1b10*/  VIADD R4, R8, 0x4 ;  /* 0x0000000408047836 */ /* 0x000fc60000000000 */
[-C--:B------:R-:W-:Y:S01]  /*1b20*/  ISETP.GT.AND P5, PT, R6, R9.reuse, PT ;  /* 0x000000090600720c */ /* 0x080fe20003fa4270 */
[----:B------:R-:W-:Y:S01]  /*1b30*/  VIADD R6, R8, 0x8 ;  /* 0x0000000808067836 */ /* 0x000fe20000000000 */
[-C--:B------:R-:W-:Y:S01]  /*1b40*/  ISETP.GT.AND P4, PT, R4, R9.reuse, PT ;  /* 0x000000090400720c */ /* 0x080fe20003f84270 */
[----:B------:R-:W-:Y:S01]  /*1b50*/  VIADD R8, R8, 0x10 ;  /* 0x0000001008087836 */ /* 0x000fe20000000000 */
[----:B-----5:R1:W0:Y:S02]  /*1b60*/  SHFL.DOWN PT, R4, R30, 0x1, R9 ;  /* 0x082000001e047989 */ /* 0x02022400000e0009 */
[-C--:B------:R-:W-:Y:S01]  /*1b70*/  ISETP.GT.AND P3, PT, R6, R9.reuse, PT ;  /* 0x000000090600720c */ /* 0x080fe20003f64270 */
[----:B------:R-:W-:Y:S01]  /*1b80*/  IMAD.MOV.U32 R6, RZ, RZ, R0 ;  /* 0x000000ffff067224 */ /* 0x000fe200078e0000 */
[----:B------:R-:W3:Y:S01]  /*1b90*/  @!P1 S2R R10, SR_CgaCtaId ;  /* 0x00000000000a9919 */ /* 0x000ee20000008800 */
[----:B------:R-:W-:Y:S02]  /*1ba0*/  @!P1 MOV R5, 0x400 ;  /* 0x0000040000059802 */ /* 0x000fe40000000f00 */
[----:B------:R-:W-:-:S02]  /*1bb0*/  ISETP.GT.AND P2, PT, R8, R9, PT ;  /* 0x000000090800720c */ /* 0x000fc40003f44270 */
[----:B---3--:R-:W-:Y:S02]  /*1bc0*/  @!P1 LEA R10, R10, R5, 0x18 ;  /* 0x000000050a0a9211 */ /* 0x008fe400078ec0ff */
[----:B------:R-:W-:-:S04]  /*1bd0*/  @!P1 SHF.R.U32.HI R5, RZ, 0x1, R2 ;  /* 0x00000001ff059819 */ /* 0x000fc80000011602 */
[----:B------:R-:W-:-:S05]  /*1be0*/  @!P1 LOP3.LUT R5, R5, 0x1f0, RZ, 0xc0, !PT ;  /* 0x000001f005059812 */ /* 0x000fca00078ec0ff */
[----:B------:R-:W-:Y:S02]  /*1bf0*/  @!P1 IMAD.IADD R7, R5, 0x1, R10 ;  /* 0x0000000105079824 */ /* 0x000fe400078e020a */
[----:B------:R1:W3:Y:S01]  /*1c00*/  SHFL.DOWN PT, R5, R31, 0x1, R9 ;  /* 0x082000001f057989 */ /* 0x0002e200000e0009 */
[----:B0-2---:R-:W-:Y:S05]  /*1c10*/  @P0 BRA `(.L_x_141) ;  /* 0x00000000002c0947 */ /* 0x005fea0003800000 */
[----:B---3--:R-:W-:Y:S01]  /*1c20*/  DSETP.GT.AND P6, PT, R30, R4, PT ;  /* 0x000000041e00722a */ /* 0x008fe20003fc4000 */
[----:B------:R-:W-:-:S13]  /*1c30*/  IMAD.MOV.U32 R6, RZ, RZ, R11 ;  /* 0x000000ffff067224 */ /* 0x000fda00078e000b */
[----:B------:R-:W-:-:S13]  /*1c40*/  @!P6 ISETP.GE.AND P0, PT, R11, R0, PT ;  /* 0x000000000b00e20c */ /* 0x000fda0003f06270 */
[----:B------:R-:W-:-:S06]  /*1c50*/  @!P6 DSETP.EQ.AND P0, PT, R30, R4, !P0 ;  /* 0x000000041e00e22a */ /* 0x000fcc0004702000 */
[----:B------:R-:W-:Y:S02]  /*1c60*/  @!P6 SEL R6, R11, R0, P0 ;  /* 0x000000000b06e207 */ /* 0x000fe40000000000 */
[----:B-1----:R-:W-:Y:S01]  /*1c70*/  @!P6 FSEL R0, R4, R30, P0 ;  /* 0x0000001e0400e208 */ /* 0x002fe20000000000 */
[----:B------:R-:W-:Y:S01]  /*1c80*/  IMAD.MOV.U32 R30, RZ, RZ, R4 ;  /* 0x000000ffff1e7224 */ /* 0x000fe200078e0004 */
[----:B------:R-:W-:Y:S01]  /*1c90*/  @!P6 FSEL R11, R5, R31, P0 ;  /* 0x0000001f050be208 */ /* 0x000fe20000000000 */
[----:B------:R-:W-:Y:S02]  /*1ca0*/  IMAD.MOV.U32 R31, RZ, RZ, R5 ;  /* 0x000000ffff1f7224 */ /* 0x000fe400078e0005 */
[----:B------:R-:W-:Y:S02]  /*1cb0*/  @!P6 IMAD.MOV.U32 R30, RZ, RZ, R0 ;  /* 0x000000ffff1ee224 */ /* 0x000fe400078e0000 */
[----:B------:R-:W-:-:S07]  /*1cc0*/  @!P6 IMAD.MOV.U32 R31, RZ, RZ, R11 ;  /* 0x000000ffff1fe224 */ /* 0x000fce00078e000b */
.L_x_141:
[----:B------:R-:W-:Y:S05]  /*1cd0*/  BSYNC.RECONVERGENT B1 ;  /* 0x0000000000017941 */ /* 0x000fea0003800200 */
.L_x_140:
[----:B------:R0:W2:Y:S01]  /*1ce0*/  SHFL.DOWN PT, R13, R6, 0x2, R9 ;  /* 0x08400000060d7989 */ /* 0x0000a200000e0009 */
[----:B------:R-:W-:Y:S01]  /*1cf0*/  BSSY.RECONVERGENT B1, `(.L_x_142) ;  /* 0x0000012000017945 */ /* 0x000fe20003800200 */
[----:B-1----:R-:W-:Y:S02]  /*1d00*/  IMAD.MOV.U32 R0, RZ, RZ, R6 ;  /* 0x000000ffff007224 */ /* 0x002fe400078e0006 */
[----:B------:R0:W1:Y:S01]  /*1d10*/  SHFL.DOWN PT, R10, R30, 0x2, R9 ;  /* 0x084000001e0a7989 */ /* 0x00006200000e0009 */
[----:B------:R-:W-:Y:S02]  /*1d20*/  IMAD.MOV.U32 R4, RZ, RZ, R30 ;  /* 0x000000ffff047224 */ /* 0x000fe400078e001e */
[----:B---3--:R-:W-:Y:S01]  /*1d30*/  IMAD.MOV.U32 R5, RZ, RZ, R31 ;  /* 0x000000ffff057224 */ /* 0x008fe200078e001f */
[----:B------:R0:W3:Y:S01]  /*1d40*/  SHFL.DOWN PT, R11, R31, 0x2, R9 ;  /* 0x084000001f0b7989 */ /* 0x0000e200000e0009 */
[----:B------:R-:W-:Y:S05]  /*1d50*/  @P5 BRA `(.L_x_143) ;  /* 0x00000000002c5947 */ /* 0x000fea0003800000 */
[----:B-1-3--:R-:W-:Y:S01]  /*1d60*/  DSETP.GT.AND P5, PT, R30, R10, PT ;  /* 0x0000000a1e00722a */ /* 0x00afe20003fa4000 */
[----:B--2---:R-:W-:Y:S02]  /*1d70*/  IMAD.MOV.U32 R0, RZ, RZ, R13 ;  /* 0x000000ffff007224 */ /* 0x004fe400078e000d */
        /* <DEDUP_REMOVED lines=9> */
.L_x_143:
[----:B------:R-:W-:Y:S05]  /*1e10*/  BSYNC.RECONVERGENT B1 ;  /* 0x0000000000017941 */ /* 0x000fea0003800200 */
.L_x_142:
[----:B------:R4:W4:Y:S01]  /*1e20*/  SHFL.DOWN PT, R15, R0, 0x4, R9 ;  /* 0x08800000000f7989 */ /* 0x00092200000e0009 */
[----:B------:R-:W-:Y:S01]  /*1e30*/  BSSY.RECONVERGENT B1, `(.L_x_144) ;  /* 0x0000012000017945 */ /* 0x000fe20003800200 */
[----:B0-----:R-:W-:Y:S02]  /*1e40*/  IMAD.MOV.U32 R6, RZ, RZ, R0 ;  /* 0x000000ffff067224 */ /* 0x001fe400078e0000 */
[----:B------:R0:W0:Y:S01]  /*1e50*/  SHFL.DOWN PT, R12, R4, 0x4, R9 ;  /* 0x08800000040c7989 */ /* 0x00002200000e0009 */
[----:B-1----:R-:W-:Y:S02]  /*1e60*/  IMAD.MOV.U32 R10, RZ, RZ, R4 ;  /* 0x000000ffff0a7224 */ /* 0x002fe400078e0004 */
[----:B---3--:R-:W-:Y:S01]  /*1e70*/  IMAD.MOV.U32 R11, RZ, RZ, R5 ;  /* 0x000000ffff0b7224 */ /* 0x008fe200078e0005 */
[----:B--2---:R1:W2:Y:S01]  /*1e80*/  SHFL.DOWN PT, R13, R5, 0x4, R9 ;  /* 0x08800000050d7989 */ /* 0x0042a200000e0009 */
        /* <DEDUP_REMOVED lines=8> */
[----:B------:R-:W-:Y:S02]  /*1f10*/  @!P4 FSEL R0, R12, R4, P0 ;  /* 0x000000040c00c208 */ /* 0x000fe40000000000 */
[----:B-1----:R-:W-:-:S03]  /*1f20*/  @!P4 FSEL R5, R13, R5, P0 ;  /* 0x000000050d05c208 */ /* 0x002fc60000000000 */
[----:B------:R-:W-:Y:S02]  /*1f30*/  @!P4 IMAD.MOV.U32 R10, RZ, RZ, R0 ;  /* 0x000000ffff0ac224 */ /* 0x000fe400078e0000 */
[----:B------:R-:W-:-:S07]  /*1f40*/  @!P4 IMAD.MOV.U32 R11, RZ, RZ, R5 ;  /* 0x000000ffff0bc224 */ /* 0x000fce00078e0005 */
.L_x_145:
[----:B------:R-:W-:Y:S05]  /*1f50*/  BSYNC.RECONVERGENT B1 ;  /* 0x0000000000017941 */ /* 0x000fea0003800200 */
.L_x_144:
[----:B----4-:R3:W4:Y:S01]  /*1f60*/  SHFL.DOWN PT, R15, R6, 0x8, R9 ;  /* 0x09000000060f7989 */ /* 0x01072200000e0009 */
[----:B------:R-:W-:Y:S01]  /*1f70*/  BSSY.RECONVERGENT B1, `(.L_x_146) ;  /* 0x0000012000017945 */ /* 0x000fe20003800200 */
[----:B------:R-:W-:Y:S02]  /*1f80*/  IMAD.MOV.U32 R0, RZ, RZ, R6 ;  /* 0x000000ffff007224 */ /* 0x000fe400078e0006 */
[----:B0-----:R3:W0:Y:S01]  /*1f90*/  SHFL.DOWN PT, R4, R10, 0x8, R9 ;  /* 0x090000000a047989 */ /* 0x00162200000e0009 */
[----:B------:R-:W-:Y:S02]  /*1fa0*/  IMAD.MOV.U32 R12, RZ, RZ, R10 ;  /* 0x000000ffff0c7224 */ /* 0x000fe400078e000a */
[----:B--2---:R-:W-:Y:S01]  /*1fb0*/  IMAD.MOV.U32 R13, RZ, RZ, R11 ;  /* 0x000000ffff0d7224 */ /* 0x004fe200078e000b */
        /* <DEDUP_REMOVED lines=13> */
.L_x_147:
[----:B------:R-:W-:Y:S05]  /*2090*/  BSYNC.RECONVERGENT B1 ;  /* 0x0000000000017941 */ /* 0x000fea0003800200 */
.L_x_146:
[----:B----4-:R2:W4:Y:S01]  /*20a0*/  SHFL.DOWN PT, R15, R0, 0x10, R9 ;  /* 0x0a000000000f7989 */ /* 0x01052200000e0009 */
[----:B------:R-:W-:Y:S01]  /*20b0*/  BSSY.RECONVERGENT B1, `(.L_x_148) ;  /* 0x0000012000017945 */ /* 0x000fe20003800200 */
[----:B---3--:R-:W-:Y:S02]  /*20c0*/  IMAD.MOV.U32 R6, RZ, RZ, R0 ;  /* 0x000000ffff067224 */ /* 0x008fe400078e0000 */
[----:B------:R2:W3:Y:S01]  /*20d0*/  SHFL.DOWN PT, R10, R12, 0x10, R9 ;  /* 0x0a0000000c0a7989 */ /* 0x0004e200000e0009 */
[----:B0-----:R-:W-:Y:S02]  /*20e0*/  IMAD.MOV.U32 R4, RZ, RZ, R12 ;  /* 0x000000ffff047224 */ /* 0x001fe400078e000c */
[----:B-1----:R-:W-:Y:S01]  /*20f0*/  IMAD.MOV.U32 R5, RZ, RZ, R13 ;  /* 0x000000ffff057224 */ /* 0x002fe200078e000d */
[----:B------:R2:W0:Y:S01]  /*2100*/  SHFL.DOWN PT, R11, R13, 0x10, R9 ;  /* 0x0a0000000d0b7989 */ /* 0x00042200000e0009 */
[----:B------:R-:W-:Y:S05]  /*2110*/  @P2 BRA `(.L_x_149) ;  /* 0x00000000002c2947 */ /* 0x000fea0003800000 */
[----:B0--3--:R-:W-:Y:S01]  /*2120*/  DSETP.GT.AND P2, PT, R12, R10, PT ;  /* 0x0000000a0c00722a */ /* 0x009fe20003f44000 */
[----:B----4-:R-:W-:Y:S02]  /*2130*/  IMAD.MOV.U32 R6, RZ, RZ, R15 ;  /* 0x000000ffff067224 */ /* 0x010fe400078e000f */
        /* <DEDUP_REMOVED lines=9> */
.L_x_149:
[----:B------:R-:W-:Y:S05]  /*21d0*/  BSYNC.RECONVERGENT B1 ;  /* 0x0000000000017941 */ /* 0x000fea0003800200 */
.L_x_148:
        /* <DEDUP_REMOVED lines=10> */
[----:B--2---:R-:W1:Y:S04]  /*2280*/  LDS.64 R8, [UR4+0x20] ;  /* 0x00002004ff087984 */ /* 0x004e680008000a00 */
[----:B------:R-:W2:Y:S01]  /*2290*/  LDS R7, [UR4+0x18] ;  /* 0x00001804ff077984 */ /* 0x000ea20008000800 */
[----:B-1----:R-:W-:-:S14]  /*22a0*/  DSETP.GEU.AND P1, PT, R8, R4, PT ;  /* 0x000000040800722a */ /* 0x002fdc0003f2e000 */
        /* <DEDUP_REMOVED lines=13> */
[----:B------:R-:W2:Y:S01]  /*2380*/  LDS.64 R4, [UR4+0x30] ;  /* 0x00003004ff047984 */ /* 0x000ea20008000a00 */
[----:B-1----:R-:W-:-:S13]  /*2390*/  ISETP.GE.AND P0, PT, R6, R7, PT ;  /* 0x000000070600720c */ /* 0x002fda0003f06270 */
[----:B--2---:R-:W-:-:S06]  /*23a0*/  DSETP.EQ.AND P0, PT, R8, R4, !P0 ;  /* 0x000000040800722a */ /* 0x004fcc0004702000 */
[----:B------:R-:W-:-:S06]  /*23b0*/  DSETP.LT.OR P0, PT, R4, R8, P0 ;  /* 0x000000080400722a */ /* 0x000fcc0000701400 */
[----:B------:R-:W-:Y:S02]  /*23c0*/  FSEL R4, R4, R8, P0 ;  /* 0x0000000804047208 */ /* 0x000fe40000000000 */
[----:B------:R-:W-:Y:S02]  /*23d0*/  FSEL R5, R5, R9, P0 ;  /* 0x0000000905057208 */ /* 0x000fe40000000000 */
[----:B------:R-:W-:Y:S01]  /*23e0*/  SEL R6, R6, R7, P0 ;  /* 0x0000000706067207 */ /* 0x000fe20000000000 */
        /* <DEDUP_REMOVED lines=41> */
[----:B------:R-:W1:Y:S04]  /*2680*/  LDS R7, [UR4+0x78] ;  /* 0x00007804ff077984 */ /* 0x000e680008000800 */
[----:B------:R-:W2:Y:S01]  /*2690*/  LDS.64 R2, [UR4+0x80] ;  /* 0x00008004ff027984 */ /* 0x000ea20008000a00 */
[----:B-1----:R-:W-:-:S13]  /*26a0*/  ISETP.GE.AND P0, PT, R7, R6, PT ;  /* 0x000000060700720c */ /* 0x002fda0003f06270 */
[----:B--2---:R-:W-:-:S06]  /*26b0*/  DSETP.EQ.AND P0, PT, R4, R2, !P0 ;  /* 0x000000020400722a */ /* 0x004fcc0004702000 */
[----:B------:R-:W-:-:S06]  /*26c0*/  DSETP.LT.OR P0, PT, R2, R4, P0 ;  /* 0x000000040200722a */ /* 0x000fcc0000701400 */
[----:B------:R-:W-:Y:S02]  /*26d0*/  FSEL R4, R2, R4, P0 ;  /* 0x0000000402047208 */ /* 0x000fe40000000000 */
[----:B------:R-:W-:Y:S02]  /*26e0*/  FSEL R5, R3, R5, P0 ;  /* 0x0000000503057208 */ /* 0x000fe40000000000 */
[----:B------:R-:W-:Y:S01]  /*26f0*/  SEL R6, R7, R6, P0 ;  /* 0x0000000607067207 */ /* 0x000fe20000000000 */
[----:B------:R-:W-:Y:S06]  /*2700*/  BRA `(.L_x_139) ;  /* 0x0000001c00587947 */ /* 0x000fec0003800000 */
.L_x_115:
[----:B------:R-:W0:Y:S01]  /*2710*/  S2R R0, SR_TID.X ;  /* 0x0000000000007919 */ /* 0x000e220000002100 */
[----:B------:R-:W1:Y:S01]  /*2720*/  LDC.64 R4, c[0x0][0x380] ;  /* 0x0000e000ff047b82 */ /* 0x000e620000000a00 */
[----:B------:R-:W0:Y:S02]  /*2730*/  LDCU UR5, c[0x0][0x388] ;  /* 0x00007100ff0577ac */ /* 0x000e240008000800 */
[----:B0-----:R-:W-:-:S04]  /*2740*/  VIADD R7, R0, UR5 ;  /* 0x0000000500077c36 */ /* 0x001fc80008000000 */
[----:B-1----:R-:W-:-:S05]  /*2750*/  IMAD.WIDE R4, R7, 0x8, R4 ;  /* 0x0000000807047825 */ /* 0x002fca00078e0204 */
[----:B------:R-:W2:Y:S04]  /*2760*/  LDG.E.64 R30, desc[UR8][R4.64] ;  /* 0x00000008041e7981 */ /* 0x000ea8000c1e1b00 */
[----:B------:R-:W2:Y:S04]  /*2770*/  LDG.E.64 R8, desc[UR8][R4.64+0x800] ;  /* 0x0008000804087981 */ /* 0x000ea8000c1e1b00 */
[----:B------:R0:W5:Y:S04]  /*2780*/  LDG.E.64 R10, desc[UR8][R4.64+0x1000] ;  /* 0x00100008040a7981 */ /* 0x000168000c1e1b00 */
[----:B------:R0:W5:Y:S01]  /*2790*/  LDG.E.64 R12, desc[UR8][R4.64+0x1800] ;  /* 0x00180008040c7981 */ /* 0x000162000c1e1b00 */
[----:B------:R-:W-:Y:S01]  /*27a0*/  BSSY.RECONVERGENT B1, `(.L_x_150) ;  /* 0x000000d000017945 */ /* 0x000fe20003800200 */
[----:B------:R-:W-:-:S02]  /*27b0*/  VIADD R3, R7, 0x100 ;  /* 0x0000010007037836 */ /* 0x000fc40000000000 */
[C---:B------:R-:W-:Y:S02]  /*27c0*/  VIADD R15, R7.reuse, 0x200 ;  /* 0x00000200070f7836 */ /* 0x040fe40000000000 */
[----:B------:R-:W-:Y:S01]  /*27d0*/  VIADD R17, R7, 0x300 ;  /* 0x0000030007117836 */ /* 0x000fe20000000000 */
[----:B--2---:R-:W-:-:S14]  /*27e0*/  DSETP.GEU.AND P0, PT, R8, R30, PT ;  /* 0x0000001e0800722a */ /* 0x004fdc0003f0e000 */
[----:B0-----:R-:W-:Y:S05]  /*27f0*/  @!P0 BRA `(.L_x_151) ;  /* 0x0000000000108947 */ /* 0x001fea0003800000 */
[----:B------:R-:W-:Y:S01]  /*2800*/  ISETP.GE.AND P0, PT, R7, 0x7fffff00, PT ;  /* 0x7fffff000700780c */ /* 0x000fe20003f06270 */
[----:B------:R-:W-:-:S12]  /*2810*/  IMAD.MOV.U32 R2, RZ, RZ, R7 ;  /* 0x000000ffff027224 */ /* 0x000fd800078e0007 */
[----:B------:R-:W-:-:S14]  /*2820*/  DSETP.NEU.OR P0, PT, R30, R8, !P0 ;  /* 0x000000081e00722a */ /* 0x000fdc000470d400 */
[----:B------:R-:W-:Y:S05]  /*2830*/  @P0 BRA `(.L_x_152) ;  /* 0x00000000000c0947 */ /* 0x000fea0003800000 */
.L_x_151:
[----:B------:R-:W-:Y:S02]  /*2840*/  IMAD.MOV.U32 R30, RZ, RZ, R8 ;  /* 0x000000ffff1e7224 */ /* 0x000fe400078e0008 */
[----:B------:R-:W-:Y:S02]  /*2850*/  IMAD.MOV.U32 R31, RZ, RZ, R9 ;  /* 0x000000ffff1f7224 */ /* 0x000fe400078e0009 */
[----:B------:R-:W-:-:S07]  /*2860*/  IMAD.MOV.U32 R2, RZ, RZ, R3 ;  /* 0x000000ffff027224 */ /* 0x000fce00078e0003 */
.L_x_152:
[----:B------:R-:W-:Y:S05]  /*2870*/  BSYNC.RECONVERGENT B1 ;  /* 0x0000000000017941 */ /* 0x000fea0003800200 */
.L_x_150:
[----:B------:R-:W-:Y:S01]  /*2880*/  ISETP.GE.AND P0, PT, R15, R2, PT ;  /* 0x000000020f00720c */ /* 0x000fe20003f06270 */
[----:B------:R-:W-:Y:S01]  /*2890*/  UISETP.GE.U32.AND UP0, UPT, UR4, 0x800, UPT ;  /* 0x000008000400788c */ /* 0x000fe2000bf06070 */
[----:B------:R-:W-:-:S11]  /*28a0*/  IMAD.MOV.U32 R8, RZ, RZ, 0x400 ;  /* 0x00000400ff087424 */ /* 0x000fd600078e00ff */
[----:B-----5:R-:W-:-:S06]  /*28b0*/  DSETP.NEU.OR P0, PT, R30, R10, P0 ;  /* 0x0000000a1e00722a */ /* 0x020fcc000070d400 */
[----:B------:R-:W-:-:S14]  /*28c0*/  DSETP.GEU.AND P1, PT, R10, R30, P0 ;  /* 0x0000001e0a00722a */ /* 0x000fdc000072e000 */
[----:B------:R-:W-:Y:S02]  /*28d0*/  @!P1 IMAD.MOV.U32 R2, RZ, RZ, R15 ;  /* 0x000000ffff029224 */ /* 0x000fe400078e000f */
[----:B------:R-:W-:Y:S02]  /*28e0*/  @!P1 IMAD.MOV.U32 R30, RZ, RZ, R10 ;  /* 0x000000ffff1e9224 */ /* 0x000fe400078e000a */
[----:B------:R-:W-:Y:S01]  /*28f0*/  @!P1 IMAD.MOV.U32 R31, RZ, RZ, R11 ;  /* 0x000000ffff1f9224 */ /* 0x000fe200078e000b */
[----:B------:R-:W-:-:S13]  /*2900*/  ISETP.GE.AND P0, PT, R17, R2, PT ;  /* 0x000000021100720c */ /* 0x000fda0003f06270 */
[----:B------:R-:W-:-:S06]  /*2910*/  DSETP.NEU.OR P0, PT, R30, R12, P0 ;  /* 0x0000000c1e00722a */ /* 0x000fcc000070d400 */
[----:B------:R-:W-:-:S14]  /*2920*/  DSETP.GEU.AND P0, PT, R12, R30, P0 ;  /* 0x0000001e0c00722a */ /* 0x000fdc000070e000 */
[----:B------:R-:W-:Y:S02]  /*2930*/  @!P0 IMAD.MOV.U32 R30, RZ, RZ, R12 ;  /* 0x000000ffff1e8224 */ /* 0x000fe400078e000c */
[----:B------:R-:W-:Y:S02]  /*2940*/  @!P0 IMAD.MOV.U32 R31, RZ, RZ, R13 ;  /* 0x000000ffff1f8224 */ /* 0x000fe400078e000d */
[----:B------:R-:W-:Y:S01]  /*2950*/  @!P0 IMAD.MOV.U32 R2, RZ, RZ, R17 ;  /* 0x000000ffff028224 */ /* 0x000fe200078e0011 */
[----:B------:R-:W-:Y:S06]  /*2960*/  BRA.U !UP0, `(.L_x_153) ;  /* 0x0000000108ac7547 */ /* 0x000fec000b800000 */
[----:B------:R-:W-:Y:S01]  /*2970*/  IMAD.MOV.U32 R8, RZ, RZ, 0x400 ;  /* 0x00000400ff087424 */ /* 0x000fe200078e00ff */
[----:B------:R-:W0:Y:S01]  /*2980*/  LDCU UR5, c[0x0][0x398] ;  /* 0x00007300ff0577ac */ /* 0x000e220008000800 */
[----:B------:R-:W-:-:S12]  /*2990*/  UIADD3 UR6, UPT, UPT, UR4, -0x400, URZ ;  /* 0xfffffc0004067890 */ /* 0x000fd8000fffe0ff */
.L_x_155:
[----:B------:R-:W-:-:S05]  /*29a0*/  IMAD.WIDE.U32 R16, R8, 0x8, R4 ;  /* 0x0000000808107825 */ /* 0x000fca00078e0004 */
[----:B------:R-:W2:Y:S04]  /*29b0*/  LDG.E.64 R18, desc[UR8][R16.64] ;  /* 0x0000000810127981 */ /* 0x000ea8000c1e1b00 */
[----:B------:R-:W3:Y:S04]  /*29c0*/  LDG.E.64 R12, desc[UR8][R16.64+0x800] ;  /* 0x00080008100c7981 */ /* 0x000ee8000c1e1b00 */
[----:B------:R-:W4:Y:S04]  /*29d0*/  LDG.E.64 R10, desc[UR8][R16.64+0x1000] ;  /* 0x00100008100a7981 */ /* 0x000f28000c1e1b00 */
[----:B------:R1:W5:Y:S01]  /*29e0*/  LDG.E.64 R14, desc[UR8][R16.64+0x1800] ;  /* 0x00180008100e7981 */ /* 0x000362000c1e1b00 */
[--C-:B------:R-:W-:Y:S01]  /*29f0*/  IMAD.IADD R9, R7, 0x1, R8.reuse ;  /* 0x0000000107097824 */ /* 0x100fe200078e0208 */
[----:B0-----:R-:W-:Y:S01]  /*2a00*/  UMOV UR4, UR5 ;  /* 0x0000000500047c82 */ /* 0x001fe20008000000 */
[----:B------:R-:W-:Y:S01]  /*2a10*/  IMAD.IADD R21, R3, 0x1, R8 ;  /* 0x0000000103157824 */ /* 0x000fe200078e0208 */
[----:B------:R-:W-:-:S02]  /*2a20*/  IADD3 R6, PT, PT, -R8, UR4, RZ ;  /* 0x0000000408067c10 */ /* 0x000fc4000fffe1ff */
[C---:B------:R-:W-:Y:S01]  /*2a30*/  ISETP.GE.AND P0, PT, R9.reuse, R2, PT ;  /* 0x000000020900720c */ /* 0x040fe20003f06270 */
[----:B-1----:R-:W-:-:S12]  /*2a40*/  VIADD R17, R9, 0x200 ;  /* 0x0000020009117836 */ /* 0x002fd80000000000 */
[----:B--2---:R-:W-:-:S06]  /*2a50*/  DSETP.NEU.OR P0, PT, R30, R18, P0 ;  /* 0x000000121e00722a */ /* 0x004fcc000070d400 */
[----:B------:R-:W-:-:S14]  /*2a60*/  DSETP.GEU.AND P1, PT, R18, R30, P0 ;  /* 0x0000001e1200722a */ /* 0x000fdc000072e000 */
[----:B------:R-:W-:Y:S02]  /*2a70*/  @!P1 IMAD.MOV.U32 R2, RZ, RZ, R9 ;  /* 0x000000ffff029224 */ /* 0x000fe400078e0009 */
        /* <DEDUP_REMOVED lines=15> */
[----:B------:R-:W-:Y:S02]  /*2b70*/  ISETP.GE.AND P0, PT, R9, R2, PT ;  /* 0x000000020900720c */ /* 0x000fe40003f06270 */
[----:B------:R-:W-:-:S11]  /*2b80*/  ISETP.GE.AND P1, PT, R6, 0x400, PT ;  /* 0x000004000600780c */ /* 0x000fd60003f26270 */
[----:B-----5:R-:W-:-:S06]  /*2b90*/  DSETP.NEU.OR P0, PT, R30, R14, P0 ;  /* 0x0000000e1e00722a */ /* 0x020fcc000070d400 */
[----:B------:R-:W-:-:S14]  /*2ba0*/  DSETP.GEU.AND P0, PT, R14, R30, P0 ;  /* 0x0000001e0e00722a */ /* 0x000fdc000070e000 */
[----:B------:R-:W-:Y:S02]  /*2bb0*/  @!P0 IMAD.MOV.U32 R30, RZ, RZ, R14 ;  /* 0x000000ffff1e8224 */ /* 0x000fe400078e000e */
[----:B------:R-:W-:Y:S02]  /*2bc0*/  @!P0 IMAD.MOV.U32 R31, RZ, RZ, R15 ;  /* 0x000000ffff1f8224 */ /* 0x000fe400078e000f */
[----:B------:R-:W-:Y:S01]  /*2bd0*/  @!P0 IMAD.MOV.U32 R2, RZ, RZ, R9 ;  /* 0x000000ffff028224 */ /* 0x000fe200078e0009 */
[----:B------:R-:W-:Y:S06]  /*2be0*/  @!P1 BRA `(.L_x_154) ;  /* 0x0000000c00609947 */ /* 0x000fec0003800000 */
[----:B------:R-:W-:-:S05]  /*2bf0*/  VIADD R8, R8, 0x400 ;  /* 0x0000040008087836 */ /* 0x000fca0000000000 */
[----:B------:R-:W-:-:S13]  /*2c00*/  ISETP.GT.AND P0, PT, R8, UR6, PT ;  /* 0x0000000608007c0c */ /* 0x000fda000bf04270 */
[----:B------:R-:W-:Y:S05]  /*2c10*/  @!P0 BRA `(.L_x_155) ;  /* 0xfffffffc00608947 */ /* 0x000fea000383ffff */
.L_x_153:
[----:B------:R-:W-:Y:S01]  /*2c20*/  IADD3 R3, PT, PT, -R8, UR4, RZ ;  /* 0x0000000408037c10 */ /* 0x000fe2000fffe1ff */
[----:B------:R-:W-:Y:S03]  /*2c30*/  BSSY.RECONVERGENT B1, `(.L_x_154) ;  /* 0x00000d3000017945 */ /* 0x000fe60003800200 */
[----:B------:R-:W-:-:S04]  /*2c40*/  ISETP.GE.AND P0, PT, R0, R3, PT ;  /* 0x000000030000720c */ /* 0x000fc80003f06270 */
[----:B------:R-:W-:-:S13]  /*2c50*/  ISETP.GE.OR P0, PT, R8, UR4, P0 ;  /* 0x0000000408007c0c */ /* 0x000fda0008706670 */
[----:B------:R-:W-:Y:S05]  /*2c60*/  @P0 BRA `(.L_x_156) ;  /* 0x0000000c003c0947 */ /* 0x000fea0003800000 */
[----:B------:R-:W-:Y:S01]  /*2c70*/  LOP3.LUT R3, RZ, R0, RZ, 0x33, !PT ;  /* 0x00000000ff037212 */ /* 0x000fe200078e33ff */
[----:B------:R-:W0:Y:S01]  /*2c80*/  LDCU UR5, c[0x0][0x388] ;  /* 0x00007100ff0577ac */ /* 0x000e220008000800 */
[----:B------:R-:W-:Y:S01]  /*2c90*/  BSSY.RECONVERGENT B2, `(.L_x_157) ;  /* 0x0000068000027945 */ /* 0x000fe20003800200 */
[----:B------:R-:W-:Y:S01]  /*2ca0*/  IMAD.MOV.U32 R26, RZ, RZ, R0 ;  /* 0x000000ffff1a7224 */ /* 0x000fe200078e0000 */
[----:B------:R-:W-:-:S04]  /*2cb0*/  IADD3 R3, PT, PT, -R8, UR4, R3 ;  /* 0x0000000408037c10 */ /* 0x000fc8000fffe103 */
[C---:B------:R-:W-:Y:S02]  /*2cc0*/  ISETP.GE.U32.AND P0, PT, R3.reuse, 0x700, PT ;  /* 0x000007000300780c */ /* 0x040fe40003f06070 */
[----:B------:R-:W-:-:S04]  /*2cd0*/  LEA.HI R4, R3, 0x1, RZ, 0x18 ;  /* 0x0000000103047811 */ /* 0x000fc800078fc0ff */
[----:B------:R-:W-:Y:S01]  /*2ce0*/  LOP3.LUT R24, R4, 0x7, RZ, 0xc0, !PT ;  /* 0x0000000704187812 */ /* 0x000fe200078ec0ff */
[----:B0-----:R-:W-:-:S06]  /*2cf0*/  VIADD R5, R8, UR5 ;  /* 0x0000000508057c36 */ /* 0x001fcc0008000000 */
[----:B------:R-:W-:Y:S05]  /*2d00*/  @!P0 BRA `(.L_x_158) ;  /* 0x0000000400808947 */ /* 0x000fea0003800000 */
[----:B------:R-:W0:Y:S01]  /*2d10*/  LDC.64 R10, c[0x0][0x380] ;  /* 0x0000e000ff0a7b82 */ /* 0x000e220000000a00 */
[----:B------:R-:W-:Y:S01]  /*2d20*/  LOP3.LUT R27, R4, 0x1fffff8, RZ, 0xc0, !PT ;  /* 0x01fffff8041b7812 */ /* 0x000fe200078ec0ff */
[----:B------:R-:W-:Y:S01]  /*2d30*/  BSSY.RECONVERGENT B3, `(.L_x_159) ;  /* 0x000005c000037945 */ /* 0x000fe20003800200 */
[----:B------:R-:W-:Y:S01]  /*2d40*/  IMAD.IADD R25, R7, 0x1, R8 ;  /* 0x0000000107197824 */ /* 0x000fe200078e0208 */
[----:B------:R-:W-:Y:S02]  /*2d50*/  LOP3.LUT R26, R0, 0x400, RZ, 0xfc, !PT ;  /* 0x00000400001a7812 */ /* 0x000fe400078efcff */
[----:B------:R-:W-:Y:S01]  /*2d60*/  IMAD.MOV R27, RZ, RZ, -R27 ;  /* 0x000000ffff1b7224 */ /* 0x000fe200078e0a1b */
[----:B0-----:R-:W-:-:S05]  /*2d70*/  IADD3 R6, P0, PT, R10, 0x2000, RZ ;  /* 0x000020000a067810 */ /* 0x001fca0007f1e0ff */
[----:B------:R-:W-:-:S08]  /*2d80*/  IMAD.X R7, RZ, RZ, R11, P0 ;  /* 0x000000ffff077224 */ /* 0x000fd000000e060b */
.L_x_160:
[----:B------:R-:W-:-:S05]  /*2d90*/  IMAD.WIDE R8, R25, 0x8, R6 ;  /* 0x0000000819087825 */ /* 0x000fca00078e0206 */
[----:B------:R-:W2:Y:S04]  /*2da0*/  LDG.E.64 R10, desc[UR8][R8.64+-0x2000] ;  /* 0xffe00008080a7981 */ /* 0x000ea8000c1e1b00 */
[----:B------:R-:W3:Y:S04]  /*2db0*/  LDG.E.64 R12, desc[UR8][R8.64+-0x1800] ;  /* 0xffe80008080c7981 */ /* 0x000ee8000c1e1b00 */
[----:B------:R-:W4:Y:S04]  /*2dc0*/  LDG.E.64 R14, desc[UR8][R8.64+-0x1000] ;  /* 0xfff00008080e7981 */ /* 0x000f28000c1e1b00 */
[----:B------:R-:W5:Y:S04]  /*2dd0*/  LDG.E.64 R16, desc[UR8][R8.64+-0x800] ;  /* 0xfff8000808107981 */ /* 0x000f68000c1e1b00 */
[----:B------:R-:W5:Y:S04]  /*2de0*/  LDG.E.64 R18, desc[UR8][R8.64] ;  /* 0x0000000808127981 */ /* 0x000f68000c1e1b00 */
[----:B------:R-:W5:Y:S04]  /*2df0*/  LDG.E.64 R20, desc[UR8][R8.64+0x800] ;  /* 0x0008000808147981 */ /* 0x000f68000c1e1b00 */
[----:B------:R-:W5:Y:S01]  /*2e00*/  LDG.E.64 R22, desc[UR8][R8.64+0x1000] ;  /* 0x0010000808167981 */ /* 0x000f62000c1e1b00 */
[----:B--2---:R-:W-:-:S14]  /*2e10*/  DSETP.GEU.AND P1, PT, R10, R30, PT ;  /* 0x0000001e0a00722a */ /* 0x004fdc0003f2e000 */
        /* <DEDUP_REMOVED lines=30> */
[----:B-----5:R-:W-:-:S14]  /*3000*/  DSETP.GEU.AND P2, PT, R16, R14, PT ;  /* 0x0000000e1000722a */ /* 0x020fdc0003f4e000 */
        /* <DEDUP_REMOVED lines=47> */
.L_x_159:
[----:B------:R-:W-:-:S07]  /*3300*/  VIADD R26, R26, 0xfffffc00 ;  /* 0xfffffc001a1a7836 */ /* 0x000fce0000000000 */
.L_x_158:
[----:B------:R-:W-:Y:S05]  /*3310*/  BSYNC.RECONVERGENT B2 ;  /* 0x0000000000027941 */ /* 0x000fea0003800200 */
.L_x_157:
        /* <DEDUP_REMOVED lines=27> */
[----:B------:R-:W-:Y:S01]  /*34d0*/  @P3 FSEL R2, R8, R10, P0 ;  /* 0x0000000a08023208 */ /* 0x000fe20000000000 */
[----:B------:R-:W-:Y:S01]  /*34e0*/  VIADD R10, R17, 0x200 ;  /* 0x00000200110a7836 */ /* 0x000fe20000000000 */
        /* <DEDUP_REMOVED lines=21> */
.L_x_162:
[----:B------:R-:W-:Y:S05]  /*3640*/  BSYNC.RECONVERGENT B2 ;  /* 0x0000000000027941 */ /* 0x000fea0003800200 */
.L_x_161:
        /* <DEDUP_REMOVED lines=35> */
.L_x_164:
[----:B------:R-:W-:Y:S05]  /*3880*/  BSYNC.RECONVERGENT B2 ;  /* 0x0000000000027941 */ /* 0x000fea0003800200 */
.L_x_163:
        /* <DEDUP_REMOVED lines=13> */
.L_x_156:
[----:B------:R-:W-:Y:S05]  /*3960*/  BSYNC.RECONVERGENT B1 ;  /* 0x0000000000017941 */ /* 0x000fea0003800200 */
.L_x_154:
        /* <DEDUP_REMOVED lines=19> */
[----:B------:R-:W-:Y:S02]  /*3aa0*/  @!P3 SEL R8, R3, R2, P0 ;  /* 0x000000020308b207 */ /* 0x000fe40000000000 */
[----:B------:R-:W-:Y:S02]  /*3ab0*/  @!P3 FSEL R2, R6, R30, P0 ;  /* 0x0000001e0602b208 */ /* 0x000fe40000000000 */
[----:B------:R-:W-:-:S03]  /*3ac0*/  @!P3 FSEL R31, R7, R31, P0 ;  /* 0x0000001f071fb208 */ /* 0x000fc60000000000 */
[----:B------:R-:W-:Y:S02]  /*3ad0*/  @!P3 IMAD.MOV.U32 R4, RZ, RZ, R2 ;  /* 0x000000ffff04b224 */ /* 0x000fe400078e0002 */
[----:B------:R-:W-:-:S07]  /*3ae0*/  @!P3 IMAD.MOV.U32 R5, RZ, RZ, R31 ;  /* 0x000000ffff05b224 */ /* 0x000fce00078e001f */
.L_x_166:
[----:B------:R-:W-:Y:S05]  /*3af0*/  BSYNC.RECONVERGENT B1 ;  /* 0x0000000000017941 */ /* 0x000fea0003800200 */
.L_x_165:
        /* <DEDUP_REMOVED lines=19> */
.L_x_168:
[----:B------:R-:W-:Y:S05]  /*3c30*/  BSYNC.RECONVERGENT B1 ;  /* 0x0000000000017941 */ /* 0x000fea0003800200 */
.L_x_167:
[----:B------:R4:W2:Y:S01]  /*3c40*/  SHFL.DOWN PT, R13, R10, 0x4, 0x1f ;  /* 0x08801f000a0d7f89 */ /* 0x0008a200000e0000 */
[----:B------:R-:W-:Y:S01]  /*3c50*/  BSSY.RECONVERGENT B1, `(.L_x_169) ;  /* 0x0000012000017945 */ /* 0x000fe20003800200 */
[----:B---3--:R-:W-:Y:S02]  /*3c60*/  IMAD.MOV.U32 R7, RZ, RZ, R10 ;  /* 0x000000ffff077224 */ /* 0x008fe400078e000a */
[----:B0-----:R4:W0:Y:S01]  /*3c70*/  SHFL.DOWN PT, R4, R2, 0x4, 0x1f ;  /* 0x08801f0002047f89 */ /* 0x00182200000e0000 */
[----:B------:R-:W-:Y:S02]  /*3c80*/  IMAD.MOV.U32 R8, RZ, RZ, R2 ;  /* 0x000000ffff087224 */ /* 0x000fe400078e0002 */
[----:B-1----:R-:W-:Y:S01]  /*3c90*/  IMAD.MOV.U32 R9, RZ, RZ, R3 ;  /* 0x000000ffff097224 */ /* 0x002fe200078e0003 */
[----:B------:R4:W1:Y:S01]  /*3ca0*/  SHFL.DOWN PT, R5, R3, 0x4, 0x1f ;  /* 0x08801f0003057f89 */ /* 0x00086200000e0000 */
[----:B------:R-:W-:Y:S05]  /*3cb0*/  @P2 BRA `(.L_x_170) ;  /* 0x00000000002c2947 */ /* 0x000fea0003800000 */
[----:B01----:R-:W-:Y:S01]  /*3cc0*/  DSETP.GT.AND P2, PT, R2, R4, PT ;  /* 0x000000040200722a */ /* 0x003fe20003f44000 */
[----:B--2---:R-:W-:Y:S02]  /*3cd0*/  IMAD.MOV.U32 R7, RZ, RZ, R13 ;  /* 0x000000ffff077224 */ /* 0x004fe400078e000d */
[----:B------:R-:W-:Y:S02]  /*3ce0*/  IMAD.MOV.U32 R8, RZ, RZ, R4 ;  /* 0x000000ffff087224 */ /* 0x000fe400078e0004 */
[----:B------:R-:W-:-:S09]  /*3cf0*/  IMAD.MOV.U32 R9, RZ, RZ, R5 ;  /* 0x000000ffff097224 */ /* 0x000fd200078e0005 */
[----:B------:R-:W-:-:S13]  /*3d00*/  @!P2 ISETP.GE.AND P0, PT, R13, R10, PT ;  /* 0x0000000a0d00a20c */ /* 0x000fda0003f06270 */
[----:B------:R-:W-:-:S06]  /*3d10*/  @!P2 DSETP.EQ.AND P0, PT, R2, R4, !P0 ;  /* 0x000000040200a22a */ /* 0x000fcc0004702000 */
[----:B----4-:R-:W-:Y:S02]  /*3d20*/  @!P2 FSEL R2, R4, R2, P0 ;  /* 0x000000020402a208 */ /* 0x010fe40000000000 */
[----:B------:R-:W-:Y:S02]  /*3d30*/  @!P2 FSEL R3, R5, R3, P0 ;  /* 0x000000030503a208 */ /* 0x000fe40000000000 */
[----:B------:R-:W-:Y:S01]  /*3d40*/  @!P2 SEL R7, R13, R10, P0 ;  /* 0x0000000a0d07a207 */ /* 0x000fe20000000000 */
[----:B------:R-:W-:Y:S02]  /*3d50*/  @!P2 IMAD.MOV.U32 R8, RZ, RZ, R2 ;  /* 0x000000ffff08a224 */ /* 0x000fe400078e0002 */
[----:B------:R-:W-:-:S07]  /*3d60*/  @!P2 IMAD.MOV.U32 R9, RZ, RZ, R3 ;  /* 0x000000ffff09a224 */ /* 0x000fce00078e0003 */
.L_x_170:
[----:B------:R-:W-:Y:S05]  /*3d70*/  BSYNC.RECONVERGENT B1 ;  /* 0x0000000000017941 */ /* 0x000fea0003800200 */
.L_x_169:
[----:B----4-:R3:W4:Y:S01]  /*3d80*/  SHFL.DOWN PT, R10, R7, 0x8, 0x1f ;  /* 0x09001f00070a7f89 */ /* 0x01072200000e0000 */
[----:B------:R-:W-:Y:S01]  /*3d90*/  BSSY.RECONVERGENT B1, `(.L_x_171) ;  /* 0x0000012000017945 */ /* 0x000fe20003800200 */
[----:B--2---:R-:W-:Y:S02]  /*3da0*/  IMAD.MOV.U32 R6, RZ, RZ, R7 ;  /* 0x000000ffff067224 */ /* 0x004fe400078e0007 */
[----:B------:R3:W2:Y:S01]  /*3db0*/  SHFL.DOWN PT, R2, R8, 0x8, 0x1f ;  /* 0x09001f0008027f89 */ /* 0x0006a200000e0000 */
[----:B0-----:R-:W-:Y:S02]  /*3dc0*/  IMAD.MOV.U32 R4, RZ, RZ, R8 ;  /* 0x000000ffff047224 */ /* 0x001fe400078e0008 */
[----:B-1----:R-:W-:Y:S01]  /*3dd0*/  IMAD.MOV.U32 R5, RZ, RZ, R9 ;  /* 0x000000ffff057224 */ /* 0x002fe200078e0009 */
[----:B------:R3:W0:Y:S01]  /*3de0*/  SHFL.DOWN PT, R3, R9, 0x8, 0x1f ;  /* 0x09001f0009037f89 */ /* 0x00062200000e0000 */
        /* <DEDUP_REMOVED lines=12> */
.L_x_172:
[----:B------:R-:W-:Y:S05]  /*3eb0*/  BSYNC.RECONVERGENT B1 ;  /* 0x0000000000017941 */ /* 0x000fea0003800200 */
.L_x_171:
[----:B------:R-:W-:Y:S01]  /*3ec0*/  ISETP.GT.AND P0, PT, R11, 0xf, PT ;  /* 0x0000000f0b00780c */ /* 0x000fe20003f04270 */
[----:B--2---:R1:W2:Y:S01]  /*3ed0*/  SHFL.DOWN PT, R2, R4, 0x10, 0x1f ;  /* 0x0a001f0004027f89 */ /* 0x0042a200000e0000 */
[----:B------:R-:W-:Y:S03]  /*3ee0*/  BSSY.RECONVERGENT B1, `(.L_x_173) ;  /* 0x0000018000017945 */ /* 0x000fe60003800200 */
[----:B0-----:R1:W0:Y:S04]  /*3ef0*/  SHFL.DOWN PT, R3, R5, 0x10, 0x1f ;  /* 0x0a001f0005037f89 */ /* 0x00122800000e0000 */
[----:B---3--:R1:W3:Y:S04]  /*3f00*/  SHFL.DOWN PT, R7, R6, 0x10, 0x1f ;  /* 0x0a001f0006077f89 */ /* 0x0082e800000e0000 */
[----:B------:R-:W-:Y:S05]  /*3f10*/  @P0 BRA `(.L_x_174) ;  /* 0x0000000000500947 */ /* 0x000fea0003800000 */
[----:B------:R-:W-:Y:S01]  /*3f20*/  ISETP.NE.AND P2, PT, R11, RZ, PT ;  /* 0x000000ff0b00720c */ /* 0x000fe20003f45270 */
[----:B0-2---:R-:W-:-:S12]  /*3f30*/  DSETP.GT.AND P1, PT, R4, R2, PT ;  /* 0x000000020400722a */ /* 0x005fd80003f24000 */
[----:B----4-:R-:W0:Y:S01]  /*3f40*/  @!P2 S2R R10, SR_CgaCtaId ;  /* 0x00000000000aa919 */ /* 0x010e220000008800 */
[----:B------:R-:W-:Y:S02]  /*3f50*/  @!P2 MOV R9, 0x400 ;  /* 0x000004000009a802 */ /* 0x000fe40000000f00 */
[----:B---3--:R-:W-:Y:S02]  /*3f60*/  @!P1 ISETP.GE.AND P0, PT, R7, R6, PT ;  /* 0x000000060700920c */ /* 0x008fe40003f06270 */
[----:B------:R-:W-:-:S04]  /*3f70*/  @!P2 SHF.R.U32.HI R8, RZ, 0x1, R0 ;  /* 0x00000001ff08a819 */ /* 0x000fc80000011600 */
[----:B------:R-:W-:-:S07]  /*3f80*/  @!P2 LOP3.LUT R8, R8, 0x1f0, RZ, 0xc0, !PT ;  /* 0x000001f00808a812 */ /* 0x000fce00078ec0ff */
[----:B------:R-:W-:-:S06]  /*3f90*/  @!P1 DSETP.EQ.AND P0, PT, R4, R2, !P0 ;  /* 0x000000020400922a */ /* 0x000fcc0004702000 */
[----:B-1----:R-:W-:Y:S02]  /*3fa0*/  @!P1 FSEL R4, R2, R4, P0 ;  /* 0x0000000402049208 */ /* 0x002fe40000000000 */
        /* <DEDUP_REMOVED lines=11> */
.L_x_174:
[----:B------:R-:W-:Y:S05]  /*4060*/  BSYNC.RECONVERGENT B1 ;  /* 0x0000000000017941 */ /* 0x000fea0003800200 */
.L_x_173:
[----:B------:R-:W-:Y:S01]  /*4070*/  BAR.SYNC.DEFER_BLOCKING 0x0 ;  /* 0x0000000000007b1d */ /* 0x000fe20000010000 */
[----:B------:R-:W-:-:S13]  /*4080*/  ISETP.NE.AND P0, PT, R0, RZ, PT ;  /* 0x000000ff0000720c */ /* 0x000fda0003f05270 */
[----:B------:R-:W-:Y:S05]  /*4090*/  @P0 BRA `(.L_x_139) ;  /* 0x0000000000f40947 */ /* 0x000fea0003800000 */
[----:B------:R-:W5:Y:S01]  /*40a0*/  S2UR UR5, SR_CgaCtaId ;  /* 0x00000000000579c3 */ /* 0x000f620000008800 */
[----:B------:R-:W-:Y:S02]  /*40b0*/  UMOV UR4, 0x400 ;  /* 0x0000040000047882 */ /* 0x000fe40000000000 */
[----:B-----5:R-:W-:-:S09]  /*40c0*/  ULEA UR4, UR5, UR4, 0x18 ;  /* 0x0000000405047291 */ /* 0x020fd2000f8ec0ff */
[----:B0-----:R-:W0:Y:S04]  /*40d0*/  LDS.64 R8, [UR4+0x20] ;  /* 0x00002004ff087984 */ /* 0x001e280008000a00 */
[----:B------:R-:W5:Y:S04]  /*40e0*/  LDS R3, [UR4+0x18] ;  /* 0x00001804ff037984 */ /* 0x000f680008000800 */
[----:B------:R-:W2:Y:S04]  /*40f0*/  LDS R0, [UR4+0x28] ;  /* 0x00002804ff007984 */ /* 0x000ea80008000800 */
[----:B----4-:R-:W4:Y:S04]  /*4100*/  LDS.64 R10, [UR4+0x30] ;  /* 0x00003004ff0a7984 */ /* 0x010f280008000a00 */
[----:B------:R-:W4:Y:S04]  /*4110*/  LDS R13, [UR4+0x38] ;  /* 0x00003804ff0d7984 */ /* 0x000f280008000800 */
[----:B------:R-:W-:Y:S01]  /*4120*/  LDS R15, [UR4+0x48] ;  /* 0x00004804ff0f7984 */ /* 0x000fe20008000800 */
[----:B0-----:R-:W-:-:S14]  /*4130*/  DSETP.GEU.AND P2, PT, R8, R4, PT ;  /* 0x000000040800722a */ /* 0x001fdc0003f4e000 */
[----:B-----5:R-:W-:-:S13]  /*4140*/  @P2 ISETP.GE.AND P0, PT, R3, R6, PT ;  /* 0x000000060300220c */ /* 0x020fda0003f06270 */
[----:B------:R-:W-:-:S06]  /*4150*/  @P2 DSETP.EQ.AND P0, PT, R4, R8, !P0 ;  /* 0x000000080400222a */ /* 0x000fcc0004702000 */
[----:B------:R-:W-:Y:S02]  /*4160*/  @P2 SEL R3, R3, R6, P0 ;  /* 0x0000000603032207 */ /* 0x000fe40000000000 */
[----:B-1-3--:R-:W0:Y:S01]  /*4170*/  LDS.64 R6, [UR4+0x40] ;  /* 0x00004004ff067984 */ /* 0x00ae220008000a00 */
[----:B--2---:R-:W-:Y:S02]  /*4180*/  @P2 FSEL R2, R8, R4, P0 ;  /* 0x0000000408022208 */ /* 0x004fe40000000000 */
[----:B------:R-:W-:Y:S02]  /*4190*/  ISETP.GE.AND P1, PT, R0, R3, PT ;  /* 0x000000030000720c */ /* 0x000fe40003f26270 */
[----:B------:R-:W-:Y:S01]  /*41a0*/  @P2 FSEL R5, R9, R5, P0 ;  /* 0x0000000509052208 */ /* 0x000fe20000000000 */
[----:B------:R-:W-:-:S04]  /*41b0*/  @P2 IMAD.MOV.U32 R8, RZ, RZ, R2 ;  /* 0x000000ffff082224 */ /* 0x000fc800078e0002 */
[----:B------:R-:W-:Y:S02]  /*41c0*/  @P2 IMAD.MOV.U32 R9, RZ, RZ, R5 ;  /* 0x000000ffff092224 */ /* 0x000fe400078e0005 */
[----:B------:R-:W-:Y:S04]  /*41d0*/  LDS.64 R4, [UR4+0x60] ;  /* 0x00006004ff047984 */ /* 0x000fe80008000a00 */
[----:B----4-:R-:W-:-:S06]  /*41e0*/  DSETP.EQ.AND P0, PT, R8, R10, !P1 ;  /* 0x0000000a0800722a */ /* 0x010fcc0004f02000 */
[----:B------:R-:W-:-:S06]  /*41f0*/  DSETP.LT.OR P0, PT, R10, R8, P0 ;  /* 0x000000080a00722a */ /* 0x000fcc0000701400 */
[----:B------:R-:W-:Y:S02]  /*4200*/  SEL R0, R0, R3, P0 ;  /* 0x0000000300007207 */ /* 0x000fe40000000000 */
[----:B------:R-:W1:Y:S01]  /*4210*/  LDS.64 R2, [UR4+0x50] ;  /* 0x00005004ff027984 */ /* 0x000e620008000a00 */
[----:B------:R-:W-:Y:S02]  /*4220*/  FSEL R8, R10, R8, P0 ;  /* 0x000000080a087208 */ /* 0x000fe40000000000 */
[----:B------:R-:W-:Y:S02]  /*4230*/  ISETP.GE.AND P1, PT, R13, R0, PT ;  /* 0x000000000d00720c */ /* 0x000fe40003f26270 */
        /* <DEDUP_REMOVED lines=34> */
[----:B------:R-:W-:-:S07]  /*4460*/  SEL R6, R15, R0, P0 ;  /* 0x000000000f067207 */ /* 0x000fce0000000000 */
.L_x_139:
[----:B------:R-:W-:Y:S05]  /*4470*/  BSYNC.RECONVERGENT B0 ;  /* 0x0000000000007941 */ /* 0x000fea0003800200 */
.L_x_114:
[----:B0-2-4-:R-:W0:Y:S02]  /*4480*/  S2R R0, SR_TID.X ;  /* 0x0000000000007919 */ /* 0x015e240000002100 */
[----:B0-----:R-:W-:-:S13]  /*4490*/  ISETP.NE.AND P0, PT, R0, RZ, PT ;  /* 0x000000ff0000720c */ /* 0x001fda0003f05270 */
[----:B------:R-:W-:Y:S05]  /*44a0*/  @P0 EXIT ;  /* 0x000000000000094d */ /* 0x000fea0003800000 */
[----:B------:R-:W0:Y:S02]  /*44b0*/  LDC.64 R2, c[0x0][0x390] ;  /* 0x0000e400ff027b82 */ /* 0x000e240000000a00 */
[----:B0-----:R-:W-:Y:S04]  /*44c0*/  STG.E.64 desc[UR8][R2.64+0x8], R4 ;  /* 0x0000080402007986 */ /* 0x001fe8000c101b08 */
[----:B------:R-:W-:Y:S01]  /*44d0*/  STG.E desc[UR8][R2.64], R6 ;  /* 0x0000000602007986 */ /* 0x000fe2000c101908 */
[----:B------:R-:W-:Y:S05]  /*44e0*/  EXIT ;  /* 0x000000000000794d */ /* 0x000fea0003800000 */
.L_x_175:
        /* <DEDUP_REMOVED lines=9> */
.L_x_1260:


//--------------------- .text._ZN3cub18CUB_300001_SM_10006detail11EmptyKernelIvEEvv --------------------------
	.section	.text._ZN3cub18CUB_300001_SM_10006detail11EmptyKernelIvEEvv,"ax",@progbits
	.align	128
        .global         _ZN3cub18CUB_300001_SM_10006detail11EmptyKernelIvEEvv
        .type           _ZN3cub18CUB_300001_SM_10006detail11EmptyKernelIvEEvv,@function
        .size           _ZN3cub18CUB_300001_SM_10006detail11EmptyKernelIvEEvv,(.L_x_1261 - _ZN3cub18CUB_300001_SM_10006detail11EmptyKernelIvEEvv)
        .other          _ZN3cub18CUB_300001_SM_10006detail11EmptyKernelIvEEvv,@"STO_CUDA_ENTRY STV_DEFAULT"
_ZN3cub18CUB_300001_SM_10006detail11EmptyKernelIvEEvv:
.text._ZN3cub18CUB_300001_SM_10006detail11EmptyKernelIvEEvv:
[----:B------:R-:W-:Y:S01]  /*0000*/  LDC R1, c[0x0][0x37c] ;  /* 0x0000df00ff017b82 */ /* 0x000fe20000000800 */
[----:B------:R-:W-:Y:S05]  /*0010*/  EXIT ;  /* 0x000000000000794d */ /* 0x000fea0003800000 */
.L_x_176:
        /* <DEDUP_REMOVED lines=14> */
.L_x_1261:


//--------------------- .text._Z13psoIterKernelIN4util6AckleyILi5EEELi5EEvT_dddddPdS4_S4_S4_S4_S4_S4_biim --------------------------
	.section	.text._Z13psoIterKernelIN4util6AckleyILi5EEELi5EEvT_dddddPdS4_S4_S4_S4_S4_S4_biim,"ax",@progbits
	.align	128
        .global         _Z13psoIterKernelIN4util6AckleyILi5EEELi5EEvT_dddddPdS4_S4_S4_S4_S4_S4_biim
        .type           _Z13psoIterKernelIN4util6AckleyILi5EEELi5EEvT_dddddPdS4_S4_S4_S4_S4_S4_biim,@function
        .size           _Z13psoIterKernelIN4util6AckleyILi5EEELi5EEvT_dddddPdS4_S4_S4_S4_S4_S4_biim,(.L_x_1245 - _Z13psoIterKernelIN4util6AckleyILi5EEELi5EEvT_dddddPdS4_S4_S4_S4_S4_S4_biim)
        .other          _Z13psoIterKernelIN4util6AckleyILi5EEELi5EEvT_dddddPdS4_S4_S4_S4_S4_S4_biim,@"STO_CUDA_ENTRY STV_DEFAULT"
_Z13psoIterKernelIN4util6AckleyILi5EEELi5EEvT_dddddPdS4_S4_S4_S4_S4_S4_biim:
.text._Z13psoIterKernelIN4util6AckleyILi5EEELi5EEvT_dddddPdS4_S4_S4_S4_S4_S4_biim:
[----:B------:R-:W0:Y:S01]  /*0000*/  LDC R1, c[0x0][0x37c] ;  /* 0x0000df00ff017b82 */ /* 0x000e220000000800 */
[----:B------:R-:W1:Y:S07]  /*0010*/  S2R R3, SR_TID.X ;  /* 0x0000000000037919 */ /* 0x000e6e0000002100 */
[----:B------:R-:W1:Y:S01]  /*0020*/  S2UR UR5, SR_CTAID.X ;  /* 0x00000000000579c3 */ /* 0x000e620000002500 */
[----:B------:R-:W2:Y:S01]  /*0030*/  LDCU UR4, c[0x0][0x3ec] ;  /* 0x00007d80ff0477ac */ /* 0x000ea20008000800 */
[----:B0-----:R-:W-:-:S06]  /*0040*/  VIADD R1, R1, 0xffffffa8 ;  /* 0xffffffa801017836 */ /* 0x001fcc0000000000 */
[----:B------:R-:W1:Y:S02]  /*0050*/  LDC R0, c[0x0][0x360] ;  /* 0x0000d800ff007b82 */ /* 0x000e640000000800 */
[----:B-1----:R-:W-:-:S05]  /*0060*/  IMAD R0, R0, UR5, R3 ;  /* 0x0000000500007c24 */ /* 0x002fca000f8e0203 */
[----:B--2---:R-:W-:-:S13]  /*0070*/  ISETP.GE.AND P0, PT, R0, UR4, PT ;  /* 0x0000000400007c0c */ /* 0x004fda000bf06270 */
[----:B------:R-:W-:Y:S05]  /*0080*/  @P0 EXIT ;  /* 0x000000000000094d */ /* 0x000fea0003800000 */
[----:B------:R-:W0:Y:S01]  /*0090*/  LDCU UR8, c[0x0][0x3f0] ;  /* 0x00007e00ff0877ac */ /* 0x000e220008000800 */
[----:B------:R-:W-:Y:S01]  /*00a0*/  IMAD R10, R0, 0x5, RZ ;  /* 0x00000005000a7824 */ /* 0x000fe200078e02ff */
[----:B------:R-:W-:Y:S01]  /*00b0*/  UMOV UR5, 0x4e67c6a7 ;  /* 0x4e67c6a700057882 */ /* 0x000fe20000000000 */
[----:B------:R-:W1:Y:S03]  /*00c0*/  LDCU.64 UR10, c[0x0][0x358] ;  /* 0x00006b00ff0a77ac */ /* 0x000e660008000a00 */
[----:B------:R-:W-:Y:S01]  /*00d0*/  SHF.R.S32.HI R11, RZ, 0x1f, R10 ;  /* 0x0000001fff0b7819 */ /* 0x000fe2000001140a */
[----:B0-----:R-:W-:Y:S02]  /*00e0*/  UIMAD UR4, UR4, UR8, URZ ;  /* 0x00000008040472a4 */ /* 0x001fe4000f8e02ff */
[----:B------:R-:W-:-:S04]  /*00f0*/  UIMAD UR8, UR8, UR5, 0x162e ;  /* 0x0000162e080874a4 */ /* 0x000fc8000f8e0205 */
[----:B------:R-:W-:Y:S01]  /*0100*/  IMAD.U32 R13, RZ, RZ, UR4 ;  /* 0x00000004ff0d7e24 */ /* 0x000fe2000f8e00ff */
[----:B------:R-:W-:-:S03]  /*0110*/  UMOV UR4, URZ ;  /* 0x000000ff00047c82 */ /* 0x000fc60008000000 */
[----:B-1----:R-:W-:-:S07]  /*0120*/  IMAD.WIDE.U32 R12, R13, 0x5, R10 ;  /* 0x000000050d0c7825 */ /* 0x002fce00078e000a */
.L_x_200:
[C---:B01----:R-:W-:Y:S01]  /*0130*/  IMAD R2, R0.reuse, UR4, RZ ;  /* 0x0000000400027c24 */ /* 0x043fe2000f8e02ff */
[----:B------:R-:W-:Y:S01]  /*0140*/  ISETP.NE.AND P0, PT, R0, RZ, PT ;  /* 0x000000ff0000720c */ /* 0x000fe20003f05270 */
[----:B------:R-:W-:Y:S01]  /*0150*/  IMAD.U32 R3, RZ, RZ, UR8 ;  /* 0x00000008ff037e24 */ /* 0x000fe2000f8e00ff */
[----:B------:R-:W-:Y:S01]  /*0160*/  BSSY.RECONVERGENT B0, `(.L_x_177) ;  /* 0x000025c000007945 */ /* 0x000fe20003800200 */
[----:B------:R-:W-:Y:S02]  /*0170*/  IMAD.MOV.U32 R7, RZ, RZ, -0x75bd8fc ;  /* 0xf8a42704ff077424 */ /* 0x000fe400078e00ff */
[----:B------:R-:W-:Y:S01]  /*0180*/  IMAD.MOV.U32 R4, RZ, RZ, -0x23270784 ;  /* 0xdcd8f87cff047424 */ /* 0x000fe200078e00ff */
[----:B------:R-:W-:-:S05]  /*0190*/  LOP3.LUT R2, R3, 0xaad26b49, R2, 0x96, !PT ;  /* 0xaad26b4903027812 */ /* 0x000fca00078e9602 */
[----:B------:R-:W-:-:S04]  /*01a0*/  IMAD R5, R2, 0x4182bed5, RZ ;  /* 0x4182bed502057824 */ /* 0x000fc800078e02ff */
[C---:B------:R-:W-:Y:S01]  /*01b0*/  VIADD R2, R5.reuse, 0xd9f6dc18 ;  /* 0xd9f6dc1805027836 */ /* 0x040fe20000000000 */
[C---:B------:R-:W-:Y:S01]  /*01c0*/  LOP3.LUT R6, R5.reuse, 0x159a55e5, RZ, 0x3c, !PT ;  /* 0x159a55e505067812 */ /* 0x040fe200078e3cff */
[C---:B------:R-:W-:Y:S02]  /*01d0*/  VIADD R3, R5.reuse, 0x75bcd15 ;  /* 0x075bcd1505037836 */ /* 0x040fe40000000000 */
[----:B------:R-:W-:Y:S02]  /*01e0*/  VIADD R5, R5, 0x583f19 ;  /* 0x00583f1905057836 */ /* 0x000fe40000000000 */
[----:B------:R0:W-:Y:S04]  /*01f0*/  STL.64 [R1+0x8], R6 ;  /* 0x0000080601007387 */ /* 0x0001e80000100a00 */
[----:B------:R0:W-:Y:S04]  /*0200*/  STL.64 [R1], R2 ;  /* 0x0000000201007387 */ /* 0x0001e80000100a00 */
[----:B------:R0:W-:Y:S01]  /*0210*/  STL.64 [R1+0x10], R4 ;  /* 0x0000100401007387 */ /* 0x0001e20000100a00 */
[----:B------:R-:W-:Y:S05]  /*0220*/  @!P0 BRA `(.L_x_178) ;  /* 0x00000024003c8947 */ /* 0x000fea0003800000 */
[--C-:B------:R-:W-:Y:S01]  /*0230*/  SHF.R.S32.HI R16, RZ, 0x1f, R0.reuse ;  /* 0x0000001fff107819 */ /* 0x100fe20000011400 */
[----:B------:R-:W-:Y:S02]  /*0240*/  IMAD.MOV.U32 R17, RZ, RZ, RZ ;  /* 0x000000ffff117224 */ /* 0x000fe400078e00ff */
[----:B------:R-:W-:-:S07]  /*0250*/  IMAD.MOV.U32 R19, RZ, RZ, R0 ;  /* 0x000000ffff137224 */ /* 0x000fce00078e0000 */
.L_x_187:
[----:B0-----:R-:W-:Y:S01]  /*0260*/  LOP3.LUT R2, R19, 0x3, RZ, 0xc0, !PT ;  /* 0x0000000313027812 */ /* 0x001fe200078ec0ff */
[----:B------:R-:W-:Y:S03]  /*0270*/  BSSY.RECONVERGENT B1, `(.L_x_179) ;  /* 0x0000244000017945 */ /* 0x000fe60003800200 */
[----:B------:R-:W-:-:S04]  /*0280*/  ISETP.NE.U32.AND P0, PT, R2, RZ, PT ;  /* 0x000000ff0200720c */ /* 0x000fc80003f05070 */
[----:B------:R-:W-:-:S13]  /*0290*/  ISETP.NE.AND.EX P0, PT, RZ, RZ, PT, P0 ;  /* 0x000000ffff00720c */ /* 0x000fda0003f05300 */
[----:B-1----:R-:W-:Y:S05]  /*02a0*/  @!P0 BRA `(.L_x_180) ;  /* 0x0000002400008947 */ /* 0x002fea0003800000 */
[----:B------:R-:W0:Y:S01]  /*02b0*/  LDC.64 R8, c[0x4][RZ] ;  /* 0x01000000ff087b82 */ /* 0x000e220000000a00 */
[----:B------:R-:W-:Y:S02]  /*02c0*/  CS2R R2, SRZ ;  /* 0x0000000000027805 */ /* 0x000fe4000001ff00 */
[----:B------:R-:W-:Y:S02]  /*02d0*/  CS2R R4, SRZ ;  /* 0x0000000000047805 */ /* 0x000fe4000001ff00 */
[----:B------:R-:W-:Y:S01]  /*02e0*/  CS2R R6, SRZ ;  /* 0x0000000000067805 */ /* 0x000fe2000001ff00 */
[----:B0-----:R-:W-:-:S07]  /*02f0*/  IMAD.WIDE.U32 R8, R17, 0xc80, R8 ;  /* 0x00000c8011087825 */ /* 0x001fce00078e0008 */
.L_x_182:
[----:B------:R-:W-:-:S06]  /*0300*/  IMAD R18, R2, 0x4, R1 ;  /* 0x0000000402127824 */ /* 0x000fcc00078e0201 */
[----:B------:R-:W5:Y:S01]  /*0310*/  LDL R18, [R18+0x4] ;  /* 0x0000040012127983 */ /* 0x000f620000100800 */
[----:B------:R-:W-:Y:S01]  /*0320*/  IMAD.SHL.U32 R20, R2, 0x20, RZ ;  /* 0x0000002002147824 */ /* 0x000fe200078e00ff */
[----:B------:R-:W-:-:S06]  /*0330*/  UMOV UR5, URZ ;  /* 0x000000ff00057c82 */ /* 0x000fcc0008000000 */
.L_x_181:
[----:B-----5:R-:W-:Y:S01]  /*0340*/  SHF.R.U32.HI R23, RZ, UR5, R18 ;  /* 0x00000005ff177c19 */ /* 0x020fe20008011612 */
[----:B------:R-:W-:-:S03]  /*0350*/  VIADD R14, R20, UR5 ;  /* 0x00000005140e7c36 */ /* 0x000fc60008000000 */
[----:B------:R-:W-:-:S04]  /*0360*/  LOP3.LUT R15, R23, 0x1, RZ, 0xc0, !PT ;  /* 0x00000001170f7812 */ /* 0x000fc800078ec0ff */
[----:B------:R-:W-:Y:S01]  /*0370*/  ISETP.NE.U32.AND P0, PT, R15, 0x1, PT ;  /* 0x000000010f00780c */ /* 0x000fe20003f05070 */
[----:B------:R-:W-:-:S03]  /*0380*/  IMAD R15, R14, 0x5, RZ ;  /* 0x000000050e0f7824 */ /* 0x000fc600078e02ff */
[----:B------:R-:W-:Y:S01]  /*0390*/  R2P PR, R23, 0x7e ;  /* 0x0000007e17007804 */ /* 0x000fe20000000000 */
[----:B------:R-:W-:-:S08]  /*03a0*/  IMAD.WIDE.U32 R14, R15, 0x4, R8 ;  /* 0x000000040f0e7825 */ /* 0x000fd000078e0008 */
[----:B------:R-:W2:Y:S04]  /*03b0*/  @!P0 LDG.E R22, desc[UR10][R14.64+0x10] ;  /* 0x0000100a0e168981 */ /* 0x000ea8000c1e1900 */
[----:B------:R-:W3:Y:S04]  /*03c0*/  @P1 LDG.E R24, desc[UR10][R14.64+0x24] ;  /* 0x0000240a0e181981 */ /* 0x000ee8000c1e1900 */
[----:B------:R-:W4:Y:S04]  /*03d0*/  @P2 LDG.E R26, desc[UR10][R14.64+0x38] ;  /* 0x0000380a0e1a2981 */ /* 0x000f28000c1e1900 */
[----:B------:R-:W4:Y:S04]  /*03e0*/  @P3 LDG.E R28, desc[UR10][R14.64+0x4c] ;  /* 0x00004c0a0e1c3981 */ /* 0x000f28000c1e1900 */
[----:B------:R-:W4:Y:S04]  /*03f0*/  @!P0 LDG.E R21, desc[UR10][R14.64+0x4] ;  /* 0x0000040a0e158981 */ /* 0x000f28000c1e1900 */
[----:B------:R-:W4:Y:S01]  /*0400*/  @P1 LDG.E R25, desc[UR10][R14.64+0x20] ;  /* 0x0000200a0e191981 */ /* 0x000f22000c1e1900 */
[----:B--2---:R-:W-:-:S03]  /*0410*/  @!P0 LOP3.LUT R5, R5, R22, RZ, 0x3c, !PT ;  /* 0x0000001605058212 */ /* 0x004fc600078e3cff */
[----:B------:R-:W2:Y:S01]  /*0420*/  @!P0 LDG.E R22, desc[UR10][R14.64] ;  /* 0x0000000a0e168981 */ /* 0x000ea2000c1e1900 */
[----:B---3--:R-:W-:-:S03]  /*0430*/  @P1 LOP3.LUT R5, R5, R24, RZ, 0x3c, !PT ;  /* 0x0000001805051212 */ /* 0x008fc600078e3cff */
[----:B------:R-:W3:Y:S01]  /*0440*/  @P4 LDG.E R24, desc[UR10][R14.64+0x60] ;  /* 0x0000600a0e184981 */ /* 0x000ee2000c1e1900 */
[----:B----4-:R-:W-:-:S03]  /*0450*/  @P2 LOP3.LUT R5, R5, R26, RZ, 0x3c, !PT ;  /* 0x0000001a05052212 */ /* 0x010fc600078e3cff */
[----:B------:R-:W4:Y:S01]  /*0460*/  @P5 LDG.E R26, desc[UR10][R14.64+0x74] ;  /* 0x0000740a0e1a5981 */ /* 0x000f22000c1e1900 */
[----:B------:R-:W-:Y:S02]  /*0470*/  @P3 LOP3.LUT R5, R5, R28, RZ, 0x3c, !PT ;  /* 0x0000001c05053212 */ /* 0x000fe400078e3cff */
[----:B------:R-:W-:Y:S02]  /*0480*/  @!P0 LOP3.LUT R6, R6, R21, RZ, 0x3c, !PT ;  /* 0x0000001506068212 */ /* 0x000fe400078e3cff */
[----:B------:R-:W4:Y:S01]  /*0490*/  @!P0 LDG.E R21, desc[UR10][R14.64+0xc] ;  /* 0x00000c0a0e158981 */ /* 0x000f22000c1e1900 */
[----:B--2---:R-:W-:-:S03]  /*04a0*/  @!P0 LOP3.LUT R3, R3, R22, RZ, 0x3c, !PT ;  /* 0x0000001603038212 */ /* 0x004fc600078e3cff */
[----:B------:R-:W2:Y:S01]  /*04b0*/  @!P0 LDG.E R22, desc[UR10][R14.64+0x8] ;  /* 0x0000080a0e168981 */ /* 0x000ea2000c1e1900 */
[----:B---3--:R-:W-:-:S03]  /*04c0*/  @P4 LOP3.LUT R5, R5, R24, RZ, 0x3c, !PT ;  /* 0x0000001805054212 */ /* 0x008fc600078e3cff */
[----:B------:R-:W3:Y:S01]  /*04d0*/  @P1 LDG.E R24, desc[UR10][R14.64+0x14] ;  /* 0x0000140a0e181981 */ /* 0x000ee2000c1e1900 */
[----:B----4-:R-:W-:-:S03]  /*04e0*/  @!P0 LOP3.LUT R4, R4, R21, RZ, 0x3c, !PT ;  /* 0x0000001504048212 */ /* 0x010fc600078e3cff */
[----:B------:R-:W4:Y:S01]  /*04f0*/  @P1 LDG.E R21, desc[UR10][R14.64+0x18] ;  /* 0x0000180a0e151981 */ /* 0x000f22000c1e1900 */
[----:B--2---:R-:W-:-:S03]  /*0500*/  @!P0 LOP3.LUT R7, R7, R22, RZ, 0x3c, !PT ;  /* 0x0000001607078212 */ /* 0x004fc600078e3cff */
[----:B------:R-:W2:Y:S01]  /*0510*/  @P1 LDG.E R22, desc[UR10][R14.64+0x1c] ;  /* 0x00001c0a0e161981 */ /* 0x000ea2000c1e1900 */
[----:B---3--:R-:W-:-:S03]  /*0520*/  @P1 LOP3.LUT R3, R3, R24, RZ, 0x3c, !PT ;  /* 0x0000001803031212 */ /* 0x008fc600078e3cff */
[----:B------:R-:W3:Y:S01]  /*0530*/  @P2 LDG.E R24, desc[UR10][R14.64+0x28] ;  /* 0x0000280a0e182981 */ /* 0x000ee2000c1e1900 */
[----:B------:R-:W-:-:S03]  /*0540*/  @P1 LOP3.LUT R4, R4, R25, RZ, 0x3c, !PT ;  /* 0x0000001904041212 */ /* 0x000fc600078e3cff */
[----:B------:R-:W3:Y:S01]  /*0550*/  @P2 LDG.E R25, desc[UR10][R14.64+0x34] ;  /* 0x0000340a0e192981 */ /* 0x000ee2000c1e1900 */
[----:B----4-:R-:W-:-:S03]  /*0560*/  @P1 LOP3.LUT R6, R6, R21, RZ, 0x3c, !PT ;  /* 0x0000001506061212 */ /* 0x010fc600078e3cff */
[----:B------:R-:W4:Y:S01]  /*0570*/  @P2 LDG.E R21, desc[UR10][R14.64+0x2c] ;  /* 0x00002c0a0e152981 */ /* 0x000f22000c1e1900 */
[----:B--2---:R-:W-:-:S03]  /*0580*/  @P1 LOP3.LUT R7, R7, R22, RZ, 0x3c, !PT ;  /* 0x0000001607071212 */ /* 0x004fc600078e3cff */
        /* <DEDUP_REMOVED lines=27> */
[----:B------:R-:W-:Y:S02]  /*0740*/  LOP3.LUT P0, RZ, R23, 0x80, RZ, 0xc0, !PT ;  /* 0x0000008017ff7812 */ /* 0x000fe4000780c0ff */
[----:B------:R-:W-:Y:S02]  /*0750*/  @P5 LOP3.LUT R4, R4, R25, RZ, 0x3c, !PT ;  /* 0x0000001904045212 */ /* 0x000fe400078e3cff */
        /* <DEDUP_REMOVED lines=17> */
[----:B------:R-:W-:Y:S02]  /*0870*/  @P6 LOP3.LUT R5, R5, R26, RZ, 0x3c, !PT ;  /* 0x0000001a05056212 */ /* 0x000fe400078e3cff */
[----:B------:R-:W-:Y:S02]  /*0880*/  @P0 LOP3.LUT R4, R4, R25, RZ, 0x3c, !PT ;  /* 0x0000001904040212 */ /* 0x000fe400078e3cff */
[----:B----4-:R-:W-:Y:S02]  /*0890*/  @P0 LOP3.LUT R6, R6, R21, RZ, 0x3c, !PT ;  /* 0x0000001506060212 */ /* 0x010fe400078e3cff */
[----:B--2---:R-:W-:Y:S02]  /*08a0*/  @P0 LOP3.LUT R7, R7, R22, RZ, 0x3c, !PT ;  /* 0x0000001607070212 */ /* 0x004fe400078e3cff */
[----:B---3--:R-:W-:Y:S02]  /*08b0*/  @P0 LOP3.LUT R5, R5, R24, RZ, 0x3c, !PT ;  /* 0x0000001805050212 */ /* 0x008fe400078e3cff */
[----:B------:R-:W-:-:S13]  /*08c0*/  R2P PR, R23.B1, 0x7f ;  /* 0x0000007f17007804 */ /* 0x000fda0000001000 */
[----:B------:R-:W2:Y:S04]  /*08d0*/  @P0 LDG.E R22, desc[UR10][R14.64+0xb0] ;  /* 0x0000b00a0e160981 */ /* 0x000ea8000c1e1900 */
[----:B------:R-:W3:Y:S04]  /*08e0*/  @P1 LDG.E R24, desc[UR10][R14.64+0xc4] ;  /* 0x0000c40a0e181981 */ /* 0x000ee8000c1e1900 */
[----:B------:R-:W4:Y:S04]  /*08f0*/  @P2 LDG.E R26, desc[UR10][R14.64+0xd8] ;  /* 0x0000d80a0e1a2981 */ /* 0x000f28000c1e1900 */
[----:B------:R-:W4:Y:S04]  /*0900*/  @P3 LDG.E R28, desc[UR10][R14.64+0xec] ;  /* 0x0000ec0a0e1c3981 */ /* 0x000f28000c1e1900 */
[----:B------:R-:W4:Y:S04]  /*0910*/  @P0 LDG.E R21, desc[UR10][R14.64+0xa4] ;  /* 0x0000a40a0e150981 */ /* 0x000f28000c1e1900 */
[----:B------:R-:W4:Y:S01]  /*0920*/  @P0 LDG.E R25, desc[UR10][R14.64+0xac] ;  /* 0x0000ac0a0e190981 */ /* 0x000f22000c1e1900 */
[----:B--2---:R-:W-:-:S03]  /*0930*/  @P0 LOP3.LUT R5, R5, R22, RZ, 0x3c, !PT ;  /* 0x0000001605050212 */ /* 0x004fc600078e3cff */
[----:B------:R-:W2:Y:S01]  /*0940*/  @P0 LDG.E R22, desc[UR10][R14.64+0xa0] ;  /* 0x0000a00a0e160981 */ /* 0x000ea2000c1e1900 */
[----:B---3--:R-:W-:-:S03]  /*0950*/  @P1 LOP3.LUT R5, R5, R24, RZ, 0x3c, !PT ;  /* 0x0000001805051212 */ /* 0x008fc600078e3cff */
[----:B------:R-:W3:Y:S01]  /*0960*/  @P4 LDG.E R24, desc[UR10][R14.64+0x100] ;  /* 0x0001000a0e184981 */ /* 0x000ee2000c1e1900 */
[----:B----4-:R-:W-:-:S03]  /*0970*/  @P2 LOP3.LUT R5, R5, R26, RZ, 0x3c, !PT ;  /* 0x0000001a05052212 */ /* 0x010fc600078e3cff */
[----:B------:R-:W4:Y:S01]  /*0980*/  @P6 LDG.E R26, desc[UR10][R14.64+0x128] ;  /* 0x0001280a0e1a6981 */ /* 0x000f22000c1e1900 */
[----:B------:R-:W-:Y:S02]  /*0990*/  @P3 LOP3.LUT R5, R5, R28, RZ, 0x3c, !PT ;  /* 0x0000001c05053212 */ /* 0x000fe400078e3cff */
[----:B--2---:R-:W-:Y:S02]  /*09a0*/  @P0 LOP3.LUT R3, R3, R22, RZ, 0x3c, !PT ;  /* 0x0000001603030212 */ /* 0x004fe400078e3cff */
[----:B------:R-:W2:Y:S01]  /*09b0*/  @P0 LDG.E R22, desc[UR10][R14.64+0xa8] ;  /* 0x0000a80a0e160981 */ /* 0x000ea2000c1e1900 */
[----:B---3--:R-:W-:-:S03]  /*09c0*/  @P4 LOP3.LUT R5, R5, R24, RZ, 0x3c, !PT ;  /* 0x0000001805054212 */ /* 0x008fc600078e3cff */
[----:B------:R-:W3:Y:S01]  /*09d0*/  @P5 LDG.E R24, desc[UR10][R14.64+0x114] ;  /* 0x0001140a0e185981 */ /* 0x000ee2000c1e1900 */
[----:B------:R-:W-:-:S03]  /*09e0*/  @P0 LOP3.LUT R6, R6, R21, RZ, 0x3c, !PT ;  /* 0x0000001506060212 */ /* 0x000fc600078e3cff */
        /* <DEDUP_REMOVED lines=8> */
[----:B------:R-:W-:Y:S01]  /*0a70*/  LOP3.LUT P0, RZ, R23, 0x8000, RZ, 0xc0, !PT ;  /* 0x0000800017ff7812 */ /* 0x000fe2000780c0ff */
        /* <DEDUP_REMOVED lines=8> */
[----:B------:R-:W-:-:S03]  /*0b00*/  @P2 LOP3.LUT R6, R6, R23, RZ, 0x3c, !PT ;  /* 0x0000001706062212 */ /* 0x000fc600078e3cff */
[----:B------:R-:W4:Y:S01]  /*0b10*/  @P3 LDG.E R23, desc[UR10][R14.64+0xe8] ;  /* 0x0000e80a0e173981 */ /* 0x000f22000c1e1900 */
[----:B--2---:R-:W-:-:S03]  /*0b20*/  @P2 LOP3.LUT R3, R3, R22, RZ, 0x3c, !PT ;  /* 0x0000001603032212 */ /* 0x004fc600078e3cff */
[----:B------:R-:W2:Y:S01]  /*0b30*/  @P3 LDG.E R22, desc[UR10][R14.64+0xdc] ;  /* 0x0000dc0a0e163981 */ /* 0x000ea2000c1e1900 */
[----:B---3--:R-:W-:-:S03]  /*0b40*/  @P2 LOP3.LUT R7, R7, R24, RZ, 0x3c, !PT ;  /* 0x0000001807072212 */ /* 0x008fc600078e3cff */
[----:B------:R-:W3:Y:S01]  /*0b50*/  @P3 LDG.E R24, desc[UR10][R14.64+0xe4] ;  /* 0x0000e40a0e183981 */ /* 0x000ee2000c1e1900 */
[----:B------:R-:W-:Y:S02]  /*0b60*/  @P6 LOP3.LUT R5, R5, R26, RZ, 0x3c, !PT ;  /* 0x0000001a05056212 */ /* 0x000fe400078e3cff */
[----:B------:R-:W-:Y:S01]  /*0b70*/  @P2 LOP3.LUT R4, R4, R25, RZ, 0x3c, !PT ;  /* 0x0000001904042212 */ /* 0x000fe200078e3cff */
[----:B------:R-:W3:Y:S01]  /*0b80*/  @P4 LDG.E R26, desc[UR10][R14.64+0xf0] ;  /* 0x0000f00a0e1a4981 */ /* 0x000ee2000c1e1900 */
[----:B----4-:R-:W-:-:S03]  /*0b90*/  @P3 LOP3.LUT R6, R6, R21, RZ, 0x3c, !PT ;  /* 0x0000001506063212 */ /* 0x010fc600078e3cff */
[----:B------:R-:W4:Y:S01]  /*0ba0*/  @P4 LDG.E R21, desc[UR10][R14.64+0xf4] ;  /* 0x0000f40a0e154981 */ /* 0x000f22000c1e1900 */
[----:B------:R-:W-:-:S03]  /*0bb0*/  @P3 LOP3.LUT R4, R4, R23, RZ, 0x3c, !PT ;  /* 0x0000001704043212 */ /* 0x000fc600078e3cff */
[----:B------:R-:W4:Y:S04]  /*0bc0*/  @P4 LDG.E R23, desc[UR10][R14.64+0xfc] ;  /* 0x0000fc0a0e174981 */ /* 0x000f28000c1e1900 */
        /* <DEDUP_REMOVED lines=23> */
[----:B---3--:R-:W-:Y:S02]  /*0d40*/  @P6 LOP3.LUT R3, R3, R24, RZ, 0x3c, !PT ;  /* 0x0000001803036212 */ /* 0x008fe400078e3cff */
[----:B------:R-:W-:Y:S01]  /*0d50*/  @P6 LOP3.LUT R7, R7, R26, RZ, 0x3c, !PT ;  /* 0x0000001a07076212 */ /* 0x000fe200078e3cff */
[----:B------:R-:W3:Y:S04]  /*0d60*/  @P0 LDG.E R24, desc[UR10][R14.64+0x134] ;  /* 0x0001340a0e180981 */ /* 0x000ee8000c1e1900 */
[----:B------:R-:W3:Y:S01]  /*0d70*/  @P0 LDG.E R26, desc[UR10][R14.64+0x13c] ;  /* 0x00013c0a0e1a0981 */ /* 0x000ee2000c1e1900 */
[----:B------:R-:W-:-:S04]  /*0d80*/  UIADD3 UR5, UPT, UPT, UR5, 0x10, URZ ;  /* 0x0000001005057890 */ /* 0x000fc8000fffe0ff */
[----:B------:R-:W-:Y:S01]  /*0d90*/  UISETP.NE.AND UP0, UPT, UR5, 0x20, UPT ;  /* 0x000000200500788c */ /* 0x000fe2000bf05270 */
[----:B----4-:R-:W-:Y:S02]  /*0da0*/  @P6 LOP3.LUT R4, R4, R21, RZ, 0x3c, !PT ;  /* 0x0000001504046212 */ /* 0x010fe400078e3cff */
[----:B------:R-:W-:Y:S02]  /*0db0*/  @P0 LOP3.LUT R6, R6, R23, RZ, 0x3c, !PT ;  /* 0x0000001706060212 */ /* 0x000fe400078e3cff */
[----:B------:R-:W-:Y:S02]  /*0dc0*/  @P0 LOP3.LUT R4, R4, R25, RZ, 0x3c, !PT ;  /* 0x0000001904040212 */ /* 0x000fe400078e3cff */
[----:B--2---:R-:W-:Y:S02]  /*0dd0*/  @P0 LOP3.LUT R3, R3, R22, RZ, 0x3c, !PT ;  /* 0x0000001603030212 */ /* 0x004fe400078e3cff */
[----:B---3--:R-:W-:Y:S02]  /*0de0*/  @P0 LOP3.LUT R7, R7, R24, RZ, 0x3c, !PT ;  /* 0x0000001807070212 */ /* 0x008fe400078e3cff */
[----:B------:R-:W-:Y:S01]  /*0df0*/  @P0 LOP3.LUT R5, R5, R26, RZ, 0x3c, !PT ;  /* 0x0000001a05050212 */ /* 0x000fe200078e3cff */
[----:B------:R-:W-:Y:S06]  /*0e00*/  BRA.U UP0, `(.L_x_181) ;  /* 0xfffffff5004c7547 */ /* 0x000fec000b83ffff */
[----:B------:R-:W-:-:S05]  /*0e10*/  VIADD R2, R2, 0x1 ;  /* 0x0000000102027836 */ /* 0x000fca0000000000 */
[----:B------:R-:W-:-:S13]  /*0e20*/  ISETP.NE.AND P0, PT, R2, 0x5, PT ;  /* 0x000000050200780c */ /* 0x000fda0003f05270 */
[----:B------:R-:W-:Y:S05]  /*0e30*/  @P0 BRA `(.L_x_182) ;  /* 0xfffffff400300947 */ /* 0x000fea000383ffff */
[----:B------:R-:W-:Y:S01]  /*0e40*/  LOP3.LUT R2, R19, 0x3, RZ, 0xc0, !PT ;  /* 0x0000000313027812 */ /* 0x000fe200078ec0ff */
[----:B------:R0:W-:Y:S03]  /*0e50*/  STL [R1+0x4], R3 ;  /* 0x0000040301007387 */ /* 0x0001e60000100800 */
[----:B------:R-:W-:Y:S01]  /*0e60*/  ISETP.NE.U32.AND P0, PT, R2, 0x1, PT ;  /* 0x000000010200780c */ /* 0x000fe20003f05070 */
[----:B------:R0:W-:Y:S03]  /*0e70*/  STL.64 [R1+0x8], R6 ;  /* 0x0000080601007387 */ /* 0x0001e60000100a00 */
[----:B------:R-:W-:Y:S01]  /*0e80*/  ISETP.NE.AND.EX P0, PT, RZ, RZ, PT, P0 ;  /* 0x000000ffff00720c */ /* 0x000fe20003f05300 */
[----:B------:R0:W-:-:S12]  /*0e90*/  STL.64 [R1+0x10], R4 ;  /* 0x0000100401007387 */ /* 0x0001d80000100a00 */
[----:B0-----:R-:W-:Y:S05]  /*0ea0*/  @!P0 BRA `(.L_x_180) ;  /* 0x0000001800008947 */ /* 0x001fea0003800000 */
[----:B------:R-:W-:Y:S01]  /*0eb0*/  UMOV UR5, URZ ;  /* 0x000000ff00057c82 */ /* 0x000fe20008000000 */
[----:B------:R-:W-:Y:S01]  /*0ec0*/  UMOV UR6, URZ ;  /* 0x000000ff00067c82 */ /* 0x000fe20008000000 */
[----:B------:R-:W-:Y:S02]  /*0ed0*/  IMAD.MOV.U32 R18, RZ, RZ, RZ ;  /* 0x000000ffff127224 */ /* 0x000fe400078e00ff */
[----:B------:R-:W-:Y:S02]  /*0ee0*/  IMAD.MOV.U32 R4, RZ, RZ, RZ ;  /* 0x000000ffff047224 */ /* 0x000fe400078e00ff */
[----:B------:R-:W-:Y:S02]  /*0ef0*/  IMAD.MOV.U32 R7, RZ, RZ, RZ ;  /* 0x000000ffff077224 */ /* 0x000fe400078e00ff */
[----:B------:R-:W-:Y:S02]  /*0f00*/  IMAD.MOV.U32 R3, RZ, RZ, RZ ;  /* 0x000000ffff037224 */ /* 0x000fe400078e00ff */
[----:B------:R-:W-:-:S02]  /*0f10*/  IMAD.U32 R5, RZ, RZ, UR5 ;  /* 0x00000005ff057e24 */ /* 0x000fc4000f8e00ff */
[----:B------:R-:W-:-:S07]  /*0f20*/  IMAD.U32 R6, RZ, RZ, UR6 ;  /* 0x00000006ff067e24 */ /* 0x000fce000f8e00ff */
.L_x_184:
[----:B------:R-:W-:-:S06]  /*0f30*/  IMAD R20, R18, 0x4, R1 ;  /* 0x0000000412147824 */ /* 0x000fcc00078e0201 */
[----:B------:R-:W5:Y:S01]  /*0f40*/  LDL R20, [R20+0x4] ;  /* 0x0000040014147983 */ /* 0x000f620000100800 */
[----:B------:R-:W-:Y:S01]  /*0f50*/  IMAD.SHL.U32 R21, R18, 0x20, RZ ;  /* 0x0000002012157824 */ /* 0x000fe200078e00ff */
[----:B------:R-:W-:-:S06]  /*0f60*/  UMOV UR5, URZ ;  /* 0x000000ff00057c82 */ /* 0x000fcc0008000000 */
.L_x_183:
        /* <DEDUP_REMOVED lines=9> */
[----:B------:R-:W4:Y:S04]  /*1000*/  @!P0 LDG.E R22, desc[UR10][R14.64] ;  /* 0x0000000a0e168981 */ /* 0x000f28000c1e1900 */
[----:B------:R-:W4:Y:S04]  /*1010*/  @!P0 LDG.E R23, desc[UR10][R14.64+0x4] ;  /* 0x0000040a0e178981 */ /* 0x000f28000c1e1900 */
[----:B------:R-:W4:Y:S01]  /*1020*/  @P1 LDG.E R25, desc[UR10][R14.64+0x20] ;  /* 0x0000200a0e191981 */ /* 0x000f22000c1e1900 */
[----:B--2---:R-:W-:-:S03]  /*1030*/  @!P0 LOP3.LUT R5, R5, R26, RZ, 0x3c, !PT ;  /* 0x0000001a05058212 */ /* 0x004fc600078e3cff */
[----:B------:R-:W2:Y:S01]  /*1040*/  @P2 LDG.E R26, desc[UR10][R14.64+0x38] ;  /* 0x0000380a0e1a2981 */ /* 0x000ea2000c1e1900 */
[----:B---3--:R-:W-:-:S03]  /*1050*/  @P1 LOP3.LUT R5, R5, R28, RZ, 0x3c, !PT ;  /* 0x0000001c05051212 */ /* 0x008fc600078e3cff */
[----:B------:R-:W3:Y:S01]  /*1060*/  @P3 LDG.E R28, desc[UR10][R14.64+0x4c] ;  /* 0x00004c0a0e1c3981 */ /* 0x000ee2000c1e1900 */
[----:B----4-:R-:W-:-:S03]  /*1070*/  @!P0 LOP3.LUT R3, R3, R22, RZ, 0x3c, !PT ;  /* 0x0000001603038212 */ /* 0x010fc600078e3cff */
[----:B------:R-:W4:Y:S01]  /*1080*/  @!P0 LDG.E R22, desc[UR10][R14.64+0x8] ;  /* 0x0000080a0e168981 */ /* 0x000f22000c1e1900 */
[----:B------:R-:W-:-:S03]  /*1090*/  @!P0 LOP3.LUT R6, R6, R23, RZ, 0x3c, !PT ;  /* 0x0000001706068212 */ /* 0x000fc600078e3cff */
[----:B------:R-:W4:Y:S01]  /*10a0*/  @P4 LDG.E R23, desc[UR10][R14.64+0x60] ;  /* 0x0000600a0e174981 */ /* 0x000f22000c1e1900 */
[----:B--2---:R-:W-:-:S03]  /*10b0*/  @P2 LOP3.LUT R5, R5, R26, RZ, 0x3c, !PT ;  /* 0x0000001a05052212 */ /* 0x004fc600078e3cff */
[----:B------:R-:W2:Y:S01]  /*10c0*/  @P5 LDG.E R26, desc[UR10][R14.64+0x74] ;  /* 0x0000740a0e1a5981 */ /* 0x000ea2000c1e1900 */
[----:B---3--:R-:W-:-:S03]  /*10d0*/  @P3 LOP3.LUT R5, R5, R28, RZ, 0x3c, !PT ;  /* 0x0000001c05053212 */ /* 0x008fc600078e3cff */
[----:B------:R-:W3:Y:S01]  /*10e0*/  @P6 LDG.E R28, desc[UR10][R14.64+0x88] ;  /* 0x0000880a0e1c6981 */ /* 0x000ee2000c1e1900 */
[----:B----4-:R-:W-:-:S03]  /*10f0*/  @!P0 LOP3.LUT R7, R7, R22, RZ, 0x3c, !PT ;  /* 0x0000001607078212 */ /* 0x010fc600078e3cff */
[----:B------:R-:W4:Y:S01]  /*1100*/  @P1 LDG.E R22, desc[UR10][R14.64+0x14] ;  /* 0x0000140a0e161981 */ /* 0x000f22000c1e1900 */
[----:B------:R-:W-:-:S03]  /*1110*/  @P4 LOP3.LUT R5, R5, R23, RZ, 0x3c, !PT ;  /* 0x0000001705054212 */ /* 0x000fc600078e3cff */
[----:B------:R-:W3:Y:S01]  /*1120*/  @!P0 LDG.E R23, desc[UR10][R14.64+0xc] ;  /* 0x00000c0a0e178981 */ /* 0x000ee2000c1e1900 */
[----:B--2---:R-:W-:-:S03]  /*1130*/  @P5 LOP3.LUT R5, R5, R26, RZ, 0x3c, !PT ;  /* 0x0000001a05055212 */ /* 0x004fc600078e3cff */
[----:B------:R-:W2:Y:S01]  /*1140*/  @P2 LDG.E R26, desc[UR10][R14.64+0x28] ;  /* 0x0000280a0e1a2981 */ /* 0x000ea2000c1e1900 */
[----:B----4-:R-:W-:-:S03]  /*1150*/  @P1 LOP3.LUT R3, R3, R22, RZ, 0x3c, !PT ;  /* 0x0000001603031212 */ /* 0x010fc600078e3cff */
[----:B------:R-:W4:Y:S01]  /*1160*/  @P1 LDG.E R22, desc[UR10][R14.64+0x1c] ;  /* 0x00001c0a0e161981 */ /* 0x000f22000c1e1900 */
[----:B---3--:R-:W-:-:S03]  /*1170*/  @!P0 LOP3.LUT R4, R4, R23, RZ, 0x3c, !PT ;  /* 0x0000001704048212 */ /* 0x008fc600078e3cff */
[----:B------:R-:W3:Y:S01]  /*1180*/  @P1 LDG.E R23, desc[UR10][R14.64+0x18] ;  /* 0x0000180a0e171981 */ /* 0x000ee2000c1e1900 */
[----:B------:R-:W-:-:S03]  /*1190*/  @P1 LOP3.LUT R4, R4, R25, RZ, 0x3c, !PT ;  /* 0x0000001904041212 */ /* 0x000fc600078e3cff */
[----:B------:R-:W3:Y:S01]  /*11a0*/  @P2 LDG.E R25, desc[UR10][R14.64+0x34] ;  /* 0x0000340a0e192981 */ /* 0x000ee2000c1e1900 */
[----:B--2---:R-:W-:-:S03]  /*11b0*/  @P2 LOP3.LUT R3, R3, R26, RZ, 0x3c, !PT ;  /* 0x0000001a03032212 */ /* 0x004fc600078e3cff */
[----:B------:R-:W2:Y:S01]  /*11c0*/  @P3 LDG.E R26, desc[UR10][R14.64+0x3c] ;  /* 0x00003c0a0e1a3981 */ /* 0x000ea2000c1e1900 */
[----:B----4-:R-:W-:-:S03]  /*11d0*/  @P1 LOP3.LUT R7, R7, R22, RZ, 0x3c, !PT ;  /* 0x0000001607071212 */ /* 0x010fc600078e3cff */
[----:B------:R-:W4:Y:S01]  /*11e0*/  @P2 LDG.E R22, desc[UR10][R14.64+0x30] ;  /* 0x0000300a0e162981 */ /* 0x000f22000c1e1900 */
[----:B---3--:R-:W-:-:S03]  /*11f0*/  @P1 LOP3.LUT R6, R6, R23, RZ, 0x3c, !PT ;  /* 0x0000001706061212 */ /* 0x008fc600078e3cff */
        /* <DEDUP_REMOVED lines=25> */
[----:B------:R-:W-:Y:S02]  /*1390*/  LOP3.LUT P0, RZ, R24, 0x80, RZ, 0xc0, !PT ;  /* 0x0000008018ff7812 */ /* 0x000fe4000780c0ff */
[----:B------:R-:W-:Y:S02]  /*13a0*/  @P5 LOP3.LUT R4, R4, R25, RZ, 0x3c, !PT ;  /* 0x0000001904045212 */ /* 0x000fe400078e3cff */
[----:B------:R-:W3:Y:S01]  /*13b0*/  @P6 LDG.E R25, desc[UR10][R14.64+0x84] ;  /* 0x0000840a0e196981 */ /* 0x000ee2000c1e1900 */
[----:B--2---:R-:W-:-:S08]  /*13c0*/  @P6 LOP3.LUT R3, R3, R26, RZ, 0x3c, !PT ;  /* 0x0000001a03036212 */ /* 0x004fd000078e3cff */
        /* <DEDUP_REMOVED lines=13> */
[----:B------:R-:W-:Y:S02]  /*14a0*/  @P6 LOP3.LUT R5, R5, R28, RZ, 0x3c, !PT ;  /* 0x0000001c05056212 */ /* 0x000fe400078e3cff */
[----:B------:R-:W-:Y:S02]  /*14b0*/  @P0 LOP3.LUT R4, R4, R25, RZ, 0x3c, !PT ;  /* 0x0000001904040212 */ /* 0x000fe400078e3cff */
[----:B--2---:R-:W-:Y:S02]  /*14c0*/  @P0 LOP3.LUT R5, R5, R26, RZ, 0x3c, !PT ;  /* 0x0000001a05050212 */ /* 0x004fe400078e3cff */
[----:B----4-:R-:W-:Y:S02]  /*14d0*/  @P0 LOP3.LUT R7, R7, R22, RZ, 0x3c, !PT ;  /* 0x0000001607070212 */ /* 0x010fe400078e3cff */
[----:B---3--:R-:W-:Y:S02]  /*14e0*/  @P0 LOP3.LUT R6, R6, R23, RZ, 0x3c, !PT ;  /* 0x0000001706060212 */ /* 0x008fe400078e3cff */
[----:B------:R-:W-:-:S13]  /*14f0*/  R2P PR, R24.B1, 0x7f ;  /* 0x0000007f18007804 */ /* 0x000fda0000001000 */
[----:B------:R-:W2:Y:S04]  /*1500*/  @P0 LDG.E R22, desc[UR10][R14.64+0xb0] ;  /* 0x0000b00a0e160981 */ /* 0x000ea8000c1e1900 */
[----:B------:R-:W3:Y:S04]  /*1510*/  @P0 LDG.E R23, desc[UR10][R14.64+0xa4] ;  /* 0x0000a40a0e170981 */ /* 0x000ee8000c1e1900 */
[----:B------:R-:W4:Y:S04]  /*1520*/  @P1 LDG.E R25, desc[UR10][R14.64+0xc0] ;  /* 0x0000c00a0e191981 */ /* 0x000f28000c1e1900 */
[----:B------:R-:W4:Y:S04]  /*1530*/  @P1 LDG.E R26, desc[UR10][R14.64+0xc4] ;  /* 0x0000c40a0e1a1981 */ /* 0x000f28000c1e1900 */
[----:B------:R-:W4:Y:S01]  /*1540*/  @P2 LDG.E R28, desc[UR10][R14.64+0xd8] ;  /* 0x0000d80a0e1c2981 */ /* 0x000f22000c1e1900 */
[----:B--2---:R-:W-:-:S03]  /*1550*/  @P0 LOP3.LUT R5, R5, R22, RZ, 0x3c, !PT ;  /* 0x0000001605050212 */ /* 0x004fc600078e3cff */
[----:B------:R-:W2:Y:S01]  /*1560*/  @P0 LDG.E R22, desc[UR10][R14.64+0xa0] ;  /* 0x0000a00a0e160981 */ /* 0x000ea2000c1e1900 */
[----:B---3--:R-:W-:-:S03]  /*1570*/  @P0 LOP3.LUT R6, R6, R23, RZ, 0x3c, !PT ;  /* 0x0000001706060212 */ /* 0x008fc600078e3cff */
[----:B------:R-:W3:Y:S01]  /*1580*/  @P0 LDG.E R23, desc[UR10][R14.64+0xac] ;  /* 0x0000ac0a0e170981 */ /* 0x000ee2000c1e1900 */
[----:B--2---:R-:W-:-:S03]  /*1590*/  @P0 LOP3.LUT R3, R3, R22, RZ, 0x3c, !PT ;  /* 0x0000001603030212 */ /* 0x004fc600078e3cff */
[----:B------:R-:W2:Y:S01]  /*15a0*/  @P0 LDG.E R22, desc[UR10][R14.64+0xa8] ;  /* 0x0000a80a0e160981 */ /* 0x000ea2000c1e1900 */
[----:B---3--:R-:W-:-:S03]  /*15b0*/  @P0 LOP3.LUT R4, R4, R23, RZ, 0x3c, !PT ;  /* 0x0000001704040212 */ /* 0x008fc600078e3cff */
[----:B------:R-:W3:Y:S01]  /*15c0*/  @P1 LDG.E R23, desc[UR10][R14.64+0xb8] ;  /* 0x0000b80a0e171981 */ /* 0x000ee2000c1e1900 */
[----:B--2---:R-:W-:Y:S02]  /*15d0*/  @P0 LOP3.LUT R7, R7, R22, RZ, 0x3c, !PT ;  /* 0x0000001607070212 */ /* 0x004fe400078e3cff */
[----:B------:R-:W-:Y:S01]  /*15e0*/  LOP3.LUT P0, RZ, R24, 0x8000, RZ, 0xc0, !PT ;  /* 0x0000800018ff7812 */ /* 0x000fe2000780c0ff */
[----:B------:R-:W2:Y:S04]  /*15f0*/  @P1 LDG.E R22, desc[UR10][R14.64+0xb4] ;  /* 0x0000b40a0e161981 */ /* 0x000ea8000c1e1900 */
[----:B------:R-:W2:Y:S01]  /*1600*/  @P1 LDG.E R24, desc[UR10][R14.64+0xbc] ;  /* 0x0000bc0a0e181981 */ /* 0x000ea2000c1e1900 */
[----:B---3--:R-:W-:Y:S02]  /*1610*/  @P1 LOP3.LUT R6, R6, R23, RZ, 0x3c, !PT ;  /* 0x0000001706061212 */ /* 0x008fe400078e3cff */
[----:B----4-:R-:W-:Y:S01]  /*1620*/  @P1 LOP3.LUT R4, R4, R25, RZ, 0x3c, !PT ;  /* 0x0000001904041212 */ /* 0x010fe200078e3cff */
[----:B------:R-:W3:Y:S04]  /*1630*/  @P2 LDG.E R23, desc[UR10][R14.64+0xcc] ;  /* 0x0000cc0a0e172981 */ /* 0x000ee8000c1e1900 */
[----:B------:R-:W4:Y:S01]  /*1640*/  @P2 LDG.E R25, desc[UR10][R14.64+0xd4] ;  /* 0x0000d40a0e192981 */ /* 0x000f22000c1e1900 */
[----:B--2---:R-:W-:-:S03]  /*1650*/  @P1 LOP3.LUT R3, R3, R22, RZ, 0x3c, !PT ;  /* 0x0000001603031212 */ /* 0x004fc600078e3cff */
[----:B------:R-:W2:Y:S01]  /*1660*/  @P2 LDG.E R22, desc[UR10][R14.64+0xc8] ;  /* 0x0000c80a0e162981 */ /* 0x000ea2000c1e1900 */
[----:B------:R-:W-:-:S03]  /*1670*/  @P1 LOP3.LUT R7, R7, R24, RZ, 0x3c, !PT ;  /* 0x0000001807071212 */ /* 0x000fc600078e3cff */
[----:B------:R-:W2:Y:S01]  /*1680*/  @P2 LDG.E R24, desc[UR10][R14.64+0xd0] ;  /* 0x0000d00a0e182981 */ /* 0x000ea2000c1e1900 */
[----:B---3--:R-:W-:-:S03]  /*1690*/  @P2 LOP3.LUT R6, R6, R23, RZ, 0x3c, !PT ;  /* 0x0000001706062212 */ /* 0x008fc600078e3cff */
[----:B------:R-:W3:Y:S01]  /*16a0*/  @P3 LDG.E R23, desc[UR10][R14.64+0xe0] ;  /* 0x0000e00a0e173981 */ /* 0x000ee2000c1e1900 */
[----:B----4-:R-:W-:-:S03]  /*16b0*/  @P2 LOP3.LUT R4, R4, R25, RZ, 0x3c, !PT ;  /* 0x0000001904042212 */ /* 0x010fc600078e3cff */
        /* <DEDUP_REMOVED lines=13> */
[----:B------:R-:W-:Y:S02]  /*1790*/  @P1 LOP3.LUT R5, R5, R26, RZ, 0x3c, !PT ;  /* 0x0000001a05051212 */ /* 0x000fe400078e3cff */
[----:B---3--:R-:W-:Y:S01]  /*17a0*/  @P4 LOP3.LUT R6, R6, R23, RZ, 0x3c, !PT ;  /* 0x0000001706064212 */ /* 0x008fe200078e3cff */
[----:B------:R-:W3:Y:S01]  /*17b0*/  @P3 LDG.E R26, desc[UR10][R14.64+0xec] ;  /* 0x0000ec0a0e1a3981 */ /* 0x000ee2000c1e1900 */
[----:B----4-:R-:W-:-:S03]  /*17c0*/  @P4 LOP3.LUT R4, R4, R25, RZ, 0x3c, !PT ;  /* 0x0000001904044212 */ /* 0x010fc600078e3cff */
[----:B------:R-:W4:Y:S04]  /*17d0*/  @P5 LDG.E R23, desc[UR10][R14.64+0x108] ;  /* 0x0001080a0e175981 */ /* 0x000f28000c1e1900 */
[----:B------:R-:W4:Y:S01]  /*17e0*/  @P5 LDG.E R25, desc[UR10][R14.64+0x110] ;  /* 0x0001100a0e195981 */ /* 0x000f22000c1e1900 */
[----:B--2---:R-:W-:-:S03]  /*17f0*/  @P4 LOP3.LUT R3, R3, R22, RZ, 0x3c, !PT ;  /* 0x0000001603034212 */ /* 0x004fc600078e3cff */
[----:B------:R-:W2:Y:S01]  /*1800*/  @P5 LDG.E R22, desc[UR10][R14.64+0x104] ;  /* 0x0001040a0e165981 */ /* 0x000ea2000c1e1900 */
[----:B------:R-:W-:-:S03]  /*1810*/  @P4 LOP3.LUT R7, R7, R24, RZ, 0x3c, !PT ;  /* 0x0000001807074212 */ /* 0x000fc600078e3cff */
[----:B------:R-:W2:Y:S01]  /*1820*/  @P5 LDG.E R24, desc[UR10][R14.64+0x10c] ;  /* 0x00010c0a0e185981 */ /* 0x000ea2000c1e1900 */
[----:B------:R-:W-:-:S03]  /*1830*/  @P2 LOP3.LUT R5, R5, R28, RZ, 0x3c, !PT ;  /* 0x0000001c05052212 */ /* 0x000fc600078e3cff */
[----:B------:R-:W2:Y:S01]  /*1840*/  @P4 LDG.E R28, desc[UR10][R14.64+0x100] ;  /* 0x0001000a0e1c4981 */ /* 0x000ea2000c1e1900 */
[----:B---3--:R-:W-:Y:S02]  /*1850*/  @P3 LOP3.LUT R5, R5, R26, RZ, 0x3c, !PT ;  /* 0x0000001a05053212 */ /* 0x008fe400078e3cff */
[----:B----4-:R-:W-:Y:S01]  /*1860*/  @P5 LOP3.LUT R6, R6, R23, RZ, 0x3c, !PT ;  /* 0x0000001706065212 */ /* 0x010fe200078e3cff */
[----:B------:R-:W3:Y:S01]  /*1870*/  @P5 LDG.E R26, desc[UR10][R14.64+0x114] ;  /* 0x0001140a0e1a5981 */ /* 0x000ee2000c1e1900 */
[----:B------:R-:W-:-:S03]  /*1880*/  @P5 LOP3.LUT R4, R4, R25, RZ, 0x3c, !PT ;  /* 0x0000001904045212 */ /* 0x000fc600078e3cff */
        /* <DEDUP_REMOVED lines=8> */
[----:B---3--:R-:W-:-:S03]  /*1910*/  @P5 LOP3.LUT R5, R5, R26, RZ, 0x3c, !PT ;  /* 0x0000001a05055212 */ /* 0x008fc600078e3cff */
[----:B------:R-:W3:Y:S01]  /*1920*/  @P0 LDG.E R26, desc[UR10][R14.64+0x13c] ;  /* 0x00013c0a0e1a0981 */ /* 0x000ee2000c1e1900 */
[----:B----4-:R-:W-:-:S03]  /*1930*/  @P6 LOP3.LUT R6, R6, R23, RZ, 0x3c, !PT ;  /* 0x0000001706066212 */ /* 0x010fc600078e3cff */
[----:B------:R-:W4:Y:S01]  /*1940*/  @P0 LDG.E R23, desc[UR10][R14.64+0x130] ;  /* 0x0001300a0e170981 */ /* 0x000f22000c1e1900 */
[----:B------:R-:W-:-:S03]  /*1950*/  @P6 LOP3.LUT R4, R4, R25, RZ, 0x3c, !PT ;  /* 0x0000001904046212 */ /* 0x000fc600078e3cff */
[----:B------:R-:W3:Y:S01]  /*1960*/  @P0 LDG.E R25, desc[UR10][R14.64+0x138] ;  /* 0x0001380a0e190981 */ /* 0x000ee2000c1e1900 */
[----:B--2---:R-:W-:-:S03]  /*1970*/  @P6 LOP3.LUT R3, R3, R22, RZ, 0x3c, !PT ;  /* 0x0000001603036212 */ /* 0x004fc600078e3cff */
[----:B------:R-:W2:Y:S01]  /*1980*/  @P0 LDG.E R22, desc[UR10][R14.64+0x12c] ;  /* 0x00012c0a0e160981 */ /* 0x000ea2000c1e1900 */
[----:B------:R-:W-:-:S03]  /*1990*/  @P6 LOP3.LUT R7, R7, R24, RZ, 0x3c, !PT ;  /* 0x0000001807076212 */ /* 0x000fc600078e3cff */
[----:B------:R-:W2:Y:S01]  /*19a0*/  @P0 LDG.E R24, desc[UR10][R14.64+0x134] ;  /* 0x0001340a0e180981 */ /* 0x000ea2000c1e1900 */
[----:B------:R-:W-:-:S04]  /*19b0*/  UIADD3 UR5, UPT, UPT, UR5, 0x10, URZ ;  /* 0x0000001005057890 */ /* 0x000fc8000fffe0ff */
[----:B------:R-:W-:Y:S01]  /*19c0*/  UISETP.NE.AND UP0, UPT, UR5, 0x20, UPT ;  /* 0x000000200500788c */ /* 0x000fe2000bf05270 */
[----:B------:R-:W-:Y:S02]  /*19d0*/  @P6 LOP3.LUT R5, R5, R28, RZ, 0x3c, !PT ;  /* 0x0000001c05056212 */ /* 0x000fe400078e3cff */
[----:B----4-:R-:W-:Y:S02]  /*19e0*/  @P0 LOP3.LUT R6, R6, R23, RZ, 0x3c, !PT ;  /* 0x0000001706060212 */ /* 0x010fe400078e3cff */
[----:B---3--:R-:W-:Y:S02]  /*19f0*/  @P0 LOP3.LUT R5, R5, R26, RZ, 0x3c, !PT ;  /* 0x0000001a05050212 */ /* 0x008fe400078e3cff */
[----:B------:R-:W-:Y:S02]  /*1a00*/  @P0 LOP3.LUT R4, R4, R25, RZ, 0x3c, !PT ;  /* 0x0000001904040212 */ /* 0x000fe400078e3cff */
[----:B--2---:R-:W-:Y:S02]  /*1a10*/  @P0 LOP3.LUT R3, R3, R22, RZ, 0x3c, !PT ;  /* 0x0000001603030212 */ /* 0x004fe400078e3cff */
[----:B------:R-:W-:Y:S01]  /*1a20*/  @P0 LOP3.LUT R7, R7, R24, RZ, 0x3c, !PT ;  /* 0x0000001807070212 */ /* 0x000fe200078e3cff */
[----:B------:R-:W-:Y:S06]  /*1a30*/  BRA.U UP0, `(.L_x_183) ;  /* 0xfffffff5004c7547 */ /* 0x000fec000b83ffff */
[----:B------:R-:W-:-:S05]  /*1a40*/  VIADD R18, R18, 0x1 ;  /* 0x0000000112127836 */ /* 0x000fca0000000000 */
[----:B------:R-:W-:-:S13]  /*1a50*/  ISETP.NE.AND P0, PT, R18, 0x5, PT ;  /* 0x000000051200780c */ /* 0x000fda0003f05270 */
[----:B------:R-:W-:Y:S05]  /*1a60*/  @P0 BRA `(.L_x_184) ;  /* 0xfffffff400300947 */ /* 0x000fea000383ffff */
[----:B------:R0:W-:Y:S01]  /*1a70*/  STL [R1+0x4], R3 ;  /* 0x0000040301007387 */ /* 0x0001e20000100800 */
[----:B------:R-:W-:-:S03]  /*1a80*/  ISETP.NE.U32.AND P0, PT, R2, 0x3, PT ;  /* 0x000000030200780c */ /* 0x000fc60003f05070 */
[----:B------:R0:W-:Y:S01]  /*1a90*/  STL.64 [R1+0x8], R6 ;  /* 0x0000080601007387 */ /* 0x0001e20000100a00 */
[----:B------:R-:W-:-:S03]  /*1aa0*/  ISETP.NE.AND.EX P0, PT, RZ, RZ, PT, P0 ;  /* 0x000000ffff00720c */ /* 0x000fc60003f05300 */
[----:B------:R0:W-:Y:S10]  /*1ab0*/  STL.64 [R1+0x10], R4 ;  /* 0x0000100401007387 */ /* 0x0001f40000100a00 */
[----:B------:R-:W-:Y:S05]  /*1ac0*/  @P0 BRA `(.L_x_180) ;  /* 0x0000000800f80947 */ /* 0x000fea0003800000 */
[----:B------:R-:W-:Y:S01]  /*1ad0*/  UMOV UR5, URZ ;  /* 0x000000ff00057c82 */ /* 0x000fe20008000000 */
[----:B------:R-:W-:Y:S01]  /*1ae0*/  UMOV UR6, URZ ;  /* 0x000000ff00067c82 */ /* 0x000fe20008000000 */
[----:B0-----:R-:W-:Y:S01]  /*1af0*/  CS2R R2, SRZ ;  /* 0x0000000000027805 */ /* 0x001fe2000001ff00 */
[----:B------:R-:W-:Y:S02]  /*1b00*/  IMAD.MOV.U32 R4, RZ, RZ, RZ ;  /* 0x000000ffff047224 */ /* 0x000fe400078e00ff */
[----:B------:R-:W-:Y:S02]  /*1b10*/  IMAD.MOV.U32 R7, RZ, RZ, RZ ;  /* 0x000000ffff077224 */ /* 0x000fe400078e00ff */
[----:B------:R-:W-:Y:S02]  /*1b20*/  IMAD.U32 R5, RZ, RZ, UR5 ;  /* 0x00000005ff057e24 */ /* 0x000fe4000f8e00ff */
[----:B------:R-:W-:-:S07]  /*1b30*/  IMAD.U32 R6, RZ, RZ, UR6 ;  /* 0x00000006ff067e24 */ /* 0x000fce000f8e00ff */
.L_x_186:
[----:B------:R-:W-:-:S06]  /*1b40*/  IMAD R18, R2, 0x4, R1 ;  /* 0x0000000402127824 */ /* 0x000fcc00078e0201 */
[----:B------:R-:W5:Y:S01]  /*1b50*/  LDL R18, [R18+0x4] ;  /* 0x0000040012127983 */ /* 0x000f620000100800 */
[----:B------:R-:W-:Y:S01]  /*1b60*/  IMAD.SHL.U32 R20, R2, 0x20, RZ ;  /* 0x0000002002147824 */ /* 0x000fe200078e00ff */
[----:B------:R-:W-:-:S06]  /*1b70*/  UMOV UR5, URZ ;  /* 0x000000ff00057c82 */ /* 0x000fcc0008000000 */
.L_x_185:
        /* <DEDUP_REMOVED lines=176> */
[----:B------:R1:W-:Y:S04]  /*2680*/  STL [R1+0x4], R3 ;  /* 0x0000040301007387 */ /* 0x0003e80000100800 */
[----:B------:R1:W-:Y:S04]  /*2690*/  STL.64 [R1+0x8], R6 ;  /* 0x0000080601007387 */ /* 0x0003e80000100a00 */
[----:B------:R1:W-:Y:S02]  /*26a0*/  STL.64 [R1+0x10], R4 ;  /* 0x0000100401007387 */ /* 0x0003e40000100a00 */
.L_x_180:
[----:B------:R-:W-:Y:S05]  /*26b0*/  BSYNC.RECONVERGENT B1 ;  /* 0x0000000000017941 */ /* 0x000fea0003800200 */
.L_x_179:
[----:B------:R-:W-:Y:S01]  /*26c0*/  ISETP.GT.U32.AND P0, PT, R19, 0x3, PT ;  /* 0x000000031300780c */ /* 0x000fe20003f04070 */
[----:B------:R-:W-:Y:S01]  /*26d0*/  VIADD R17, R17, 0x1 ;  /* 0x0000000111117836 */ /* 0x000fe20000000000 */
[--C-:B------:R-:W-:Y:S02]  /*26e0*/  SHF.R.U64 R19, R19, 0x2, R16.reuse ;  /* 0x0000000213137819 */ /* 0x100fe40000001210 */
[----:B------:R-:W-:Y:S02]  /*26f0*/  ISETP.GT.U32.AND.EX P0, PT, R16, RZ, PT, P0 ;  /* 0x000000ff1000720c */ /* 0x000fe40003f04100 */
[----:B------:R-:W-:-:S11]  /*2700*/  SHF.R.U32.HI R16, RZ, 0x2, R16 ;  /* 0x00000002ff107819 */ /* 0x000fd60000011610 */
[----:B------:R-:W-:Y:S05]  /*2710*/  @P0 BRA `(.L_x_187) ;  /* 0xffffffd800d00947 */ /* 0x000fea000383ffff */
.L_x_178:
[----:B------:R-:W-:Y:S05]  /*2720*/  BSYNC.RECONVERGENT B0 ;  /* 0x0000000000007941 */ /* 0x000fea0003800200 */
.L_x_177:
[----:B0-----:R-:W-:Y:S01]  /*2730*/  SHF.R.U32.HI R2, RZ, 0x2, R3 ;  /* 0x00000002ff027819 */ /* 0x001fe20000011603 */
[----:B------:R-:W-:Y:S01]  /*2740*/  IMAD.MOV.U32 R9, RZ, RZ, -0x75bd8fc ;  /* 0xf8a42704ff097424 */ /* 0x000fe200078e00ff */
[----:B-1----:R-:W-:Y:S01]  /*2750*/  SHF.R.U32.HI R7, RZ, 0x2, R6 ;  /* 0x00000002ff077819 */ /* 0x002fe20000011606 */
[----:B------:R-:W-:Y:S01]  /*2760*/  IMAD.MOV.U32 R14, RZ, RZ, 0x0 ;  /* 0x00000000ff0e7424 */ /* 0x000fe200078e00ff */
[----:B------:R-:W-:Y:S01]  /*2770*/  LOP3.LUT R2, R2, R3, RZ, 0x3c, !PT ;  /* 0x0000000302027212 */ /* 0x000fe200078e3cff */
[----:B------:R-:W-:Y:S01]  /*2780*/  IMAD.SHL.U32 R3, R5, 0x10, RZ ;  /* 0x0000001005037824 */ /* 0x000fe200078e00ff */
[----:B------:R-:W-:Y:S01]  /*2790*/  LOP3.LUT R7, R7, R6, RZ, 0x3c, !PT ;  /* 0x0000000607077212 */ /* 0x000fe200078e3cff */
[----:B------:R-:W-:Y:S01]  /*27a0*/  IMAD.U32 R6, RZ, RZ, UR8 ;  /* 0x00000008ff067e24 */ /* 0x000fe2000f8e00ff */
[----:B------:R-:W-:Y:S01]  /*27b0*/  ISETP.NE.AND P0, PT, R0, RZ, PT ;  /* 0x000000ff0000720c */ /* 0x000fe20003f05270 */
[----:B------:R-:W-:Y:S01]  /*27c0*/  IMAD.SHL.U32 R4, R2, 0x2, RZ ;  /* 0x0000000202047824 */ /* 0x000fe200078e00ff */
[----:B------:R-:W-:Y:S01]  /*27d0*/  BSSY.RECONVERGENT B0, `(.L_x_188) ;  /* 0x0000271000007945 */ /* 0x000fe20003800200 */
[----:B------:R-:W-:-:S03]  /*27e0*/  IMAD.MOV.U32 R15, RZ, RZ, 0x3ca00000 ;  /* 0x3ca00000ff0f7424 */ /* 0x000fc600078e00ff */
[----:B------:R-:W-:Y:S01]  /*27f0*/  LOP3.LUT R4, R2, R4, R3, 0x96, !PT ;  /* 0x0000000402047212 */ /* 0x000fe200078e9603 */
[----:B------:R-:W-:-:S03]  /*2800*/  IMAD.SHL.U32 R3, R7, 0x2, RZ ;  /* 0x0000000207037824 */ /* 0x000fc600078e00ff */
[----:B------:R-:W-:Y:S01]  /*2810*/  LOP3.LUT R2, R4, R5, RZ, 0x3c, !PT ;  /* 0x0000000504027212 */ /* 0x000fe200078e3cff */
[----:B------:R-:W-:-:S04]  /*2820*/  IMAD R5, R0, UR4, RZ ;  /* 0x0000000400057c24 */ /* 0x000fc8000f8e02ff */
[----:B------:R-:W-:Y:S01]  /*2830*/  IMAD.SHL.U32 R4, R2, 0x10, RZ ;  /* 0x0000001002047824 */ /* 0x000fe200078e00ff */
[----:B------:R-:W-:-:S04]  /*2840*/  LOP3.LUT R6, R6, 0xaad26b49, R5, 0x96, !PT ;  /* 0xaad26b4906067812 */ /* 0x000fc800078e9605 */
[----:B------:R-:W-:Y:S01]  /*2850*/  LOP3.LUT R3, R7, R3, R4, 0x96, !PT ;  /* 0x0000000307037212 */ /* 0x000fe200078e9604 */
[----:B------:R-:W-:Y:S02]  /*2860*/  IMAD.U32 R7, RZ, RZ, UR8 ;  /* 0x00000008ff077e24 */ /* 0x000fe4000f8e00ff */
[----:B------:R-:W-:Y:S01]  /*2870*/  VIADD R4, R5, 0x1 ;  /* 0x0000000105047836 */ /* 0x000fe20000000000 */
[----:B------:R-:W-:Y:S01]  /*2880*/  LOP3.LUT R3, R3, R2, RZ, 0x3c, !PT ;  /* 0x0000000203037212 */ /* 0x000fe200078e3cff */
[----:B------:R-:W-:-:S03]  /*2890*/  IMAD R6, R6, 0x4182bed5, RZ ;  /* 0x4182bed506067824 */ /* 0x000fc600078e02ff */
[----:B------:R-:W-:Y:S02]  /*28a0*/  LOP3.LUT R4, R7, 0xaad26b49, R4, 0x96, !PT ;  /* 0xaad26b4907047812 */ /* 0x000fe400078e9604 */
[C---:B------:R-:W-:Y:S02]  /*28b0*/  IADD3 R3, PT, PT, R6.reuse, -0x25fe145e, R3 ;  /* 0xda01eba206037810 */ /* 0x040fe40007ffe003 */
[----:B------:R-:W-:Y:S01]  /*28c0*/  IADD3 R17, PT, PT, R6, -0x26039c23, R2 ;  /* 0xd9fc63dd06117810 */ /* 0x000fe20007ffe002 */
[----:B------:R-:W-:Y:S02]  /*28d0*/  IMAD R7, R4, 0x4182bed5, RZ ;  /* 0x4182bed504077824 */ /* 0x000fe400078e02ff */
[----:B------:R-:W-:-:S03]  /*28e0*/  IMAD.WIDE.U32 R4, R3, 0x200000, RZ ;  /* 0x0020000003047825 */ /* 0x000fc600078e00ff */
[C---:B------:R-:W-:Y:S01]  /*28f0*/  LOP3.LUT R8, R7.reuse, 0x159a55e5, RZ, 0x3c, !PT ;  /* 0x159a55e507087812 */ /* 0x040fe200078e3cff */
[C---:B------:R-:W-:Y:S01]  /*2900*/  VIADD R2, R7.reuse, 0xd9f6dc18 ;  /* 0xd9f6dc1807027836 */ /* 0x040fe20000000000 */
[----:B------:R-:W-:Y:S01]  /*2910*/  LOP3.LUT R16, R4, R17, RZ, 0x3c, !PT ;  /* 0x0000001104107212 */ /* 0x000fe200078e3cff */
[C---:B------:R-:W-:Y:S02]  /*2920*/  VIADD R3, R7.reuse, 0x75bcd15 ;  /* 0x075bcd1507037836 */ /* 0x040fe40000000000 */
[----:B------:R-:W-:Y:S01]  /*2930*/  IMAD.MOV.U32 R6, RZ, RZ, -0x23270784 ;  /* 0xdcd8f87cff067424 */ /* 0x000fe200078e00ff */
[----:B------:R0:W-:Y:S01]  /*2940*/  STL.64 [R1+0x8], R8 ;  /* 0x0000080801007387 */ /* 0x0001e20000100a00 */
[----:B------:R-:W-:Y:S02]  /*2950*/  VIADD R7, R7, 0x583f19 ;  /* 0x00583f1907077836 */ /* 0x000fe40000000000 */
[----:B------:R-:W-:Y:S01]  /*2960*/  IMAD.MOV.U32 R17, RZ, RZ, R5 ;  /* 0x000000ffff117224 */ /* 0x000fe200078e0005 */
[----:B------:R0:W-:Y:S03]  /*2970*/  STL.64 [R1], R2 ;  /* 0x0000000201007387 */ /* 0x0001e60000100a00 */
[----:B------:R-:W1:Y:S01]  /*2980*/  I2F.F64.U64 R4, R16 ;  /* 0x0000001000047312 */ /* 0x000e620000301800 */
[----:B------:R0:W-:Y:S01]  /*2990*/  STL.64 [R1+0x10], R6 ;  /* 0x0000100601007387 */ /* 0x0001e20000100a00 */
[----:B-1----:R-:W-:Y:S01]  /*29a0*/  DFMA R4, R4, R14, 5.5511151231257827021e-17 ;  /* 0x3c9000000404742b */ /* 0x002fe2000000000e */
[----:B0-----:R-:W-:Y:S10]  /*29b0*/  @!P0 BRA `(.L_x_189) ;  /* 0x0000002400488947 */ /* 0x001ff40003800000 */
[--C-:B------:R-:W-:Y:S01]  /*29c0*/  SHF.R.S32.HI R19, RZ, 0x1f, R0.reuse ;  /* 0x0000001fff137819 */ /* 0x100fe20000011400 */
[----:B------:R-:W-:Y:S02]  /*29d0*/  IMAD.MOV.U32 R18, RZ, RZ, RZ ;  /* 0x000000ffff127224 */ /* 0x000fe400078e00ff */
[----:B------:R-:W-:-:S07]  /*29e0*/  IMAD.MOV.U32 R2, RZ, RZ, R0 ;  /* 0x000000ffff027224 */ /* 0x000fce00078e0000 */
.L_x_198:
[----:B0-----:R-:W-:Y:S01]  /*29f0*/  LOP3.LUT R6, R2, 0x3, RZ, 0xc0, !PT ;  /* 0x0000000302067812 */ /* 0x001fe200078ec0ff */
[----:B------:R-:W-:Y:S03]  /*2a00*/  BSSY.RECONVERGENT B1, `(.L_x_190) ;  /* 0x0000247000017945 */ /* 0x000fe60003800200 */
[----:B------:R-:W-:-:S04]  /*2a10*/  ISETP.NE.U32.AND P0, PT, R6, RZ, PT ;  /* 0x000000ff0600720c */ /* 0x000fc80003f05070 */
[----:B------:R-:W-:-:S13]  /*2a20*/  ISETP.NE.AND.EX P0, PT, RZ, RZ, PT, P0 ;  /* 0x000000ffff00720c */ /* 0x000fda0003f05300 */
[----:B------:R-:W-:Y:S05]  /*2a30*/  @!P0 BRA `(.L_x_191) ;  /* 0x00000024000c8947 */ /* 0x000fea0003800000 */
[----:B------:R-:W0:Y:S01]  /*2a40*/  LDC.64 R14, c[0x4][RZ] ;  /* 0x01000000ff0e7b82 */ /* 0x000e220000000a00 */
[----:B------:R-:W-:Y:S01]  /*2a50*/  IMAD.MOV.U32 R20, RZ, RZ, RZ ;  /* 0x000000ffff147224 */ /* 0x000fe200078e00ff */
[----:B------:R-:W-:Y:S02]  /*2a60*/  CS2R R6, SRZ ;  /* 0x0000000000067805 */ /* 0x000fe4000001ff00 */
[----:B------:R-:W-:Y:S01]  /*2a70*/  CS2R R8, SRZ ;  /* 0x0000000000087805 */ /* 0x000fe2000001ff00 */
[----:B------:R-:W-:Y:S02]  /*2a80*/  IMAD.MOV.U32 R3, RZ, RZ, RZ ;  /* 0x000000ffff037224 */ /* 0x000fe400078e00ff */
[----:B0-----:R-:W-:-:S07]  /*2a90*/  IMAD.WIDE.U32 R14, R18, 0xc80, R14 ;  /* 0x00000c80120e7825 */ /* 0x001fce00078e000e */
.L_x_193:
[----:B------:R-:W-:-:S06]  /*2aa0*/  IMAD R21, R20, 0x4, R1 ;  /* 0x0000000414157824 */ /* 0x000fcc00078e0201 */
[----:B------:R-:W5:Y:S01]  /*2ab0*/  LDL R21, [R21+0x4] ;  /* 0x0000040015157983 */ /* 0x000f620000100800 */
[----:B------:R-:W-:Y:S01]  /*2ac0*/  IMAD.SHL.U32 R22, R20, 0x20, RZ ;  /* 0x0000002014167824 */ /* 0x000fe200078e00ff */
[----:B------:R-:W-:-:S06]  /*2ad0*/  UMOV UR5, URZ ;  /* 0x000000ff00057c82 */ /* 0x000fcc0008000000 */
.L_x_192:
[----:B-----5:R-:W-:Y:S01]  /*2ae0*/  SHF.R.U32.HI R25, RZ, UR5, R21 ;  /* 0x00000005ff197c19 */ /* 0x020fe20008011615 */
[----:B------:R-:W-:-:S03]  /*2af0*/  VIADD R16, R22, UR5 ;  /* 0x0000000516107c36 */ /* 0x000fc60008000000 */
[----:B------:R-:W-:-:S04]  /*2b00*/  LOP3.LUT R17, R25, 0x1, RZ, 0xc0, !PT ;  /* 0x0000000119117812 */ /* 0x000fc800078ec0ff */
[----:B------:R-:W-:Y:S01]  /*2b10*/  ISETP.NE.U32.AND P0, PT, R17, 0x1, PT ;  /* 0x000000011100780c */ /* 0x000fe20003f05070 */
[----:B------:R-:W-:-:S04]  /*2b20*/  IMAD R17, R16, 0x5, RZ ;  /* 0x0000000510117824 */ /* 0x000fc800078e02ff */
[----:B------:R-:W-:-:S08]  /*2b30*/  IMAD.WIDE.U32 R16, R17, 0x4, R14 ;  /* 0x0000000411107825 */ /* 0x000fd000078e000e */
[----:B------:R-:W2:Y:S04]  /*2b40*/  @!P0 LDG.E R24, desc[UR10][R16.64] ;  /* 0x0000000a10188981 */ /* 0x000ea8000c1e1900 */
[----:B------:R-:W3:Y:S04]  /*2b50*/  @!P0 LDG.E R26, desc[UR10][R16.64+0x8] ;  /* 0x0000080a101a8981 */ /* 0x000ee8000c1e1900 */
[----:B------:R-:W4:Y:S01]  /*2b60*/  @!P0 LDG.E R23, desc[UR10][R16.64+0x4] ;  /* 0x0000040a10178981 */ /* 0x000f22000c1e1900 */
[----:B------:R-:W-:-:S03]  /*2b70*/  R2P PR, R25, 0x7e ;  /* 0x0000007e19007804 */ /* 0x000fc60000000000 */
[----:B------:R-:W4:Y:S10]  /*2b80*/  @!P0 LDG.E R27, desc[UR10][R16.64+0xc] ;  /* 0x00000c0a101b8981 */ /* 0x000f34000c1e1900 */
[----:B------:R-:W4:Y:S01]  /*2b90*/  @P2 LDG.E R28, desc[UR10][R16.64+0x38] ;  /* 0x0000380a101c2981 */ /* 0x000f22000c1e1900 */
[----:B--2---:R-:W-:-:S03]  /*2ba0*/  @!P0 LOP3.LUT R3, R3, R24, RZ, 0x3c, !PT ;  /* 0x0000001803038212 */ /* 0x004fc600078e3cff */
[----:B------:R-:W2:Y:S01]  /*2bb0*/  @!P0 LDG.E R24, desc[UR10][R16.64+0x10] ;  /* 0x0000100a10188981 */ /* 0x000ea2000c1e1900 */
[----:B---3--:R-:W-:-:S03]  /*2bc0*/  @!P0 LOP3.LUT R9, R9, R26, RZ, 0x3c, !PT ;  /* 0x0000001a09098212 */ /* 0x008fc600078e3cff */
        /* <DEDUP_REMOVED lines=8> */
[----:B------:R-:W2:Y:S01]  /*2c50*/  @P5 LDG.E R28, desc[UR10][R16.64+0x74] ;  /* 0x0000740a101c5981 */ /* 0x000ea2000c1e1900 */
[----:B----4-:R-:W-:-:S03]  /*2c60*/  @P3 LOP3.LUT R7, R7, R23, RZ, 0x3c, !PT ;  /* 0x0000001707073212 */ /* 0x010fc600078e3cff */
[----:B------:R-:W4:Y:S01]  /*2c70*/  @P6 LDG.E R23, desc[UR10][R16.64+0x88] ;  /* 0x0000880a10176981 */ /* 0x000f22000c1e1900 */
[----:B------:R-:W-:-:S03]  /*2c80*/  @!P0 LOP3.LUT R6, R6, R27, RZ, 0x3c, !PT ;  /* 0x0000001b06068212 */ /* 0x000fc600078e3cff */
[----:B------:R-:W4:Y:S01]  /*2c90*/  @P1 LDG.E R27, desc[UR10][R16.64+0x20] ;  /* 0x0000200a101b1981 */ /* 0x000f22000c1e1900 */
[----:B---3--:R-:W-:Y:S02]  /*2ca0*/  @P4 LOP3.LUT R7, R7, R26, RZ, 0x3c, !PT ;  /* 0x0000001a07074212 */ /* 0x008fe400078e3cff */
[----:B--2---:R-:W-:Y:S01]  /*2cb0*/  @P1 LOP3.LUT R3, R3, R24, RZ, 0x3c, !PT ;  /* 0x0000001803031212 */ /* 0x004fe200078e3cff */
[----:B------:R-:W2:Y:S01]  /*2cc0*/  @P2 LDG.E R26, desc[UR10][R16.64+0x28] ;  /* 0x0000280a101a2981 */ /* 0x000ea2000c1e1900 */
        /* <DEDUP_REMOVED lines=36> */
[----:B------:R-:W-:Y:S02]  /*2f10*/  LOP3.LUT P0, RZ, R25, 0x80, RZ, 0xc0, !PT ;  /* 0x0000008019ff7812 */ /* 0x000fe4000780c0ff */
[----:B------:R-:W-:Y:S02]  /*2f20*/  @P5 LOP3.LUT R6, R6, R27, RZ, 0x3c, !PT ;  /* 0x0000001b06065212 */ /* 0x000fe400078e3cff */
[----:B------:R-:W4:Y:S01]  /*2f30*/  @P6 LDG.E R27, desc[UR10][R16.64+0x84] ;  /* 0x0000840a101b6981 */ /* 0x000f22000c1e1900 */
[----:B--2---:R-:W-:-:S08]  /*2f40*/  @P6 LOP3.LUT R3, R3, R26, RZ, 0x3c, !PT ;  /* 0x0000001a03036212 */ /* 0x004fd000078e3cff */
        /* <DEDUP_REMOVED lines=15> */
[----:B---3--:R-:W-:Y:S02]  /*3040*/  @P0 LOP3.LUT R9, R9, R24, RZ, 0x3c, !PT ;  /* 0x0000001809090212 */ /* 0x008fe400078e3cff */
[----:B----4-:R-:W-:Y:S02]  /*3050*/  @P0 LOP3.LUT R8, R8, R23, RZ, 0x3c, !PT ;  /* 0x0000001708080212 */ /* 0x010fe400078e3cff */
        /* <DEDUP_REMOVED lines=17> */
[----:B------:R-:W2:Y:S01]  /*3170*/  @P5 LDG.E R28, desc[UR10][R16.64+0x114] ;  /* 0x0001140a101c5981 */ /* 0x000ea2000c1e1900 */
[----:B----4-:R-:W-:-:S03]  /*3180*/  @P3 LOP3.LUT R7, R7, R23, RZ, 0x3c, !PT ;  /* 0x0000001707073212 */ /* 0x010fc600078e3cff */
[----:B------:R-:W4:Y:S01]  /*3190*/  @P6 LDG.E R23, desc[UR10][R16.64+0x128] ;  /* 0x0001280a10176981 */ /* 0x000f22000c1e1900 */
[----:B------:R-:W-:Y:S02]  /*31a0*/  @P0 LOP3.LUT R6, R6, R27, RZ, 0x3c, !PT ;  /* 0x0000001b06060212 */ /* 0x000fe400078e3cff */
[----:B------:R-:W-:Y:S02]  /*31b0*/  LOP3.LUT P0, RZ, R25, 0x8000, RZ, 0xc0, !PT ;  /* 0x0000800019ff7812 */ /* 0x000fe4000780c0ff */
        /* <DEDUP_REMOVED lines=50> */
[----:B------:R-:W-:Y:S01]  /*34e0*/  UIADD3 UR5, UPT, UPT, UR5, 0x10, URZ ;  /* 0x0000001005057890 */ /* 0x000fe2000fffe0ff */
[----:B--2---:R-:W-:Y:S02]  /*34f0*/  @P0 LOP3.LUT R3, R3, R26, RZ, 0x3c, !PT ;  /* 0x0000001a03030212 */ /* 0x004fe400078e3cff */
[----:B------:R-:W2:Y:S01]  /*3500*/  @P0 LDG.E R26, desc[UR10][R16.64+0x13c] ;  /* 0x00013c0a101a0981 */ /* 0x000ea2000c1e1900 */
[----:B---3--:R-:W-:-:S03]  /*3510*/  @P6 LOP3.LUT R9, R9, R24, RZ, 0x3c, !PT ;  /* 0x0000001809096212 */ /* 0x008fc600078e3cff */
[----:B------:R-:W3:Y:S01]  /*3520*/  @P0 LDG.E R24, desc[UR10][R16.64+0x134] ;  /* 0x0001340a10180981 */ /* 0x000ee2000c1e1900 */
[----:B----4-:R-:W-:-:S03]  /*3530*/  @P6 LOP3.LUT R8, R8, R23, RZ, 0x3c, !PT ;  /* 0x0000001708086212 */ /* 0x010fc600078e3cff */
[----:B------:R-:W4:Y:S01]  /*3540*/  @P0 LDG.E R23, desc[UR10][R16.64+0x130] ;  /* 0x0001300a10170981 */ /* 0x000f22000c1e1900 */
[----:B------:R-:W-:Y:S01]  /*3550*/  UISETP.NE.AND UP0, UPT, UR5, 0x20, UPT ;  /* 0x000000200500788c */ /* 0x000fe2000bf05270 */
[----:B------:R-:W-:Y:S02]  /*3560*/  @P0 LOP3.LUT R6, R6, R25, RZ, 0x3c, !PT ;  /* 0x0000001906060212 */ /* 0x000fe400078e3cff */
[----:B--2---:R-:W-:Y:S02]  /*3570*/  @P0 LOP3.LUT R7, R7, R26, RZ, 0x3c, !PT ;  /* 0x0000001a07070212 */ /* 0x004fe400078e3cff */
[----:B---3--:R-:W-:Y:S02]  /*3580*/  @P0 LOP3.LUT R9, R9, R24, RZ, 0x3c, !PT ;  /* 0x0000001809090212 */ /* 0x008fe400078e3cff */
[----:B----4-:R-:W-:Y:S02]  /*3590*/  @P0 LOP3.LUT R8, R8, R23, RZ, 0x3c, !PT ;  /* 0x0000001708080212 */ /* 0x010fe400078e3cff */
[----:B------:R-:W-:Y:S05]  /*35a0*/  BRA.U UP0, `(.L_x_192) ;  /* 0xfffffff5004c7547 */ /* 0x000fea000b83ffff */
        /* <DEDUP_REMOVED lines=18> */
.L_x_195:
[----:B------:R-:W-:-:S06]  /*36d0*/  IMAD R21, R20, 0x4, R1 ;  /* 0x0000000414157824 */ /* 0x000fcc00078e0201 */
[----:B------:R-:W5:Y:S01]  /*36e0*/  LDL R21, [R21+0x4] ;  /* 0x0000040015157983 */ /* 0x000f620000100800 */
[----:B------:R-:W-:Y:S01]  /*36f0*/  IMAD.SHL.U32 R22, R20, 0x20, RZ ;  /* 0x0000002014167824 */ /* 0x000fe200078e00ff */
[----:B------:R-:W-:-:S06]  /*3700*/  UMOV UR5, URZ ;  /* 0x000000ff00057c82 */ /* 0x000fcc0008000000 */
.L_x_194:
        /* <DEDUP_REMOVED lines=182> */
[----:B0-----:R-:W-:Y:S05]  /*4270*/  @P0 BRA `(.L_x_191) ;  /* 0x0000000800fc0947 */ /* 0x001fea0003800000 */
        /* <DEDUP_REMOVED lines=8> */
.L_x_197:
[----:B------:R-:W-:-:S06]  /*4300*/  IMAD R21, R20, 0x4, R1 ;  /* 0x0000000414157824 */ /* 0x000fcc00078e0201 */
[----:B------:R-:W5:Y:S01]  /*4310*/  LDL R21, [R21+0x4] ;  /* 0x0000040015157983 */ /* 0x000f620000100800 */
[----:B------:R-:W-:Y:S01]  /*4320*/  IMAD.SHL.U32 R22, R20, 0x20, RZ ;  /* 0x0000002014167824 */ /* 0x000fe200078e00ff */
[----:B------:R-:W-:-:S06]  /*4330*/  UMOV UR5, URZ ;  /* 0x000000ff00057c82 */ /* 0x000fcc0008000000 */
.L_x_196:
        /* <DEDUP_REMOVED lines=176> */
[----:B------:R0:W-:Y:S04]  /*4e40*/  STL [R1+0x4], R3 ;  /* 0x0000040301007387 */ /* 0x0001e80000100800 */
[----:B------:R0:W-:Y:S04]  /*4e50*/  STL.64 [R1+0x8], R8 ;  /* 0x0000080801007387 */ /* 0x0001e80000100a00 */
[----:B------:R0:W-:Y:S02]  /*4e60*/  STL.64 [R1+0x10], R6 ;  /* 0x0000100601007387 */ /* 0x0001e40000100a00 */
.L_x_191:
[----:B------:R-:W-:Y:S05]  /*4e70*/  BSYNC.RECONVERGENT B1 ;  /* 0x0000000000017941 */ /* 0x000fea0003800200 */
.L_x_190:
[----:B------:R-:W-:Y:S01]  /*4e80*/  ISETP.GT.U32.AND P0, PT, R2, 0x3, PT ;  /* 0x000000030200780c */ /* 0x000fe20003f04070 */
[----:B------:R-:W-:Y:S01]  /*4e90*/  VIADD R18, R18, 0x1 ;  /* 0x0000000112127836 */ /* 0x000fe20000000000 */
[--C-:B------:R-:W-:Y:S02]  /*4ea0*/  SHF.R.U64 R2, R2, 0x2, R19.reuse ;  /* 0x0000000202027819 */ /* 0x100fe40000001213 */
[----:B------:R-:W-:Y:S02]  /*4eb0*/  ISETP.GT.U32.AND.EX P0, PT, R19, RZ, PT, P0 ;  /* 0x000000ff1300720c */ /* 0x000fe40003f04100 */
[----:B------:R-:W-:-:S11]  /*4ec0*/  SHF.R.U32.HI R19, RZ, 0x2, R19 ;  /* 0x00000002ff137819 */ /* 0x000fd60000011613 */
[----:B------:R-:W-:Y:S05]  /*4ed0*/  @P0 BRA `(.L_x_198) ;  /* 0xffffffd800c40947 */ /* 0x000fea000383ffff */
.L_x_189:
[----:B------:R-:W-:Y:S05]  /*4ee0*/  BSYNC.RECONVERGENT B0 ;  /* 0x0000000000007941 */ /* 0x000fea0003800200 */
.L_x_188:
[----:B------:R-:W1:Y:S01]  /*4ef0*/  LDC.64 R22, c[0x0][0x3c0] ;  /* 0x0000f000ff167b82 */ /* 0x000e620000000a00 */
[----:B------:R-:W2:Y:S01]  /*4f00*/  LDCU.64 UR6, c[0x0][0x3d0] ;  /* 0x00007a00ff0677ac */ /* 0x000ea20008000a00 */
[----:B0-----:R-:W-:-:S06]  /*4f10*/  VIADD R9, R10, UR4 ;  /* 0x000000040a097c36 */ /* 0x001fcc0008000000 */
[----:B------:R-:W0:Y:S08]  /*4f20*/  LDC.64 R16, c[0x0][0x3b0] ;  /* 0x0000ec00ff107b82 */ /* 0x000e300000000a00 */
[----:B------:R-:W3:Y:S01]  /*4f30*/  LDC.64 R14, c[0x0][0x3b8] ;  /* 0x0000ee00ff0e7b82 */ /* 0x000ee20000000a00 */
[----:B------:R-:W-:Y:S01]  /*4f40*/  SHF.R.U32.HI R2, RZ, 0x2, R3 ;  /* 0x00000002ff027819 */ /* 0x000fe20000011603 */
[----:B------:R-:W4:Y:S01]  /*4f50*/  LDCU.128 UR12, c[0x0][0x3a0] ;  /* 0x00007400ff0c77ac */ /* 0x000f220008000c00 */
[----:B------:R-:W5:Y:S01]  /*4f60*/  LDCU.U8 UR5, c[0x0][0x3e8] ;  /* 0x00007d00ff0577ac */ /* 0x000f620008000000 */
[----:B-1----:R-:W-:Y:S01]  /*4f70*/  IMAD.WIDE R22, R9, 0x8, R22 ;  /* 0x0000000809167825 */ /* 0x002fe200078e0216 */
[----:B--2---:R-:W-:-:S05]  /*4f80*/  UIMAD.WIDE.U32 UR6, UR4, 0x8, UR6 ;  /* 0x00000008040678a5 */ /* 0x004fca000f8e0006 */
[----:B------:R-:W2:Y:S01]  /*4f90*/  LDG.E.64 R22, desc[UR10][R22.64] ;  /* 0x0000000a16167981 */ /* 0x000ea2000c1e1b00 */
[----:B0-----:R-:W-:-:S05]  /*4fa0*/  IMAD.WIDE R16, R9, 0x8, R16 ;  /* 0x0000000809107825 */ /* 0x001fca00078e0210 */
[----:B------:R-:W2:Y:S01]  /*4fb0*/  LDG.E.64 R18, desc[UR10][R16.64] ;  /* 0x0000000a10127981 */ /* 0x000ea2000c1e1b00 */
[----:B------:R-:W-:Y:S02]  /*4fc0*/  IMAD.U32 R20, RZ, RZ, UR6 ;  /* 0x00000006ff147e24 */ /* 0x000fe4000f8e00ff */
[----:B------:R-:W-:Y:S02]  /*4fd0*/  IMAD.U32 R21, RZ, RZ, UR7 ;  /* 0x00000007ff157e24 */ /* 0x000fe4000f8e00ff */
[----:B---3--:R-:W-:Y:S01]  /*4fe0*/  IMAD.WIDE R14, R9, 0x8, R14 ;  /* 0x00000008090e7825 */ /* 0x008fe200078e020e */
[----:B------:R-:W-:Y:S01]  /*4ff0*/  LOP3.LUT R2, R2, R3, RZ, 0x3c, !PT ;  /* 0x0000000302027212 */ /* 0x000fe200078e3cff */
[----:B------:R-:W0:Y:S02]  /*5000*/  LDCU.64 UR6, c[0x0][0x398] ;  /* 0x00007300ff0677ac */ /* 0x000e240008000a00 */
[----:B------:R-:W3:Y:S04]  /*5010*/  LDG.E.64 R20, desc[UR10][R20.64] ;  /* 0x0000000a14147981 */ /* 0x000ee8000c1e1b00 */
[----:B------:R-:W0:Y:S01]  /*5020*/  LDG.E.64 R24, desc[UR10][R14.64] ;  /* 0x0000000a0e187981 */ /* 0x000e22000c1e1b00 */
[----:B------:R-:W-:-:S02]  /*5030*/  IMAD.SHL.U32 R3, R7, 0x10, RZ ;  /* 0x0000001007037824 */ /* 0x000fc400078e00ff */
[----:B------:R-:W-:-:S05]  /*5040*/  IMAD.SHL.U32 R6, R2, 0x2, RZ ;  /* 0x0000000202067824 */ /* 0x000fca00078e00ff */
[----:B------:R-:W-:Y:S01]  /*5050*/  LOP3.LUT R6, R2, R6, R3, 0x96, !PT ;  /* 0x0000000602067212 */ /* 0x000fe200078e9603 */
[----:B------:R-:W-:Y:S01]  /*5060*/  IMAD R2, R0, UR4, RZ ;  /* 0x0000000400027c24 */ /* 0x000fe2000f8e02ff */
[----:B------:R-:W-:Y:S02]  /*5070*/  SHF.R.U32.HI R3, RZ, 0x2, R8 ;  /* 0x00000002ff037819 */ /* 0x000fe40000011608 */
[----:B------:R-:W-:Y:S01]  /*5080*/  LOP3.LUT R7, R6, R7, RZ, 0x3c, !PT ;  /* 0x0000000706077212 */ /* 0x000fe200078e3cff */
[----:B------:R-:W-:Y:S01]  /*5090*/  VIADD R2, R2, 0x1 ;  /* 0x0000000102027836 */ /* 0x000fe20000000000 */
[----:B------:R-:W-:Y:S01]  /*50a0*/  LOP3.LUT R8, R3, R8, RZ, 0x3c, !PT ;  /* 0x0000000803087212 */ /* 0x000fe200078e3cff */
[----:B------:R-:W-:-:S05]  /*50b0*/  IMAD.U32 R3, RZ, RZ, UR8 ;  /* 0x00000008ff037e24 */ /* 0x000fca000f8e00ff */
[----:B------:R-:W-:Y:S01]  /*50c0*/  LOP3.LUT R6, R3, 0xaad26b49, R2, 0x96, !PT ;  /* 0xaad26b4903067812 */ /* 0x000fe200078e9602 */
[----:B------:R-:W-:Y:S02]  /*50d0*/  IMAD.SHL.U32 R2, R8, 0x2, RZ ;  /* 0x0000000208027824 */ /* 0x000fe400078e00ff */
[----:B------:R-:W-:Y:S02]  /*50e0*/  IMAD.SHL.U32 R3, R7, 0x10, RZ ;  /* 0x0000001007037824 */ /* 0x000fe400078e00ff */
[----:B------:R-:W-:-:S03]  /*50f0*/  IMAD R6, R6, 0x4182bed5, RZ ;  /* 0x4182bed506067824 */ /* 0x000fc600078e02ff */
[----:B------:R-:W-:-:S04]  /*5100*/  LOP3.LUT R2, R8, R2, R3, 0x96, !PT ;  /* 0x0000000208027212 */ /* 0x000fc800078e9603 */
[----:B------:R-:W-:-:S04]  /*5110*/  LOP3.LUT R2, R2, R7, RZ, 0x3c, !PT ;  /* 0x0000000702027212 */ /* 0x000fc800078e3cff */
[C---:B------:R-:W-:Y:S02]  /*5120*/  IADD3 R2, PT, PT, R6.reuse, -0x25fe145e, R2 ;  /* 0xda01eba206027810 */ /* 0x040fe40007ffe002 */
[----:B------:R-:W-:-:S03]  /*5130*/  IADD3 R7, PT, PT, R6, -0x26039c23, R7 ;  /* 0xd9fc63dd06077810 */ /* 0x000fc60007ffe007 */
[----:B------:R-:W-:-:S03]  /*5140*/  IMAD.WIDE.U32 R2, R2, 0x200000, RZ ;  /* 0x0020000002027825 */ /* 0x000fc600078e00ff */
[----:B------:R-:W-:Y:S01]  /*5150*/  LOP3.LUT R6, R2, R7, RZ, 0x3c, !PT ;  /* 0x0000000702067212 */ /* 0x000fe200078e3cff */
[----:B------:R-:W-:-:S04]  /*5160*/  IMAD.MOV.U32 R7, RZ, RZ, R3 ;  /* 0x000000ffff077224 */ /* 0x000fc800078e0003 */
[----:B------:R-:W1:Y:S01]  /*5170*/  I2F.F64.U64 R2, R6 ;  /* 0x0000000600027312 */ /* 0x000e620000301800 */
[----:B----4-:R-:W-:Y:S01]  /*5180*/  DMUL R4, R4, UR12 ;  /* 0x0000000c04047c28 */ /* 0x010fe20008000000 */
[----:B------:R-:W-:Y:S02]  /*5190*/  IMAD.MOV.U32 R8, RZ, RZ, 0x0 ;  /* 0x00000000ff087424 */ /* 0x000fe400078e00ff */
[----:B------:R-:W-:-:S06]  /*51a0*/  IMAD.MOV.U32 R9, RZ, RZ, 0x3ca00000 ;  /* 0x3ca00000ff097424 */ /* 0x000fcc00078e00ff */
[----:B-1----:R-:W-:-:S08]  /*51b0*/  DFMA R2, R2, R8, 5.5511151231257827021e-17 ;  /* 0x3c9000000202742b */ /* 0x002fd00000000008 */
[----:B------:R-:W-:Y:S01]  /*51c0*/  DMUL R2, R2, UR14 ;  /* 0x0000000e02027c28 */ /* 0x000fe20008000000 */
[----:B-----5:R-:W-:-:S04]  /*51d0*/  UPRMT UR5, UR5, 0x8880, URZ ;  /* 0x0000888005057896 */ /* 0x020fc800080000ff */
[----:B------:R-:W-:Y:S01]  /*51e0*/  UISETP.NE.AND UP0, UPT, UR5, URZ, UPT ;  /* 0x000000ff0500728c */ /* 0x000fe2000bf05270 */
[----:B--2---:R-:W-:-:S08]  /*51f0*/  DADD R22, -R18, R22 ;  /* 0x0000000012167229 */ /* 0x004fd00000000116 */
[----:B------:R-:W-:Y:S02]  /*5200*/  DMUL R4, R4, R22 ;  /* 0x0000001604047228 */ /* 0x000fe40000000000 */
[----:B---3--:R-:W-:-:S06]  /*5210*/  DADD R20, -R18, R20 ;  /* 0x0000000012147229 */ /* 0x008fcc0000000114 */
[----:B0-----:R-:W-:-:S08]  /*5220*/  DFMA R4, R24, UR6, R4 ;  /* 0x0000000618047c2b */ /* 0x001fd00008000004 */
[----:B------:R-:W-:-:S08]  /*5230*/  DFMA R2, R2, R20, R4 ;  /* 0x000000140202722b */ /* 0x000fd00000000004 */
[----:B------:R-:W-:Y:S01]  /*5240*/  DADD R18, R18, R2 ;  /* 0x0000000012127229 */ /* 0x000fe20000000002 */
[----:B------:R0:W-:Y:S06]  /*5250*/  STG.E.64 desc[UR10][R14.64], R2 ;  /* 0x000000020e007986 */ /* 0x0001ec000c101b0a */
[----:B------:R0:W-:Y:S01]  /*5260*/  STG.E.64 desc[UR10][R16.64], R18 ;  /* 0x0000001210007986 */ /* 0x0001e2000c101b0a */
[----:B------:R-:W-:Y:S05]  /*5270*/  BRA.U !UP0, `(.L_x_199) ;  /* 0x00000001082c7547 */ /* 0x000fea000b800000 */
[----:B------:R-:W1:Y:S01]  /*5280*/  LDCU UR6, c[0x0][0x3ec] ;  /* 0x00007d80ff0677ac */ /* 0x000e620008000800 */
[----:B0-----:R-:W-:Y:S01]  /*5290*/  IADD3 R3, P0, PT, R12, UR4, RZ ;  /* 0x000000040c037c10 */ /* 0x001fe2000ff1e0ff */
[----:B------:R-:W1:Y:S01]  /*52a0*/  LDCU UR7, c[0x0][0x3f0] ;  /* 0x00007e00ff0777ac */ /* 0x000e620008000800 */
[----:B------:R-:W0:Y:S01]  /*52b0*/  LDCU.64 UR12, c[0x0][0x3e0] ;  /* 0x00007c00ff0c77ac */ /* 0x000e220008000a00 */
[----:B-1----:R-:W-:-:S04]  /*52c0*/  UIMAD.WIDE UR6, UR6, UR7, URZ ;  /* 0x00000007060672a5 */ /* 0x002fc8000f8e02ff */
[----:B------:R-:W-:Y:S01]  /*52d0*/  UIMAD UR6, UR7, 0x5, URZ ;  /* 0x00000005070678a4 */ /* 0x000fe2000f8e02ff */
[----:B0-----:R-:W-:-:S05]  /*52e0*/  LEA R2, P1, R3, UR12, 0x3 ;  /* 0x0000000c03027c11 */ /* 0x001fca000f8218ff */
[----:B------:R-:W-:-:S04]  /*52f0*/  VIADD R4, R13, UR6 ;  /* 0x000000060d047c36 */ /* 0x000fc80008000000 */
[----:B------:R-:W-:-:S05]  /*5300*/  IMAD.X R4, RZ, RZ, R4, P0 ;  /* 0x000000ffff047224 */ /* 0x000fca00000e0604 */
[----:B------:R-:W-:-:S05]  /*5310*/  LEA.HI.X R3, R3, UR13, R4, 0x3, P1 ;  /* 0x0000000d03037c11 */ /* 0x000fca00088f1c04 */
[----:B------:R1:W-:Y:S02]  /*5320*/  STG.E.64 desc[UR10][R2.64], R18 ;  /* 0x0000001202007986 */ /* 0x0003e4000c101b0a */
.L_x_199:
[----:B------:R-:W-:-:S04]  /*5330*/  UIADD3 UR4, UPT, UPT, UR4, 0x1, URZ ;  /* 0x0000000104047890 */ /* 0x000fc8000fffe0ff */
[----:B------:R-:W-:-:S09]  /*5340*/  UISETP.NE.AND UP0, UPT, UR4, 0x5, UPT ;  /* 0x000000050400788c */ /* 0x000fd2000bf05270 */
[----:B------:R-:W-:Y:S05]  /*5350*/  BRA.U UP0, `(.L_x_200) ;  /* 0xffffffad00747547 */ /* 0x000fea000b83ffff */
[----:B------:R-:W2:Y:S01]  /*5360*/  LDCU.64 UR4, c[0x0][0x3b0] ;  /* 0x00007600ff0477ac */ /* 0x000ea20008000a00 */
[C---:B01----:R-:W-:Y:S01]  /*5370*/  IMAD.SHL.U32 R3, R10.reuse, 0x8, RZ ;  /* 0x000000080a037824 */ /* 0x043fe200078e00ff */
[----:B------:R-:W-:-:S04]  /*5380*/  SHF.L.U64.HI R2, R10, 0x3, R11 ;  /* 0x000000030a027819 */ /* 0x000fc8000001020b */
[----:B--2---:R-:W-:-:S04]  /*5390*/  IADD3 R16, P0, PT, R3, UR4, RZ ;  /* 0x0000000403107c10 */ /* 0x004fc8000ff1e0ff */
[----:B------:R-:W-:-:S05]  /*53a0*/  IADD3.X R17, PT, PT, R2, UR5, RZ, P0, !PT ;  /* 0x0000000502117c10 */ /* 0x000fca00087fe4ff */
[----:B------:R-:W2:Y:S01]  /*53b0*/  LDG.E.64 R20, desc[UR10][R16.64] ;  /* 0x0000000a10147981 */ /* 0x000ea2000c1e1b00 */
[----:B------:R-:W-:Y:S01]  /*53c0*/  UMOV UR4, 0x54442d18 ;  /* 0x54442d1800047882 */ /* 0x000fe20000000000 */
[----:B------:R-:W-:Y:S01]  /*53d0*/  UMOV UR5, 0x401921fb ;  /* 0x401921fb00057882 */ /* 0x000fe20000000000 */
[----:B------:R-:W-:Y:S01]  /*53e0*/  BSSY.RECONVERGENT B0, `(.L_x_201) ;  /* 0x000001e000007945 */ /* 0x000fe20003800200 */
[----:B--2---:R-:W-:-:S08]  /*53f0*/  DMUL R6, R20, UR4 ;  /* 0x0000000414067c28 */ /* 0x004fd00008000000 */
[----:B------:R-:W-:-:S14]  /*5400*/  DSETP.NEU.AND P0, PT, |R6|, +INF , PT ;  /* 0x7ff000000600742a */ /* 0x000fdc0003f0d200 */
[----:B------:R-:W-:Y:S01]  /*5410*/  @!P0 DMUL R26, RZ, R6 ;  /* 0x00000006ff1a8228 */ /* 0x000fe20000000000 */
[----:B------:R-:W-:Y:S01]  /*5420*/  @!P0 IMAD.MOV.U32 R28, RZ, RZ, 0x1 ;  /* 0x00000001ff1c8424 */ /* 0x000fe200078e00ff */
[----:B------:R-:W-:Y:S09]  /*5430*/  @!P0 BRA `(.L_x_202) ;  /* 0x0000000000608947 */ /* 0x000ff20003800000 */
[----:B------:R-:W-:Y:S01]  /*5440*/  UMOV UR4, 0x6dc9c883 ;  /* 0x6dc9c88300047882 */ /* 0x000fe20000000000 */
[----:B------:R-:W-:Y:S01]  /*5450*/  UMOV UR5, 0x3fe45f30 ;  /* 0x3fe45f3000057882 */ /* 0x000fe20000000000 */
[C---:B------:R-:W-:Y:S01]  /*5460*/  DSETP.GE.AND P0, PT, |R6|.reuse, 2.14748364800000000000e+09, PT ;  /* 0x41e000000600742a */ /* 0x040fe20003f06200 */
[----:B------:R-:W-:Y:S01]  /*5470*/  BSSY.RECONVERGENT B1, `(.L_x_203) ;  /* 0x0000013000017945 */ /* 0x000fe20003800200 */
[----:B------:R-:W-:Y:S01]  /*5480*/  DMUL R4, R6, UR4 ;  /* 0x0000000406047c28 */ /* 0x000fe20008000000 */
[----:B------:R-:W-:Y:S01]  /*5490*/  UMOV UR4, 0x54442d18 ;  /* 0x54442d1800047882 */ /* 0x000fe20000000000 */
[----:B------:R-:W-:-:S08]  /*54a0*/  UMOV UR5, 0x3ff921fb ;  /* 0x3ff921fb00057882 */ /* 0x000fd00000000000 */
[----:B------:R-:W0:Y:S08]  /*54b0*/  F2I.F64 R5, R4 ;  /* 0x0000000400057311 */ /* 0x000e300000301100 */
[----:B0-----:R-:W0:Y:S02]  /*54c0*/  I2F.F64 R26, R5 ;  /* 0x00000005001a7312 */ /* 0x001e240000201c00 */
[----:B0-----:R-:W-:Y:S01]  /*54d0*/  DFMA R8, R26, -UR4, R6 ;  /* 0x800000041a087c2b */ /* 0x001fe20008000006 */
[----:B------:R-:W-:Y:S01]  /*54e0*/  UMOV UR4, 0x33145c00 ;  /* 0x33145c0000047882 */ /* 0x000fe20000000000 */
[----:B------:R-:W-:-:S06]  /*54f0*/  UMOV UR5, 0x3c91a626 ;  /* 0x3c91a62600057882 */ /* 0x000fcc0000000000 */
[----:B------:R-:W-:Y:S01]  /*5500*/  DFMA R8, R26, -UR4, R8 ;  /* 0x800000041a087c2b */ /* 0x000fe20008000008 */
[----:B------:R-:W-:Y:S01]  /*5510*/  UMOV UR4, 0x252049c0 ;  /* 0x252049c000047882 */ /* 0x000fe20000000000 */
[----:B------:R-:W-:-:S06]  /*5520*/  UMOV UR5, 0x397b839a ;  /* 0x397b839a00057882 */ /* 0x000fcc0000000000 */
[----:B------:R-:W-:Y:S01]  /*5530*/  DFMA R26, R26, -UR4, R8 ;  /* 0x800000041a1a7c2b */ /* 0x000fe20008000008 */
[----:B------:R-:W-:Y:S10]  /*5540*/  @!P0 BRA `(.L_x_204) ;  /* 0x0000000000148947 */ /* 0x000ff40003800000 */
[----:B------:R-:W-:Y:S01]  /*5550*/  IMAD.MOV.U32 R23, RZ, RZ, R7 ;  /* 0x000000ffff177224 */ /* 0x000fe200078e0007 */
[----:B------:R-:W-:-:S07]  /*5560*/  MOV R22, 0x5580 ;  /* 0x0000558000167802 */ /* 0x000fce0000000f00 */
[----:B------:R-:W-:Y:S05]  /*5570*/  CALL.REL.NOINC `($_Z13psoIterKernelIN4util6AckleyILi5EEELi5EEvT_dddddPdS4_S4_S4_S4_S4_S4_biim$__internal_trig_reduction_slowpathd) ;  /* 0x0000002800e07944 */ /* 0x000fea0003c00000 */
[----:B------:R-:W-:Y:S02]  /*5580*/  IMAD.MOV.U32 R26, RZ, RZ, R6 ;  /* 0x000000ffff1a7224 */ /* 0x000fe400078e0006 */
[----:B------:R-:W-:-:S07]  /*5590*/  IMAD.MOV.U32 R27, RZ, RZ, R7 ;  /* 0x000000ffff1b7224 */ /* 0x000fce00078e0007 */
.L_x_204:
[----:B------:R-:W-:Y:S05]  /*55a0*/  BSYNC.RECONVERGENT B1 ;  /* 0x0000000000017941 */ /* 0x000fea0003800200 */
.L_x_203:
[----:B------:R-:W-:-:S07]  /*55b0*/  VIADD R28, R5, 0x1 ;  /* 0x00000001051c7836 */ /* 0x000fce0000000000 */
.L_x_202:
[----:B------:R-:W-:Y:S05]  /*55c0*/  BSYNC.RECONVERGENT B0 ;  /* 0x0000000000007941 */ /* 0x000fea0003800200 */
.L_x_201:
[----:B------:R-:W0:Y:S01]  /*55d0*/  LDCU.64 UR4, c[0x4][0x1e0] ;  /* 0x01003c00ff0477ac */ /* 0x000e220008000a00 */
[----:B------:R-:W-:Y:S01]  /*55e0*/  IMAD.SHL.U32 R4, R28, 0x40, RZ ;  /* 0x000000401c047824 */ /* 0x000fe200078e00ff */
[----:B------:R-:W2:Y:S04]  /*55f0*/  LDG.E.64 R18, desc[UR10][R16.64+0x8] ;  /* 0x0000080a10127981 */ /* 0x000ea8000c1e1b00 */
[----:B------:R-:W-:-:S04]  /*5600*/  LOP3.LUT R4, R4, 0x40, RZ, 0xc0, !PT ;  /* 0x0000004004047812 */ /* 0x000fc800078ec0ff */
[----:B0-----:R-:W-:-:S05]  /*5610*/  IADD3 R12, P0, PT, R4, UR4, RZ ;  /* 0x00000004040c7c10 */ /* 0x001fca000ff1e0ff */
[----:B------:R-:W-:-:S05]  /*5620*/  IMAD.X R13, RZ, RZ, UR5, P0 ;  /* 0x00000005ff0d7e24 */ /* 0x000fca00080e06ff */
[----:B------:R-:W3:Y:S04]  /*5630*/  LDG.E.128.CONSTANT R4, desc[UR10][R12.64] ;  /* 0x0000000a0c047981 */ /* 0x000ee8000c1e9d00 */
[----:B------:R-:W4:Y:S04]  /*5640*/  LDG.E.128.CONSTANT R8, desc[UR10][R12.64+0x10] ;  /* 0x0000100a0c087981 */ /* 0x000f28000c1e9d00 */
[----:B------:R-:W5:Y:S01]  /*5650*/  LDG.E.128.CONSTANT R12, desc[UR10][R12.64+0x20] ;  /* 0x0000200a0c0c7981 */ /* 0x000f62000c1e9d00 */
[----:B------:R-:W-:Y:S01]  /*5660*/  LOP3.LUT R22, R28, 0x1, RZ, 0xc0, !PT ;  /* 0x000000011c167812 */ /* 0x000fe200078ec0ff */
[----:B------:R-:W-:-:S03]  /*5670*/  IMAD.MOV.U32 R23, RZ, RZ, 0x3da8ff83 ;  /* 0x3da8ff83ff177424 */ /* 0x000fc600078e00ff */
[----:B------:R-:W-:Y:S01]  /*5680*/  ISETP.NE.U32.AND P0, PT, R22, 0x1, PT ;  /* 0x000000011600780c */ /* 0x000fe20003f05070 */
[----:B------:R-:W-:Y:S01]  /*5690*/  IMAD.MOV.U32 R22, RZ, RZ, 0x20fd8164 ;  /* 0x20fd8164ff167424 */ /* 0x000fe200078e00ff */
[----:B------:R-:W-:Y:S02]  /*56a0*/  DMUL R24, R26, R26 ;  /* 0x0000001a1a187228 */ /* 0x000fe40000000000 */
[----:B------:R-:W-:Y:S02]  /*56b0*/  FSEL R23, -R23, 0.11223486810922622681, !P0 ;  /* 0x3de5db6517177808 */ /* 0x000fe40004000100 */
[----:B------:R-:W-:Y:S01]  /*56c0*/  FSEL R22, R22, -8.06006814911005101289e+34, !P0 ;  /* 0xf9785eba16167808 */ /* 0x000fe20004000000 */
[----:B------:R-:W-:Y:S01]  /*56d0*/  UMOV UR4, 0x54442d18 ;  /* 0x54442d1800047882 */ /* 0x000fe20000000000 */
[----:B------:R-:W-:Y:S01]  /*56e0*/  UMOV UR5, 0x401921fb ;  /* 0x401921fb00057882 */ /* 0x000fe20000000000 */
[----:B------:R-:W-:Y:S03]  /*56f0*/  BSSY.RECONVERGENT B0, `(.L_x_205) ;  /* 0x000002f000007945 */ /* 0x000fe60003800200 */
[----:B---3--:R-:W-:-:S08]  /*5700*/  DFMA R4, R24, R22, R4 ;  /* 0x000000161804722b */ /* 0x008fd00000000004 */
[----:B------:R-:W-:-:S08]  /*5710*/  DFMA R4, R24, R4, R6 ;  /* 0x000000041804722b */ /* 0x000fd00000000006 */
[----:B----4-:R-:W-:-:S08]  /*5720*/  DFMA R4, R24, R4, R8 ;  /* 0x000000041804722b */ /* 0x010fd00000000008 */
[----:B------:R-:W-:-:S08]  /*5730*/  DFMA R4, R24, R4, R10 ;  /* 0x000000041804722b */ /* 0x000fd0000000000a */
[----:B-----5:R-:W-:-:S08]  /*5740*/  DFMA R4, R24, R4, R12 ;  /* 0x000000041804722b */ /* 0x020fd0000000000c */
[----:B------:R-:W-:Y:S02]  /*5750*/  DFMA R4, R24, R4, R14 ;  /* 0x000000041804722b */ /* 0x000fe4000000000e */
[----:B--2---:R-:W-:-:S06]  /*5760*/  DMUL R6, R18, UR4 ;  /* 0x0000000412067c28 */ /* 0x004fcc0008000000 */
[----:B------:R-:W-:Y:S02]  /*5770*/  DFMA R26, R4, R26, R26 ;  /* 0x0000001a041a722b */ /* 0x000fe4000000001a */
[----:B------:R-:W-:Y:S02]  /*5780*/  DFMA R4, R24, R4, 1 ;  /* 0x3ff000001804742b */ /* 0x000fe40000000004 */
[----:B------:R-:W-:-:S08]  /*5790*/  DSETP.NEU.AND P1, PT, |R6|, +INF , PT ;  /* 0x7ff000000600742a */ /* 0x000fd00003f2d200 */
[----:B------:R-:W-:Y:S02]  /*57a0*/  FSEL R4, R4, R26, !P0 ;  /* 0x0000001a04047208 */ /* 0x000fe40004000000 */
[----:B------:R-:W-:Y:S01]  /*57b0*/  FSEL R5, R5, R27, !P0 ;  /* 0x0000001b05057208 */ /* 0x000fe20004000000 */
[----:B------:R-:W-:-:S05]  /*57c0*/  DMUL R18, R18, R18 ;  /* 0x0000001212127228 */ /* 0x000fca0000000000 */
[----:B------:R-:W-:Y:S01]  /*57d0*/  DADD R8, -RZ, -R4 ;  /* 0x00000000ff087229 */ /* 0x000fe20000000904 */
[----:B------:R-:W-:Y:S02]  /*57e0*/  LOP3.LUT P0, RZ, R28, 0x2, RZ, 0xc0, !PT ;  /* 0x000000021cff7812 */ /* 0x000fe4000780c0ff */
[----:B------:R-:W-:-:S07]  /*57f0*/  DFMA R20, R20, R20, R18 ;  /* 0x000000141414722b */ /* 0x000fce0000000012 */
[----:B------:R-:W-:Y:S02]  /*5800*/  FSEL R18, R4, R8, !P0 ;  /* 0x0000000804127208 */ /* 0x000fe40004000000 */
[----:B------:R-:W-:Y:S01]  /*5810*/  FSEL R19, R5, R9, !P0 ;  /* 0x0000000905137208 */ /* 0x000fe20004000000 */
[----:B------:R-:W-:Y:S06]  /*5820*/  @!P1 BRA `(.L_x_206) ;  /* 0x0000000000649947 */ /* 0x000fec0003800000 */
        /* <DEDUP_REMOVED lines=22> */
.L_x_208:
[----:B------:R-:W-:Y:S05]  /*5990*/  BSYNC.RECONVERGENT B1 ;  /* 0x0000000000017941 */ /* 0x000fea0003800200 */
.L_x_207:
[----:B------:R-:W-:Y:S01]  /*59a0*/  VIADD R26, R5, 0x1 ;  /* 0x00000001051a7836 */ /* 0x000fe20000000000 */
[----:B------:R-:W-:Y:S06]  /*59b0*/  BRA `(.L_x_209) ;  /* 0x0000000000087947 */ /* 0x000fec0003800000 */
.L_x_206:
[----:B------:R-:W-:Y:S01]  /*59c0*/  DMUL R22, RZ, R6 ;  /* 0x00000006ff167228 */ /* 0x000fe20000000000 */
[----:B------:R-:W-:-:S10]  /*59d0*/  IMAD.MOV.U32 R26, RZ, RZ, 0x1 ;  /* 0x00000001ff1a7424 */ /* 0x000fd400078e00ff */
.L_x_209:
[----:B------:R-:W-:Y:S05]  /*59e0*/  BSYNC.RECONVERGENT B0 ;  /* 0x0000000000007941 */ /* 0x000fea0003800200 */
.L_x_205:
[----:B------:R-:W0:Y:S01]  /*59f0*/  LDCU.64 UR4, c[0x4][0x1e0] ;  /* 0x01003c00ff0477ac */ /* 0x000e220008000a00 */
[----:B------:R-:W-:-:S05]  /*5a00*/  IMAD.SHL.U32 R4, R26, 0x40, RZ ;  /* 0x000000401a047824 */ /* 0x000fca00078e00ff */
[----:B------:R-:W-:-:S04]  /*5a10*/  LOP3.LUT R4, R4, 0x40, RZ, 0xc0, !PT ;  /* 0x0000004004047812 */ /* 0x000fc800078ec0ff */
[----:B0-----:R-:W-:-:S05]  /*5a20*/  IADD3 R12, P0, PT, R4, UR4, RZ ;  /* 0x00000004040c7c10 */ /* 0x001fca000ff1e0ff */
[----:B------:R-:W-:-:S05]  /*5a30*/  IMAD.X R13, RZ, RZ, UR5, P0 ;  /* 0x00000005ff0d7e24 */ /* 0x000fca00080e06ff */
[----:B------:R-:W2:Y:S01]  /*5a40*/  LDG.E.128.CONSTANT R4, desc[UR10][R12.64] ;  /* 0x0000000a0c047981 */ /* 0x000ea2000c1e9d00 */
[----:B------:R-:W-:-:S04]  /*5a50*/  LOP3.LUT R8, R26, 0x1, RZ, 0xc0, !PT ;  /* 0x000000011a087812 */ /* 0x000fc800078ec0ff */
[----:B------:R-:W-:Y:S02]  /*5a60*/  ISETP.NE.U32.AND P0, PT, R8, 0x1, PT ;  /* 0x000000010800780c */ /* 0x000fe40003f05070 */
[----:B------:R-:W3:Y:S01]  /*5a70*/  LDG.E.128.CONSTANT R8, desc[UR10][R12.64+0x10] ;  /* 0x0000100a0c087981 */ /* 0x000ee2000c1e9d00 */
[----:B------:R-:W-:Y:S01]  /*5a80*/  IMAD.MOV.U32 R14, RZ, RZ, 0x3da8ff83 ;  /* 0x3da8ff83ff0e7424 */ /* 0x000fe200078e00ff */
[----:B------:R-:W-:Y:S01]  /*5a90*/  DMUL R24, R22, R22 ;  /* 0x0000001616187228 */ /* 0x000fe20000000000 */
[----:B------:R-:W-:-:S03]  /*5aa0*/  IMAD.MOV.U32 R28, RZ, RZ, 0x20fd8164 ;  /* 0x20fd8164ff1c7424 */ /* 0x000fc600078e00ff */
[----:B------:R-:W-:Y:S02]  /*5ab0*/  FSEL R29, -R14, 0.11223486810922622681, !P0 ;  /* 0x3de5db650e1d7808 */ /* 0x000fe40004000100 */
[----:B------:R-:W-:Y:S01]  /*5ac0*/  FSEL R28, R28, -8.06006814911005101289e+34, !P0 ;  /* 0xf9785eba1c1c7808 */ /* 0x000fe20004000000 */
[----:B------:R-:W4:Y:S05]  /*5ad0*/  LDG.E.128.CONSTANT R12, desc[UR10][R12.64+0x20] ;  /* 0x0000200a0c0c7981 */ /* 0x000f2a000c1e9d00 */
[C---:B--2---:R-:W-:Y:S01]  /*5ae0*/  DFMA R28, R24.reuse, R28, R4 ;  /* 0x0000001c181c722b */ /* 0x044fe20000000004 */
[----:B------:R-:W2:Y:S07]  /*5af0*/  LDG.E.64 R4, desc[UR10][R16.64+0x10] ;  /* 0x0000100a10047981 */ /* 0x000eae000c1e1b00 */
[----:B------:R-:W-:-:S08]  /*5b00*/  DFMA R6, R24, R28, R6 ;  /* 0x0000001c1806722b */ /* 0x000fd00000000006 */
[----:B---3--:R-:W-:-:S08]  /*5b10*/  DFMA R6, R24, R6, R8 ;  /* 0x000000061806722b */ /* 0x008fd00000000008 */
[----:B------:R-:W-:-:S08]  /*5b20*/  DFMA R6, R24, R6, R10 ;  /* 0x000000061806722b */ /* 0x000fd0000000000a */
[----:B----4-:R-:W-:-:S08]  /*5b30*/  DFMA R6, R24, R6, R12 ;  /* 0x000000061806722b */ /* 0x010fd0000000000c */
[----:B------:R-:W-:-:S08]  /*5b40*/  DFMA R6, R24, R6, R14 ;  /* 0x000000061806722b */ /* 0x000fd0000000000e */
[----:B------:R-:W-:Y:S02]  /*5b50*/  DFMA R22, R6, R22, R22 ;  /* 0x000000160616722b */ /* 0x000fe40000000016 */
[----:B------:R-:W-:Y:S01]  /*5b60*/  DFMA R6, R24, R6, 1 ;  /* 0x3ff000001806742b */ /* 0x000fe20000000006 */
[----:B------:R-:W-:Y:S01]  /*5b70*/  UMOV UR4, 0x54442d18 ;  /* 0x54442d1800047882 */ /* 0x000fe20000000000 */
[----:B------:R-:W-:-:S08]  /*5b80*/  UMOV UR5, 0x401921fb ;  /* 0x401921fb00057882 */ /* 0x000fd00000000000 */
[----:B------:R-:W-:Y:S02]  /*5b90*/  FSEL R10, R6, R22, !P0 ;  /* 0x00000016060a7208 */ /* 0x000fe40004000000 */
[----:B------:R-:W-:Y:S02]  /*5ba0*/  FSEL R11, R7, R23, !P0 ;  /* 0x00000017070b7208 */ /* 0x000fe40004000000 */
[----:B------:R-:W-:-:S04]  /*5bb0*/  LOP3.LUT P0, RZ, R26, 0x2, RZ, 0xc0, !PT ;  /* 0x000000021aff7812 */ /* 0x000fc8000780c0ff */
[----:B------:R-:W-:Y:S02]  /*5bc0*/  DADD R8, RZ, -R10 ;  /* 0x00000000ff087229 */ /* 0x000fe4000000080a */
[----:B------:R-:W-:-:S08]  /*5bd0*/  DADD R18, RZ, R18 ;  /* 0x00000000ff127229 */ /* 0x000fd00000000012 */
[----:B------:R-:W-:Y:S02]  /*5be0*/  FSEL R8, R10, R8, !P0 ;  /* 0x000000080a087208 */ /* 0x000fe40004000000 */
[----:B------:R-:W-:Y:S01]  /*5bf0*/  FSEL R9, R11, R9, !P0 ;  /* 0x000000090b097208 */ /* 0x000fe20004000000 */
[----:B------:R-:W-:Y:S05]  /*5c00*/  BSSY.RECONVERGENT B0, `(.L_x_210) ;  /* 0x0000021000007945 */ /* 0x000fea0003800200 */
[----:B------:R-:W-:Y:S02]  /*5c10*/  DADD R18, R18, R8 ;  /* 0x0000000012127229 */ /* 0x000fe40000000008 */
[----:B--2---:R-:W-:-:S08]  /*5c20*/  DMUL R6, R4, UR4 ;  /* 0x0000000404067c28 */ /* 0x004fd00008000000 */
[----:B------:R-:W-:Y:S02]  /*5c30*/  DSETP.NEU.AND P0, PT, |R6|, +INF , PT ;  /* 0x7ff000000600742a */ /* 0x000fe40003f0d200 */
[----:B------:R-:W-:-:S12]  /*5c40*/  DFMA R20, R4, R4, R20 ;  /* 0x000000040414722b */ /* 0x000fd80000000014 */
[----:B------:R-:W-:Y:S05]  /*5c50*/  @!P0 BRA `(.L_x_211) ;  /* 0x0000000000648947 */ /* 0x000fea0003800000 */
        /* <DEDUP_REMOVED lines=22> */
.L_x_213:
[----:B------:R-:W-:Y:S05]  /*5dc0*/  BSYNC.RECONVERGENT B1 ;  /* 0x0000000000017941 */ /* 0x000fea0003800200 */
.L_x_212:
[----:B------:R-:W-:Y:S01]  /*5dd0*/  VIADD R26, R5, 0x1 ;  /* 0x00000001051a7836 */ /* 0x000fe20000000000 */
[----:B------:R-:W-:Y:S06]  /*5de0*/  BRA `(.L_x_214) ;  /* 0x0000000000087947 */ /* 0x000fec0003800000 */
.L_x_211:
[----:B------:R-:W-:Y:S01]  /*5df0*/  DMUL R22, RZ, R6 ;  /* 0x00000006ff167228 */ /* 0x000fe20000000000 */
[----:B------:R-:W-:-:S10]  /*5e00*/  IMAD.MOV.U32 R26, RZ, RZ, 0x1 ;  /* 0x00000001ff1a7424 */ /* 0x000fd400078e00ff */
.L_x_214:
[----:B------:R-:W-:Y:S05]  /*5e10*/  BSYNC.RECONVERGENT B0 ;  /* 0x0000000000007941 */ /* 0x000fea0003800200 */
.L_x_210:
        /* <DEDUP_REMOVED lines=29> */
[----:B------:R-:W-:-:S10]  /*5ff0*/  DADD R8, RZ, -R10 ;  /* 0x00000000ff087229 */ /* 0x000fd4000000080a */
        /* <DEDUP_REMOVED lines=30> */
.L_x_218:
[----:B------:R-:W-:Y:S05]  /*61e0*/  BSYNC.RECONVERGENT B1 ;  /* 0x0000000000017941 */ /* 0x000fea0003800200 */
.L_x_217:
[----:B------:R-:W-:Y:S01]  /*61f0*/  VIADD R26, R5, 0x1 ;  /* 0x00000001051a7836 */ /* 0x000fe20000000000 */
[----:B------:R-:W-:Y:S06]  /*6200*/  BRA `(.L_x_219) ;  /* 0x0000000000087947 */ /* 0x000fec0003800000 */
.L_x_216:
[----:B------:R-:W-:Y:S01]  /*6210*/  DMUL R22, RZ, R6 ;  /* 0x00000006ff167228 */ /* 0x000fe20000000000 */
[----:B------:R-:W-:-:S10]  /*6220*/  IMAD.MOV.U32 R26, RZ, RZ, 0x1 ;  /* 0x00000001ff1a7424 */ /* 0x000fd400078e00ff */
.L_x_219:
[----:B------:R-:W-:Y:S05]  /*6230*/  BSYNC.RECONVERGENT B0 ;  /* 0x0000000000007941 */ /* 0x000fea0003800200 */
.L_x_215:
        /* <DEDUP_REMOVED lines=60> */
.L_x_223:
[----:B------:R-:W-:Y:S05]  /*6600*/  BSYNC.RECONVERGENT B1 ;  /* 0x0000000000017941 */ /* 0x000fea0003800200 */
.L_x_222:
[----:B------:R-:W-:Y:S01]  /*6610*/  VIADD R28, R5, 0x1 ;  /* 0x00000001051c7836 */ /* 0x000fe20000000000 */
[----:B------:R-:W-:Y:S06]  /*6620*/  BRA `(.L_x_224) ;  /* 0x0000000000087947 */ /* 0x000fec0003800000 */
.L_x_221:
[----:B------:R-:W-:Y:S01]  /*6630*/  DMUL R26, RZ, R6 ;  /* 0x00000006ff1a7228 */ /* 0x000fe20000000000 */
[----:B------:R-:W-:-:S10]  /*6640*/  IMAD.MOV.U32 R28, RZ, RZ, 0x1 ;  /* 0x00000001ff1c7424 */ /* 0x000fd400078e00ff */
.L_x_224:
[----:B------:R-:W-:Y:S05]  /*6650*/  BSYNC.RECONVERGENT B0 ;  /* 0x0000000000007941 */ /* 0x000fea0003800200 */
.L_x_220:
[----:B------:R-:W0:Y:S01]  /*6660*/  LDCU.64 UR4, c[0x4][0x1e0] ;  /* 0x01003c00ff0477ac */ /* 0x000e220008000a00 */
[----:B------:R-:W-:-:S05]  /*6670*/  IMAD.SHL.U32 R4, R28, 0x40, RZ ;  /* 0x000000401c047824 */ /* 0x000fca00078e00ff */
[----:B------:R-:W-:-:S04]  /*6680*/  LOP3.LUT R4, R4, 0x40, RZ, 0xc0, !PT ;  /* 0x0000004004047812 */ /* 0x000fc800078ec0ff */
[----:B0-----:R-:W-:-:S05]  /*6690*/  IADD3 R12, P0, PT, R4, UR4, RZ ;  /* 0x00000004040c7c10 */ /* 0x001fca000ff1e0ff */
[----:B------:R-:W-:-:S05]  /*66a0*/  IMAD.X R13, RZ, RZ, UR5, P0 ;  /* 0x00000005ff0d7e24 */ /* 0x000fca00080e06ff */
[----:B------:R-:W2:Y:S04]  /*66b0*/  LDG.E.128.CONSTANT R4, desc[UR10][R12.64] ;  /* 0x0000000a0c047981 */ /* 0x000ea8000c1e9d00 */
[----:B------:R-:W3:Y:S04]  /*66c0*/  LDG.E.128.CONSTANT R8, desc[UR10][R12.64+0x10] ;  /* 0x0000100a0c087981 */ /* 0x000ee8000c1e9d00 */
[----:B------:R-:W4:Y:S01]  /*66d0*/  LDG.E.128.CONSTANT R12, desc[UR10][R12.64+0x20] ;  /* 0x0000200a0c0c7981 */ /* 0x000f22000c1e9d00 */
[----:B------:R-:W-:Y:S01]  /*66e0*/  LOP3.LUT R22, R28, 0x1, RZ, 0xc0, !PT ;  /* 0x000000011c167812 */ /* 0x000fe200078ec0ff */
[----:B------:R-:W-:Y:S01]  /*66f0*/  IMAD.MOV.U32 R23, RZ, RZ, 0x3da8ff83 ;  /* 0x3da8ff83ff177424 */ /* 0x000fe200078e00ff */
[----:B------:R-:W-:Y:S01]  /*6700*/  DMUL R24, R26, R26 ;  /* 0x0000001a1a187228 */ /* 0x000fe20000000000 */
[----:B------:R-:W-:Y:S01]  /*6710*/  FSETP.GEU.AND P1, PT, |R21|, 6.5827683646048100446e-37, PT ;  /* 0x036000001500780b */ /* 0x000fe20003f2e200 */
[----:B------:R-:W-:Y:S01]  /*6720*/  UMOV UR4, URZ ;  /* 0x000000ff00047c82 */ /* 0x000fe20008000000 */
[----:B------:R-:W-:Y:S01]  /*6730*/  ISETP.NE.U32.AND P0, PT, R22, 0x1, PT ;  /* 0x000000011600780c */ /* 0x000fe20003f05070 */
[----:B------:R-:W-:Y:S01]  /*6740*/  IMAD.MOV.U32 R22, RZ, RZ, 0x20fd8164 ;  /* 0x20fd8164ff167424 */ /* 0x000fe200078e00ff */
[----:B------:R-:W-:Y:S02]  /*6750*/  BSSY.RECONVERGENT B0, `(.L_x_225) ;  /* 0x0000028000007945 */ /* 0x000fe40003800200 */
[----:B------:R-:W-:-:S02]  /*6760*/  FSEL R23, -R23, 0.11223486810922622681, !P0 ;  /* 0x3de5db6517177808 */ /* 0x000fc40004000100 */
[----:B------:R-:W-:-:S06]  /*6770*/  FSEL R22, R22, -8.06006814911005101289e+34, !P0 ;  /* 0xf9785eba16167808 */ /* 0x000fcc0004000000 */
[----:B--2---:R-:W-:-:S08]  /*6780*/  DFMA R4, R24, R22, R4 ;  /* 0x000000161804722b */ /* 0x004fd00000000004 */
[----:B------:R-:W-:Y:S02]  /*6790*/  DFMA R6, R24, R4, R6 ;  /* 0x000000041806722b */ /* 0x000fe40000000006 */
[----:B------:R-:W0:Y:S01]  /*67a0*/  MUFU.RCP64H R5, 5 ;  /* 0x4014000000057908 */ /* 0x000e220000001800 */
[----:B------:R-:W-:-:S05]  /*67b0*/  IMAD.MOV.U32 R4, RZ, RZ, 0x1 ;  /* 0x00000001ff047424 */ /* 0x000fca00078e00ff */
[----:B---3--:R-:W-:Y:S01]  /*67c0*/  DFMA R8, R24, R6, R8 ;  /* 0x000000061808722b */ /* 0x008fe20000000008 */
[----:B------:R-:W-:Y:S02]  /*67d0*/  IMAD.MOV.U32 R6, RZ, RZ, 0x0 ;  /* 0x00000000ff067424 */ /* 0x000fe400078e00ff */
[----:B------:R-:W-:-:S05]  /*67e0*/  IMAD.MOV.U32 R7, RZ, RZ, 0x40140000 ;  /* 0x40140000ff077424 */ /* 0x000fca00078e00ff */
[----:B------:R-:W-:Y:S02]  /*67f0*/  DFMA R10, R24, R8, R10 ;  /* 0x00000008180a722b */ /* 0x000fe4000000000a */
[----:B0-----:R-:W-:-:S06]  /*6800*/  DFMA R8, R4, -R6, 1 ;  /* 0x3ff000000408742b */ /* 0x001fcc0000000806 */
[----:B----4-:R-:W-:Y:S02]  /*6810*/  DFMA R10, R24, R10, R12 ;  /* 0x0000000a180a722b */ /* 0x010fe4000000000c */
[----:B------:R-:W-:-:S06]  /*6820*/  DFMA R8, R8, R8, R8 ;  /* 0x000000080808722b */ /* 0x000fcc0000000008 */
[----:B------:R-:W-:Y:S02]  /*6830*/  DFMA R10, R24, R10, R14 ;  /* 0x0000000a180a722b */ /* 0x000fe4000000000e */
[----:B------:R-:W-:-:S06]  /*6840*/  DFMA R8, R4, R8, R4 ;  /* 0x000000080408722b */ /* 0x000fcc0000000004 */
[----:B------:R-:W-:Y:S02]  /*6850*/  DFMA R26, R10, R26, R26 ;  /* 0x0000001a0a1a722b */ /* 0x000fe4000000001a */
[----:B------:R-:W-:Y:S02]  /*6860*/  DFMA R10, R24, R10, 1 ;  /* 0x3ff00000180a742b */ /* 0x000fe4000000000a */
[----:B------:R-:W-:-:S08]  /*6870*/  DFMA R6, R8, -R6, 1 ;  /* 0x3ff000000806742b */ /* 0x000fd00000000806 */
[----:B------:R-:W-:Y:S01]  /*6880*/  DFMA R6, R8, R6, R8 ;  /* 0x000000060806722b */ /* 0x000fe20000000008 */
[----:B------:R-:W-:Y:S02]  /*6890*/  FSEL R10, R10, R26, !P0 ;  /* 0x0000001a0a0a7208 */ /* 0x000fe40004000000 */
[----:B------:R-:W-:Y:S02]  /*68a0*/  FSEL R11, R11, R27, !P0 ;  /* 0x0000001b0b0b7208 */ /* 0x000fe40004000000 */
[----:B------:R-:W-:-:S03]  /*68b0*/  LOP3.LUT P0, RZ, R28, 0x2, RZ, 0xc0, !PT ;  /* 0x000000021cff7812 */ /* 0x000fc6000780c0ff */
[----:B------:R-:W-:-:S08]  /*68c0*/  DMUL R4, R20, R6 ;  /* 0x0000000614047228 */ /* 0x000fd00000000000 */
[----:B------:R-:W-:-:S08]  /*68d0*/  DFMA R8, R4, -5, R20 ;  /* 0xc01400000408782b */ /* 0x000fd00000000014 */
[----:B------:R-:W-:Y:S02]  /*68e0*/  DFMA R6, R6, R8, R4 ;  /* 0x000000080606722b */ /* 0x000fe40000000004 */
[----:B------:R-:W-:-:S08]  /*68f0*/  DADD R4, RZ, -R10 ;  /* 0x00000000ff047229 */ /* 0x000fd0000000080a */
[----:B------:R-:W-:Y:S02]  /*6900*/  FFMA R8, RZ, 2.3125, R7 ;  /* 0x40140000ff087823 */ /* 0x000fe40000000007 */
[----:B------:R-:W-:Y:S02]  /*6910*/  FSEL R4, R10, R4, !P0 ;  /* 0x000000040a047208 */ /* 0x000fe40004000000 */
[----:B------:R-:W-:Y:S02]  /*6920*/  FSEL R5, R11, R5, !P0 ;  /* 0x000000050b057208 */ /* 0x000fe40004000000 */
[----:B------:R-:W-:-:S04]  /*6930*/  FSETP.GT.AND P0, PT, |R8|, 1.469367938527859385e-39, PT ;  /* 0x001000000800780b */ /* 0x000fc80003f04200 */
[----:B------:R-:W-:Y:S01]  /*6940*/  DADD R18, R18, R4 ;  /* 0x0000000012127229 */ /* 0x000fe20000000004 */
[----:B------:R-:W-:-:S08]  /*6950*/  IMAD.MOV.U32 R5, RZ, RZ, 0x40140000 ;  /* 0x40140000ff057424 */ /* 0x000fd000078e00ff */
[----:B------:R-:W-:Y:S05]  /*6960*/  @P0 BRA P1, `(.L_x_226) ;  /* 0x0000000000180947 */ /* 0x000fea0000800000 */
[----:B------:R-:W-:Y:S01]  /*6970*/  IMAD.MOV.U32 R10, RZ, RZ, R20 ;  /* 0x000000ffff0a7224 */ /* 0x000fe200078e0014 */
[----:B------:R-:W-:Y:S01]  /*6980*/  MOV R24, 0x69b0 ;  /* 0x000069b000187802 */ /* 0x000fe20000000f00 */
[----:B------:R-:W-:-:S07]  /*6990*/  IMAD.MOV.U32 R11, RZ, RZ, R21 ;  /* 0x000000ffff0b7224 */ /* 0x000fce00078e0015 */
[----:B------:R-:W-:Y:S05]  /*69a0*/  CALL.REL.NOINC `($__internal_0_$__cuda_sm20_div_rn_f64_full) ;  /* 0x0000000c00b47944 */ /* 0x000fea0003c00000 */
[----:B------:R-:W-:Y:S02]  /*69b0*/  IMAD.MOV.U32 R6, RZ, RZ, R8 ;  /* 0x000000ffff067224 */ /* 0x000fe400078e0008 */
[----:B------:R-:W-:-:S07]  /*69c0*/  IMAD.MOV.U32 R7, RZ, RZ, R9 ;  /* 0x000000ffff077224 */ /* 0x000fce00078e0009 */
.L_x_226:
[----:B------:R-:W-:Y:S05]  /*69d0*/  BSYNC.RECONVERGENT B0 ;  /* 0x0000000000007941 */ /* 0x000fea0003800200 */
.L_x_225:
[----:B------:R-:W0:Y:S01]  /*69e0*/  MUFU.RSQ64H R13, R7 ;  /* 0x00000007000d7308 */ /* 0x000e220000001c00 */
[----:B------:R-:W-:Y:S01]  /*69f0*/  VIADD R12, R7, 0xfcb00000 ;  /* 0xfcb00000070c7836 */ /* 0x000fe20000000000 */
[----:B------:R-:W-:Y:S01]  /*6a00*/  BSSY.RECONVERGENT B0, `(.L_x_227) ;  /* 0x0000011000007945 */ /* 0x000fe20003800200 */
[----:B------:R-:W-:Y:S02]  /*6a10*/  IMAD.MOV.U32 R20, RZ, RZ, 0x0 ;  /* 0x00000000ff147424 */ /* 0x000fe400078e00ff */
[----:B------:R-:W-:Y:S01]  /*6a20*/  IMAD.MOV.U32 R21, RZ, RZ, 0x3fd80000 ;  /* 0x3fd80000ff157424 */ /* 0x000fe200078e00ff */
[----:B------:R-:W-:Y:S01]  /*6a30*/  ISETP.GE.U32.AND P0, PT, R12, 0x7ca00000, PT ;  /* 0x7ca000000c00780c */ /* 0x000fe20003f06070 */
[----:B0-----:R-:W-:-:S08]  /*6a40*/  DMUL R8, R12, R12 ;  /* 0x0000000c0c087228 */ /* 0x001fd00000000000 */
[----:B------:R-:W-:-:S08]  /*6a50*/  DFMA R8, -R8, R6, 1 ;  /* 0x3ff000000808742b */ /* 0x000fd00000000106 */
[----:B------:R-:W-:Y:S02]  /*6a60*/  DFMA R20, R8, R20, 0.5 ;  /* 0x3fe000000814742b */ /* 0x000fe40000000014 */
[----:B------:R-:W-:-:S08]  /*6a70*/  DMUL R8, R12, R8 ;  /* 0x000000080c087228 */ /* 0x000fd00000000000 */
[----:B------:R-:W-:-:S08]  /*6a80*/  DFMA R20, R20, R8, R12 ;  /* 0x000000081414722b */ /* 0x000fd0000000000c */
[----:B------:R-:W-:Y:S02]  /*6a90*/  DMUL R10, R20, R6 ;  /* 0x00000006140a7228 */ /* 0x000fe40000000000 */
[----:B------:R-:W-:Y:S02]  /*6aa0*/  VIADD R15, R21, 0xfff00000 ;  /* 0xfff00000150f7836 */ /* 0x000fe40000000000 */
[----:B------:R-:W-:-:S04]  /*6ab0*/  IMAD.MOV.U32 R14, RZ, RZ, R20 ;  /* 0x000000ffff0e7224 */ /* 0x000fc800078e0014 */
[----:B------:R-:W-:-:S08]  /*6ac0*/  DFMA R8, R10, -R10, R6 ;  /* 0x8000000a0a08722b */ /* 0x000fd00000000006 */
[----:B------:R-:W-:Y:S01]  /*6ad0*/  DFMA R22, R8, R14, R10 ;  /* 0x0000000e0816722b */ /* 0x000fe2000000000a */
[----:B------:R-:W-:Y:S10]  /*6ae0*/  @!P0 BRA `(.L_x_228) ;  /* 0x0000000000088947 */ /* 0x000ff40003800000 */
[----:B------:R-:W-:-:S07]  /*6af0*/  MOV R4, 0x6b10 ;  /* 0x00006b1000047802 */ /* 0x000fce0000000f00 */
[----:B------:R-:W-:Y:S05]  /*6b00*/  CALL.REL.NOINC `($__internal_1_$__cuda_sm20_dsqrt_rn_f64_mediumpath_v1) ;  /* 0x0000001000d07944 */ /* 0x000fea0003c00000 */
.L_x_228:
[----:B------:R-:W-:Y:S05]  /*6b10*/  BSYNC.RECONVERGENT B0 ;  /* 0x0000000000007941 */ /* 0x000fea0003800200 */
.L_x_227:
[----:B------:R-:W-:Y:S01]  /*6b20*/  UMOV UR6, 0x9999999a ;  /* 0x9999999a00067882 */ /* 0x000fe20000000000 */
[----:B------:R-:W-:Y:S01]  /*6b30*/  UMOV UR7, 0x3fc99999 ;  /* 0x3fc9999900077882 */ /* 0x000fe20000000000 */
[----:B------:R-:W-:Y:S01]  /*6b40*/  IMAD.MOV.U32 R12, RZ, RZ, 0x652b82fe ;  /* 0x652b82feff0c7424 */ /* 0x000fe200078e00ff */
[----:B------:R-:W-:Y:S01]  /*6b50*/  DMUL R10, R22, -UR6 ;  /* 0x80000006160a7c28 */ /* 0x000fe20008000000 */
[----:B------:R-:W-:Y:S01]  /*6b60*/  IMAD.MOV.U32 R13, RZ, RZ, 0x3ff71547 ;  /* 0x3ff71547ff0d7424 */ /* 0x000fe200078e00ff */
[----:B------:R-:W-:Y:S01]  /*6b70*/  UMOV UR6, 0xfefa39ef ;  /* 0xfefa39ef00067882 */ /* 0x000fe20000000000 */
[----:B------:R-:W-:Y:S01]  /*6b80*/  UMOV UR7, 0x3fe62e42 ;  /* 0x3fe62e4200077882 */ /* 0x000fe20000000000 */
[----:B------:R-:W0:Y:S01]  /*6b90*/  MUFU.RCP64H R15, 5 ;  /* 0x40140000000f7908 */ /* 0x000e220000001800 */
[----:B------:R-:W-:Y:S01]  /*6ba0*/  IMAD.MOV.U32 R14, RZ, RZ, 0x1 ;  /* 0x00000001ff0e7424 */ /* 0x000fe200078e00ff */
[----:B------:R-:W-:Y:S01]  /*6bb0*/  BSSY.RECONVERGENT B0, `(.L_x_229) ;  /* 0x0000043000007945 */ /* 0x000fe20003800200 */
[----:B------:R-:W-:Y:S01]  /*6bc0*/  FSETP.GEU.AND P3, PT, |R19|, 6.5827683646048100446e-37, PT ;  /* 0x036000001300780b */ /* 0x000fe20003f6e200 */
[----:B------:R-:W-:-:S02]  /*6bd0*/  DFMA R12, R10, R12, 6.75539944105574400000e+15 ;  /* 0x433800000a0c742b */ /* 0x000fc4000000000c */
[----:B------:R-:W-:-:S06]  /*6be0*/  FSETP.GEU.AND P0, PT, |R11|, 4.1917929649353027344, PT ;  /* 0x4086232b0b00780b */ /* 0x000fcc0003f0e200 */
[----:B------:R-:W-:-:S08]  /*6bf0*/  DADD R6, R12, -6.75539944105574400000e+15 ;  /* 0xc33800000c067429 */ /* 0x000fd00000000000 */
[----:B------:R-:W-:Y:S01]  /*6c00*/  DFMA R8, R6, -UR6, R10 ;  /* 0x8000000606087c2b */ /* 0x000fe2000800000a */
[----:B------:R-:W-:Y:S01]  /*6c10*/  UMOV UR6, 0x3b39803f ;  /* 0x3b39803f00067882 */ /* 0x000fe20000000000 */
[----:B------:R-:W-:-:S06]  /*6c20*/  UMOV UR7, 0x3c7abc9e ;  /* 0x3c7abc9e00077882 */ /* 0x000fcc0000000000 */
[----:B------:R-:W-:Y:S01]  /*6c30*/  DFMA R6, R6, -UR6, R8 ;  /* 0x8000000606067c2b */ /* 0x000fe20008000008 */
[----:B------:R-:W-:Y:S01]  /*6c40*/  UMOV UR6, 0x69ce2bdf ;  /* 0x69ce2bdf00067882 */ /* 0x000fe20000000000 */
[----:B------:R-:W-:Y:S01]  /*6c50*/  IMAD.MOV.U32 R8, RZ, RZ, -0x35dec16 ;  /* 0xfca213eaff087424 */ /* 0x000fe200078e00ff */
[----:B------:R-:W-:Y:S01]  /*6c60*/  UMOV UR7, 0x3e5ade15 ;  /* 0x3e5ade1500077882 */ /* 0x000fe20000000000 */
[----:B------:R-:W-:-:S06]  /*6c70*/  IMAD.MOV.U32 R9, RZ, RZ, 0x3e928af3 ;  /* 0x3e928af3ff097424 */ /* 0x000fcc00078e00ff */
[----:B------:R-:W-:Y:S01]  /*6c80*/  DFMA R8, R6, UR6, R8 ;  /* 0x0000000606087c2b */ /* 0x000fe20008000008 */
[----:B------:R-:W-:Y:S01]  /*6c90*/  UMOV UR6, 0x62401315 ;  /* 0x6240131500067882 */ /* 0x000fe20000000000 */
[----:B------:R-:W-:-:S06]  /*6ca0*/  UMOV UR7, 0x3ec71dee ;  /* 0x3ec71dee00077882 */ /* 0x000fcc0000000000 */
[----:B------:R-:W-:Y:S01]  /*6cb0*/  DFMA R20, R6, R8, UR6 ;  /* 0x0000000606147e2b */ /* 0x000fe20008000008 */
[----:B------:R-:W-:Y:S01]  /*6cc0*/  UMOV UR6, 0x7c89eb71 ;  /* 0x7c89eb7100067882 */ /* 0x000fe20000000000 */
[----:B------:R-:W-:Y:S01]  /*6cd0*/  IMAD.MOV.U32 R8, RZ, RZ, 0x0 ;  /* 0x00000000ff087424 */ /* 0x000fe200078e00ff */
[----:B------:R-:W-:Y:S01]  /*6ce0*/  UMOV UR7, 0x3efa0199 ;  /* 0x3efa019900077882 */ /* 0x000fe20000000000 */
[----:B------:R-:W-:-:S04]  /*6cf0*/  IMAD.MOV.U32 R9, RZ, RZ, 0x40140000 ;  /* 0x40140000ff097424 */ /* 0x000fc800078e00ff */
[----:B------:R-:W-:Y:S01]  /*6d00*/  DFMA R20, R6, R20, UR6 ;  /* 0x0000000606147e2b */ /* 0x000fe20008000014 */
[----:B------:R-:W-:Y:S01]  /*6d10*/  UMOV UR6, 0x14761f65 ;  /* 0x14761f6500067882 */ /* 0x000fe20000000000 */
[----:B0-----:R-:W-:Y:S01]  /*6d20*/  DFMA R22, R14, -R8, 1 ;  /* 0x3ff000000e16742b */ /* 0x001fe20000000808 */
[----:B------:R-:W-:-:S05]  /*6d30*/  UMOV UR7, 0x3f2a01a0 ;  /* 0x3f2a01a000077882 */ /* 0x000fca0000000000 */
[----:B------:R-:W-:Y:S01]  /*6d40*/  DFMA R20, R6, R20, UR6 ;  /* 0x0000000606147e2b */ /* 0x000fe20008000014 */
[----:B------:R-:W-:Y:S01]  /*6d50*/  UMOV UR6, 0x1852b7af ;  /* 0x1852b7af00067882 */ /* 0x000fe20000000000 */
[----:B------:R-:W-:Y:S01]  /*6d60*/  DFMA R22, R22, R22, R22 ;  /* 0x000000161616722b */ /* 0x000fe20000000016 */
[----:B------:R-:W-:-:S05]  /*6d70*/  UMOV UR7, 0x3f56c16c ;  /* 0x3f56c16c00077882 */ /* 0x000fca0000000000 */
[----:B------:R-:W-:Y:S01]  /*6d80*/  DFMA R20, R6, R20, UR6 ;  /* 0x0000000606147e2b */ /* 0x000fe20008000014 */
[----:B------:R-:W-:Y:S01]  /*6d90*/  UMOV UR6, 0x11122322 ;  /* 0x1112232200067882 */ /* 0x000fe20000000000 */
[----:B------:R-:W-:Y:S01]  /*6da0*/  DFMA R14, R14, R22, R14 ;  /* 0x000000160e0e722b */ /* 0x000fe2000000000e */
[----:B------:R-:W-:-:S05]  /*6db0*/  UMOV UR7, 0x3f811111 ;  /* 0x3f81111100077882 */ /* 0x000fca0000000000 */
[----:B------:R-:W-:Y:S01]  /*6dc0*/  DFMA R20, R6, R20, UR6 ;  /* 0x0000000606147e2b */ /* 0x000fe20008000014 */
[----:B------:R-:W-:Y:S01]  /*6dd0*/  UMOV UR6, 0x555502a1 ;  /* 0x555502a100067882 */ /* 0x000fe20000000000 */
[----:B------:R-:W-:Y:S01]  /*6de0*/  DFMA R8, R14, -R8, 1 ;  /* 0x3ff000000e08742b */ /* 0x000fe20000000808 */
[----:B------:R-:W-:-:S05]  /*6df0*/  UMOV UR7, 0x3fa55555 ;  /* 0x3fa5555500077882 */ /* 0x000fca0000000000 */
[----:B------:R-:W-:Y:S01]  /*6e00*/  DFMA R20, R6, R20, UR6 ;  /* 0x0000000606147e2b */ /* 0x000fe20008000014 */
[----:B------:R-:W-:Y:S01]  /*6e10*/  UMOV UR6, 0x55555511 ;  /* 0x5555551100067882 */ /* 0x000fe20000000000 */
[----:B------:R-:W-:Y:S01]  /*6e20*/  DFMA R8, R14, R8, R14 ;  /* 0x000000080e08722b */ /* 0x000fe2000000000e */
[----:B------:R-:W-:-:S05]  /*6e30*/  UMOV UR7, 0x3fc55555 ;  /* 0x3fc5555500077882 */ /* 0x000fca0000000000 */
[----:B------:R-:W-:Y:S01]  /*6e40*/  DFMA R20, R6, R20, UR6 ;  /* 0x0000000606147e2b */ /* 0x000fe20008000014 */
[----:B------:R-:W-:Y:S01]  /*6e50*/  UMOV UR6, 0xb ;  /* 0x0000000b00067882 */ /* 0x000fe20000000000 */
[----:B------:R-:W-:Y:S01]  /*6e60*/  DMUL R14, R18, R8 ;  /* 0x00000008120e7228 */ /* 0x000fe20000000000 */
[----:B------:R-:W-:-:S05]  /*6e70*/  UMOV UR7, 0x3fe00000 ;  /* 0x3fe0000000077882 */ /* 0x000fca0000000000 */
[----:B------:R-:W-:Y:S02]  /*6e80*/  DFMA R20, R6, R20, UR6 ;  /* 0x0000000606147e2b */ /* 0x000fe40008000014 */
[----:B------:R-:W-:-:S08]  /*6e90*/  DFMA R22, R14, -5, R18 ;  /* 0xc01400000e16782b */ /* 0x000fd00000000012 */
[----:B------:R-:W-:Y:S02]  /*6ea0*/  DFMA R8, R8, R22, R14 ;  /* 0x000000160808722b */ /* 0x000fe4000000000e */
[----:B------:R-:W-:-:S08]  /*6eb0*/  DFMA R14, R6, R20, 1 ;  /* 0x3ff00000060e742b */ /* 0x000fd00000000014 */
[----:B------:R-:W-:Y:S01]  /*6ec0*/  DFMA R14, R6, R14, 1 ;  /* 0x3ff00000060e742b */ /* 0x000fe2000000000e */
[----:B------:R-:W-:-:S05]  /*6ed0*/  FFMA R4, RZ, 2.3125, R9 ;  /* 0x40140000ff047823 */ /* 0x000fca0000000009 */
[----:B------:R-:W-:-:S04]  /*6ee0*/  FSETP.GT.AND P2, PT, |R4|, 1.469367938527859385e-39, PT ;  /* 0x001000000400780b */ /* 0x000fc80003f44200 */
[----:B------:R-:W-:Y:S02]  /*6ef0*/  IMAD R7, R12, 0x100000, R15 ;  /* 0x001000000c077824 */ /* 0x000fe400078e020f */
[----:B------:R-:W-:Y:S01]  /*6f00*/  IMAD.MOV.U32 R6, RZ, RZ, R14 ;  /* 0x000000ffff067224 */ /* 0x000fe200078e000e */
[----:B------:R-:W-:Y:S06]  /*6f10*/  @!P0 BRA `(.L_x_230) ;  /* 0x0000000000308947 */ /* 0x000fec0003800000 */
[----:B------:R-:W-:Y:S01]  /*6f20*/  FSETP.GEU.AND P1, PT, |R11|, 4.2275390625, PT ;  /* 0x408748000b00780b */ /* 0x000fe20003f2e200 */
[C---:B------:R-:W-:Y:S02]  /*6f30*/  DADD R6, R10.reuse, +INF ;  /* 0x7ff000000a067429 */ /* 0x040fe40000000000 */
[----:B------:R-:W-:-:S08]  /*6f40*/  DSETP.GEU.AND P0, PT, R10, RZ, PT ;  /* 0x000000ff0a00722a */ /* 0x000fd00003f0e000 */
[----:B------:R-:W-:Y:S02]  /*6f50*/  FSEL R6, R6, RZ, P0 ;  /* 0x000000ff06067208 */ /* 0x000fe40000000000 */
[----:B------:R-:W-:Y:S02]  /*6f60*/  @!P1 LEA.HI R4, R12, R12, RZ, 0x1 ;  /* 0x0000000c0c049211 */ /* 0x000fe400078f08ff */
[----:B------:R-:W-:Y:S02]  /*6f70*/  FSEL R7, R7, RZ, P0 ;  /* 0x000000ff07077208 */ /* 0x000fe40000000000 */
[----:B------:R-:W-:-:S05]  /*6f80*/  @!P1 SHF.R.S32.HI R11, RZ, 0x1, R4 ;  /* 0x00000001ff0b9819 */ /* 0x000fca0000011404 */
[----:B------:R-:W-:Y:S02]  /*6f90*/  @!P1 IMAD.IADD R10, R12, 0x1, -R11 ;  /* 0x000000010c0a9824 */ /* 0x000fe400078e0a0b */
[----:B------:R-:W-:-:S03]  /*6fa0*/  @!P1 IMAD R15, R11, 0x100000, R15 ;  /* 0x001000000b0f9824 */ /* 0x000fc600078e020f */
[----:B------:R-:W-:Y:S01]  /*6fb0*/  @!P1 LEA R11, R10, 0x3ff00000, 0x14 ;  /* 0x3ff000000a0b9811 */ /* 0x000fe200078ea0ff */
[----:B------:R-:W-:-:S06]  /*6fc0*/  @!P1 IMAD.MOV.U32 R10, RZ, RZ, RZ ;  /* 0x000000ffff0a9224 */ /* 0x000fcc00078e00ff */
[----:B------:R-:W-:-:S11]  /*6fd0*/  @!P1 DMUL R6, R14, R10 ;  /* 0x0000000a0e069228 */ /* 0x000fd60000000000 */
.L_x_230:
[----:B------:R-:W-:Y:S05]  /*6fe0*/  BSYNC.RECONVERGENT B0 ;  /* 0x0000000000007941 */ /* 0x000fea0003800200 */
.L_x_229:
[----:B------:R-:W-:Y:S04]  /*6ff0*/  BSSY.RECONVERGENT B0, `(.L_x_231) ;  /* 0x0000006000007945 */ /* 0x000fe80003800200 */
[----:B------:R-:W-:Y:S05]  /*7000*/  @P2 BRA P3, `(.L_x_232) ;  /* 0x0000000000102947 */ /* 0x000fea0001800000 */
[----:B------:R-:W-:Y:S01]  /*7010*/  IMAD.MOV.U32 R10, RZ, RZ, R18 ;  /* 0x000000ffff0a7224 */ /* 0x000fe200078e0012 */
[----:B------:R-:W-:Y:S01]  /*7020*/  MOV R24, 0x7050 ;  /* 0x0000705000187802 */ /* 0x000fe20000000f00 */
[----:B------:R-:W-:-:S07]  /*7030*/  IMAD.MOV.U32 R11, RZ, RZ, R19 ;  /* 0x000000ffff0b7224 */ /* 0x000fce00078e0013 */
[----:B------:R-:W-:Y:S05]  /*7040*/  CALL.REL.NOINC `($__internal_0_$__cuda_sm20_div_rn_f64_full) ;  /* 0x00000008000c7944 */ /* 0x000fea0003c00000 */
.L_x_232:
[----:B------:R-:W-:Y:S05]  /*7050*/  BSYNC.RECONVERGENT B0 ;  /* 0x0000000000007941 */ /* 0x000fea0003800200 */
.L_x_231:
[----:B------:R-:W-:Y:S01]  /*7060*/  IMAD.MOV.U32 R12, RZ, RZ, 0x652b82fe ;  /* 0x652b82feff0c7424 */ /* 0x000fe200078e00ff */
[----:B------:R-:W-:Y:S01]  /*7070*/  UMOV UR6, 0x3b39803f ;  /* 0x3b39803f00067882 */ /* 0x000fe20000000000 */
[----:B------:R-:W-:Y:S01]  /*7080*/  IMAD.MOV.U32 R13, RZ, RZ, 0x3ff71547 ;  /* 0x3ff71547ff0d7424 */ /* 0x000fe200078e00ff */
[----:B------:R-:W-:Y:S01]  /*7090*/  UMOV UR7, 0x3c7abc9e ;  /* 0x3c7abc9e00077882 */ /* 0x000fe20000000000 */
[----:B------:R-:W-:Y:S01]  /*70a0*/  IMAD.MOV.U32 R10, RZ, RZ, -0x105c611 ;  /* 0xfefa39efff0a7424 */ /* 0x000fe200078e00ff */
[----:B------:R-:W-:Y:S01]  /*70b0*/  UMOV UR8, 0x69ce2bdf ;  /* 0x69ce2bdf00087882 */ /* 0x000fe20000000000 */
[----:B------:R-:W-:Y:S01]  /*70c0*/  IMAD.MOV.U32 R11, RZ, RZ, 0x3fe62e42 ;  /* 0x3fe62e42ff0b7424 */ /* 0x000fe200078e00ff */
[----:B------:R-:W-:Y:S01]  /*70d0*/  UMOV UR9, 0x3e5ade15 ;  /* 0x3e5ade1500097882 */ /* 0x000fe20000000000 */
[----:B------:R-:W-:Y:S01]  /*70e0*/  DFMA R12, R8, R12, 6.75539944105574400000e+15 ;  /* 0x43380000080c742b */ /* 0x000fe2000000000c */
[----:B------:R-:W-:Y:S01]  /*70f0*/  UMOV UR12, 0x62401315 ;  /* 0x62401315000c7882 */ /* 0x000fe20000000000 */
[----:B------:R-:W-:Y:S01]  /*7100*/  UMOV UR13, 0x3ec71dee ;  /* 0x3ec71dee000d7882 */ /* 0x000fe20000000000 */
[----:B------:R-:W-:Y:S01]  /*7110*/  UMOV UR14, 0x7c89eb71 ;  /* 0x7c89eb71000e7882 */ /* 0x000fe20000000000 */
[----:B------:R-:W-:Y:S01]  /*7120*/  UMOV UR15, 0x3efa0199 ;  /* 0x3efa0199000f7882 */ /* 0x000fe20000000000 */
[----:B------:R-:W-:Y:S01]  /*7130*/  UMOV UR16, 0x14761f65 ;  /* 0x14761f6500107882 */ /* 0x000fe20000000000 */
[----:B------:R-:W-:Y:S01]  /*7140*/  UMOV UR17, 0x3f2a01a0 ;  /* 0x3f2a01a000117882 */ /* 0x000fe20000000000 */
[----:B------:R-:W-:Y:S01]  /*7150*/  UMOV UR18, 0x1852b7af ;  /* 0x1852b7af00127882 */ /* 0x000fe20000000000 */
[----:B------:R-:W-:Y:S01]  /*7160*/  DADD R14, R12, -6.75539944105574400000e+15 ;  /* 0xc33800000c0e7429 */ /* 0x000fe20000000000 */
[----:B------:R-:W-:Y:S01]  /*7170*/  UMOV UR19, 0x3f56c16c ;  /* 0x3f56c16c00137882 */ /* 0x000fe20000000000 */
[----:B------:R-:W-:Y:S01]  /*7180*/  UMOV UR20, 0x11122322 ;  /* 0x1112232200147882 */ /* 0x000fe20000000000 */
[----:B------:R-:W-:Y:S01]  /*7190*/  UMOV UR21, 0x3f811111 ;  /* 0x3f81111100157882 */ /* 0x000fe20000000000 */
[----:B------:R-:W-:Y:S01]  /*71a0*/  UMOV UR22, 0x555502a1 ;  /* 0x555502a100167882 */ /* 0x000fe20000000000 */
[----:B------:R-:W-:Y:S01]  /*71b0*/  UMOV UR23, 0x3fa55555 ;  /* 0x3fa5555500177882 */ /* 0x000fe20000000000 */
[----:B------:R-:W-:Y:S01]  /*71c0*/  UMOV UR24, 0x55555511 ;  /* 0x5555551100187882 */ /* 0x000fe20000000000 */
[----:B------:R-:W-:Y:S01]  /*71d0*/  UMOV UR25, 0x3fc55555 ;  /* 0x3fc5555500197882 */ /* 0x000fe20000000000 */
[C---:B------:R-:W-:Y:S01]  /*71e0*/  DFMA R4, R14.reuse, -R10, R8 ;  /* 0x8000000a0e04722b */ /* 0x040fe20000000008 */
[----:B------:R-:W-:Y:S01]  /*71f0*/  UMOV UR26, 0xb ;  /* 0x0000000b001a7882 */ /* 0x000fe20000000000 */
[----:B------:R-:W-:Y:S01]  /*7200*/  UMOV UR27, 0x3fe00000 ;  /* 0x3fe00000001b7882 */ /* 0x000fe20000000000 */
[----:B------:R-:W-:Y:S01]  /*7210*/  FSETP.GEU.AND P0, PT, |R9|, 4.1917929649353027344, PT ;  /* 0x4086232b0900780b */ /* 0x000fe20003f0e200 */
[----:B------:R-:W-:Y:S04]  /*7220*/  BSSY.RECONVERGENT B0, `(.L_x_233) ;  /* 0x000001e000007945 */ /* 0x000fe80003800200 */
[----:B------:R-:W-:Y:S01]  /*7230*/  DFMA R14, R14, -UR6, R4 ;  /* 0x800000060e0e7c2b */ /* 0x000fe20008000004 */
[----:B------:R-:W-:-:S02]  /*7240*/  IMAD.MOV.U32 R4, RZ, RZ, -0x35dec16 ;  /* 0xfca213eaff047424 */ /* 0x000fc400078e00ff */
[----:B------:R-:W-:-:S06]  /*7250*/  IMAD.MOV.U32 R5, RZ, RZ, 0x3e928af3 ;  /* 0x3e928af3ff057424 */ /* 0x000fcc00078e00ff */
[----:B------:R-:W-:-:S08]  /*7260*/  DFMA R18, R14, UR8, R4 ;  /* 0x000000080e127c2b */ /* 0x000fd00008000004 */
[----:B------:R-:W-:-:S08]  /*7270*/  DFMA R18, R14, R18, UR12 ;  /* 0x0000000c0e127e2b */ /* 0x000fd00008000012 */
[----:B------:R-:W-:-:S08]  /*7280*/  DFMA R18, R14, R18, UR14 ;  /* 0x0000000e0e127e2b */ /* 0x000fd00008000012 */
[----:B------:R-:W-:-:S08]  /*7290*/  DFMA R18, R14, R18, UR16 ;  /* 0x000000100e127e2b */ /* 0x000fd00008000012 */
[----:B------:R-:W-:-:S08]  /*72a0*/  DFMA R18, R14, R18, UR18 ;  /* 0x000000120e127e2b */ /* 0x000fd00008000012 */
[----:B------:R-:W-:-:S08]  /*72b0*/  DFMA R18, R14, R18, UR20 ;  /* 0x000000140e127e2b */ /* 0x000fd00008000012 */
[----:B------:R-:W-:-:S08]  /*72c0*/  DFMA R18, R14, R18, UR22 ;  /* 0x000000160e127e2b */ /* 0x000fd00008000012 */
[----:B------:R-:W-:-:S08]  /*72d0*/  DFMA R18, R14, R18, UR24 ;  /* 0x000000180e127e2b */ /* 0x000fd00008000012 */
[----:B------:R-:W-:-:S08]  /*72e0*/  DFMA R18, R14, R18, UR26 ;  /* 0x0000001a0e127e2b */ /* 0x000fd00008000012 */
[----:B------:R-:W-:-:S08]  /*72f0*/  DFMA R18, R14, R18, 1 ;  /* 0x3ff000000e12742b */ /* 0x000fd00000000012 */
[----:B------:R-:W-:-:S10]  /*7300*/  DFMA R18, R14, R18, 1 ;  /* 0x3ff000000e12742b */ /* 0x000fd40000000012 */
        /* <DEDUP_REMOVED lines=15> */
.L_x_234:
[----:B------:R-:W-:Y:S05]  /*7400*/  BSYNC.RECONVERGENT B0 ;  /* 0x0000000000007941 */ /* 0x000fea0003800200 */
.L_x_233:
[----:B------:R-:W0:Y:S01]  /*7410*/  LDCU.64 UR4, c[0x0][0x3c8] ;  /* 0x00007900ff0477ac */ /* 0x000e220008000a00 */
[----:B------:R-:W-:Y:S02]  /*7420*/  SHF.R.S32.HI R9, RZ, 0x1f, R0 ;  /* 0x0000001fff097819 */ /* 0x000fe40000011400 */
[----:B0-----:R-:W-:-:S04]  /*7430*/  LEA R8, P0, R0, UR4, 0x3 ;  /* 0x0000000400087c11 */ /* 0x001fc8000f8018ff */
[----:B------:R-:W-:-:S05]  /*7440*/  LEA.HI.X R9, R0, UR5, R9, 0x3, P0 ;  /* 0x0000000500097c11 */ /* 0x000fca00080f1c09 */
[----:B------:R-:W2:Y:S01]  /*7450*/  LDG.E.64 R12, desc[UR10][R8.64] ;  /* 0x0000000a080c7981 */ /* 0x000ea2000c1e1b00 */
[----:B------:R-:W-:Y:S01]  /*7460*/  IMAD.MOV.U32 R18, RZ, RZ, 0x1 ;  /* 0x00000001ff127424 */ /* 0x000fe200078e00ff */
[----:B------:R-:W-:Y:S01]  /*7470*/  UMOV UR4, 0x0 ;  /* 0x0000000000047882 */ /* 0x000fe20000000000 */
[----:B------:R-:W-:Y:S01]  /*7480*/  IMAD.MOV.U32 R19, RZ, RZ, 0x43380000 ;  /* 0x43380000ff137424 */ /* 0x000fe200078e00ff */
[----:B------:R-:W-:Y:S01]  /*7490*/  UMOV UR5, 0x43380000 ;  /* 0x4338000000057882 */ /* 0x000fe20000000000 */
[----:B------:R-:W-:-:S04]  /*74a0*/  DFMA R6, R6, -20, -R14 ;  /* 0xc03400000606782b */ /* 0x000fc8000000080e */
[----:B------:R-:W-:-:S04]  /*74b0*/  DADD R18, R18, -UR4 ;  /* 0x8000000412127e29 */ /* 0x000fc80008000000 */
[----:B------:R-:W-:-:S04]  /*74c0*/  DADD R6, R6, 20 ;  /* 0x4034000006067429 */ /* 0x000fc80000000000 */
[----:B------:R-:W-:-:S08]  /*74d0*/  DFMA R10, R18, -R10, 1 ;  /* 0x3ff00000120a742b */ /* 0x000fd0000000080a */
[----:B------:R-:W-:-:S08]  /*74e0*/  DFMA R10, R18, -UR6, R10 ;  /* 0x80000006120a7c2b */ /* 0x000fd0000800000a */
        /* <DEDUP_REMOVED lines=11> */
[----:B------:R-:W-:-:S06]  /*75a0*/  VIADD R5, R5, 0x100000 ;  /* 0x0010000005057836 */ /* 0x000fcc0000000000 */
[----:B------:R-:W-:-:S08]  /*75b0*/  DADD R6, R4, R6 ;  /* 0x0000000004067229 */ /* 0x000fd00000000006 */
[----:B--2---:R-:W-:-:S14]  /*75c0*/  DSETP.GEU.AND P0, PT, R6, R12, PT ;  /* 0x0000000c0600722a */ /* 0x004fdc0003f0e000 */
[----:B------:R0:W-:Y:S01]  /*75d0*/  @!P0 STG.E.64 desc[UR10][R8.64], R6 ;  /* 0x0000000608008986 */ /* 0x0001e2000c101b0a */
[----:B------:R-:W1:Y:S03]  /*75e0*/  @!P0 LDC.64 R12, c[0x0][0x3c0] ;  /* 0x0000f000ff0c8b82 */ /* 0x000e660000000a00 */
[----:B------:R-:W2:Y:S01]  /*75f0*/  @!P0 LDG.E.64 R10, desc[UR10][R16.64] ;  /* 0x0000000a100a8981 */ /* 0x000ea2000c1e1b00 */
[----:B-1----:R-:W-:-:S05]  /*7600*/  @!P0 IADD3 R12, P1, PT, R3, R12, RZ ;  /* 0x0000000c030c8210 */ /* 0x002fca0007f3e0ff */
[----:B------:R-:W-:-:S05]  /*7610*/  @!P0 IMAD.X R13, R2, 0x1, R13, P1 ;  /* 0x00000001020d8824 */ /* 0x000fca00008e060d */
[----:B--2---:R1:W-:Y:S04]  /*7620*/  @!P0 STG.E.64 desc[UR10][R12.64], R10 ;  /* 0x0000000a0c008986 */ /* 0x0043e8000c101b0a */
[----:B------:R-:W2:Y:S04]  /*7630*/  @!P0 LDG.E.64 R2, desc[UR10][R16.64+0x8] ;  /* 0x0000080a10028981 */ /* 0x000ea8000c1e1b00 */
[----:B--2---:R1:W-:Y:S04]  /*7640*/  @!P0 STG.E.64 desc[UR10][R12.64+0x8], R2 ;  /* 0x000008020c008986 */ /* 0x0043e8000c101b0a */
[----:B------:R-:W2:Y:S04]  /*7650*/  @!P0 LDG.E.64 R14, desc[UR10][R16.64+0x10] ;  /* 0x0000100a100e8981 */ /* 0x000ea8000c1e1b00 */
[----:B--2---:R1:W-:Y:S04]  /*7660*/  @!P0 STG.E.64 desc[UR10][R12.64+0x10], R14 ;  /* 0x0000100e0c008986 */ /* 0x0043e8000c101b0a */
[----:B------:R-:W2:Y:S01]  /*7670*/  @!P0 LDG.E.64 R18, desc[UR10][R16.64+0x18] ;  /* 0x0000180a10128981 */ /* 0x000ea2000c1e1b00 */
[----:B------:R-:W3:Y:S03]  /*7680*/  LDC.64 R20, c[0x0][0x3d8] ;  /* 0x0000f600ff147b82 */ /* 0x000ee60000000a00 */
[----:B--2---:R1:W-:Y:S04]  /*7690*/  @!P0 STG.E.64 desc[UR10][R12.64+0x18], R18 ;  /* 0x000018120c008986 */ /* 0x0043e8000c101b0a */
[----:B0-----:R-:W2:Y:S01]  /*76a0*/  @!P0 LDG.E.64 R8, desc[UR10][R16.64+0x20] ;  /* 0x0000200a10088981 */ /* 0x001ea2000c1e1b00 */
[----:B------:R-:W-:Y:S03]  /*76b0*/  BSSY B0, `(.L_x_235) ;  /* 0x000000e000007945 */ /* 0x000fe60003800000 */
[----:B--2---:R1:W-:Y:S04]  /*76c0*/  @!P0 STG.E.64 desc[UR10][R12.64+0x20], R8 ;  /* 0x000020080c008986 */ /* 0x0043e8000c101b0a */
[----:B---3--:R1:W5:Y:S02]  /*76d0*/  LDG.E.64 R4, desc[UR10][R20.64] ;  /* 0x0000000a14047981 */ /* 0x008364000c1e1b00 */
.L_x_237:
[----:B-----5:R-:W-:Y:S01]  /*76e0*/  DSETP.GE.AND P0, PT, R6, R4, PT ;  /* 0x000000040600722a */ /* 0x020fe20003f06000 */
[----:B------:R-:W-:Y:S05]  /*76f0*/  YIELD ;  /* 0x0000000000007946 */ /* 0x000fea0003800000 */
[----:B-1----:R-:W-:Y:S02]  /*7700*/  IMAD.MOV.U32 R8, RZ, RZ, R4 ;  /* 0x000000ffff087224 */ /* 0x002fe400078e0004 */
[----:B------:R-:W-:-:S06]  /*7710*/  IMAD.MOV.U32 R9, RZ, RZ, R5 ;  /* 0x000000ffff097224 */ /* 0x000fcc00078e0005 */
[----:B------:R-:W-:Y:S05]  /*7720*/  @P0 BRA `(.L_x_236) ;  /* 0x0000000000180947 */ /* 0x000fea0003800000 */
[----:B------:R-:W2:Y:S02]  /*7730*/  ATOMG.E.CAS.64.STRONG.GPU PT, R2, [R20], R4, R6 ;  /* 0x00000004140273a9 */ /* 0x000ea400001ee506 */
[----:B--2---:R-:W-:Y:S01]  /*7740*/  ISETP.NE.U32.AND P0, PT, R4, R2, PT ;  /* 0x000000020400720c */ /* 0x004fe20003f05070 */
[----:B------:R-:W-:-:S03]  /*7750*/  IMAD.MOV.U32 R4, RZ, RZ, R2 ;  /* 0x000000ffff047224 */ /* 0x000fc600078e0002 */
[----:B------:R-:W-:Y:S01]  /*7760*/  ISETP.NE.AND.EX P0, PT, R5, R3, PT, P0 ;  /* 0x000000030500720c */ /* 0x000fe20003f05300 */
[----:B------:R-:W-:-:S12]  /*7770*/  IMAD.MOV.U32 R5, RZ, RZ, R3 ;  /* 0x000000ffff057224 */ /* 0x000fd800078e0003 */
[----:B------:R-:W-:Y:S05]  /*7780*/  @P0 BRA `(.L_x_237) ;  /* 0xfffffffc00d40947 */ /* 0x000fea000383ffff */
.L_x_236:
[----:B------:R-:W-:Y:S05]  /*7790*/  BSYNC B0 ;  /* 0x0000000000007941 */ /* 0x000fea0003800000 */
.L_x_235:
[----:B------:R-:W-:-:S14]  /*77a0*/  DSETP.GEU.AND P0, PT, R6, R8, PT ;  /* 0x000000080600722a */ /* 0x000fdc0003f0e000 */
[----:B------:R-:W-:Y:S05]  /*77b0*/  @P0 EXIT ;  /* 0x000000000000094d */ /* 0x000fea0003800000 */
[----:B------:R-:W2:Y:S01]  /*77c0*/  LDG.E.64 R2, desc[UR10][R16.64] ;  /* 0x0000000a10027981 */ /* 0x000ea2000c1e1b00 */
[----:B------:R-:W2:Y:S03]  /*77d0*/  LDC.64 R4, c[0x0][0x3d0] ;  /* 0x0000f400ff047b82 */ /* 0x000ea60000000a00 */
[----:B--2---:R-:W-:Y:S04]  /*77e0*/  STG.E.64 desc[UR10][R4.64], R2 ;  /* 0x0000000204007986 */ /* 0x004fe8000c101b0a */
[----:B------:R-:W2:Y:S04]  /*77f0*/  LDG.E.64 R6, desc[UR10][R16.64+0x8] ;  /* 0x0000080a10067981 */ /* 0x000ea8000c1e1b00 */
[----:B--2---:R-:W-:Y:S04]  /*7800*/  STG.E.64 desc[UR10][R4.64+0x8], R6 ;  /* 0x0000080604007986 */ /* 0x004fe8000c101b0a */
[----:B------:R-:W2:Y:S04]  /*7810*/  LDG.E.64 R8, desc[UR10][R16.64+0x10] ;  /* 0x0000100a10087981 */ /* 0x000ea8000c1e1b00 */
[----:B--2---:R-:W-:Y:S04]  /*7820*/  STG.E.64 desc[UR10][R4.64+0x10], R8 ;  /* 0x0000100804007986 */ /* 0x004fe8000c101b0a */
[----:B------:R-:W2:Y:S04]  /*7830*/  LDG.E.64 R10, desc[UR10][R16.64+0x18] ;  /* 0x0000180a100a7981 */ /* 0x000ea8000c1e1b00 */
[----:B--2---:R-:W-:Y:S04]  /*7840*/  STG.E.64 desc[UR10][R4.64+0x18], R10 ;  /* 0x0000180a04007986 */ /* 0x004fe8000c101b0a */
[----:B------:R-:W2:Y:S04]  /*7850*/  LDG.E.64 R12, desc[UR10][R16.64+0x20] ;  /* 0x0000200a100c7981 */ /* 0x000ea8000c1e1b00 */
[----:B--2---:R-:W-:Y:S01]  /*7860*/  STG.E.64 desc[UR10][R4.64+0x20], R12 ;  /* 0x0000200c04007986 */ /* 0x004fe2000c101b0a */
[----:B------:R-:W-:Y:S05]  /*7870*/  EXIT ;  /* 0x000000000000794d */ /* 0x000fea0003800000 */
        .weak           $__internal_0_$__cuda_sm20_div_rn_f64_full
        .type           $__internal_0_$__cuda_sm20_div_rn_f64_full,@function
        .size           $__internal_0_$__cuda_sm20_div_rn_f64_full,($__internal_1_$__cuda_sm20_dsqrt_rn_f64_mediumpath_v1 - $__internal_0_$__cuda_sm20_div_rn_f64_full)
$__internal_0_$__cuda_sm20_div_rn_f64_full:
[C---:B------:R-:W-:Y:S01]  /*7880*/  FSETP.GEU.AND P0, PT, |R5|.reuse, 1.469367938527859385e-39, PT ;  /* 0x001000000500780b */ /* 0x040fe20003f0e200 */
[----:B------:R-:W-:Y:S01]  /*7890*/  IMAD.U32 R4, RZ, RZ, UR4 ;  /* 0x00000004ff047e24 */ /* 0x000fe2000f8e00ff */
[----:B------:R-:W-:Y:S01]  /*78a0*/  LOP3.LUT R9, R5, 0x800fffff, RZ, 0xc0, !PT ;  /* 0x800fffff05097812 */ /* 0x000fe200078ec0ff */
[----:B------:R-:W-:Y:S01]  /*78b0*/  IMAD.U32 R8, RZ, RZ, UR4 ;  /* 0x00000004ff087e24 */ /* 0x000fe2000f8e00ff */
[----:B------:R-:W-:Y:S01]  /*78c0*/  FSETP.GEU.AND P2, PT, |R11|, 1.469367938527859385e-39, PT ;  /* 0x001000000b00780b */ /* 0x000fe20003f4e200 */
[----:B------:R-:W-:Y:S01]  /*78d0*/  IMAD.MOV.U32 R12, RZ, RZ, 0x1 ;  /* 0x00000001ff0c7424 */ /* 0x000fe200078e00ff */
[----:B------:R-:W-:Y:S01]  /*78e0*/  LOP3.LUT R9, R9, 0x3ff00000, RZ, 0xfc, !PT ;  /* 0x3ff0000009097812 */ /* 0x000fe200078efcff */
[----:B------:R-:W-:Y:S01]  /*78f0*/  IMAD.MOV.U32 R26, RZ, RZ, 0x1ca00000 ;  /* 0x1ca00000ff1a7424 */ /* 0x000fe200078e00ff */
[----:B------:R-:W-:Y:S01]  /*7900*/  LOP3.LUT R25, R11, 0x7ff00000, RZ, 0xc0, !PT ;  /* 0x7ff000000b197812 */ /* 0x000fe200078ec0ff */
[----:B------:R-:W-:Y:S01]  /*7910*/  BSSY.RECONVERGENT B1, `(.L_x_238) ;  /* 0x000004f000017945 */ /* 0x000fe20003800200 */
[----:B------:R-:W-:-:S03]  /*7920*/  LOP3.LUT R28, R5, 0x7ff00000, RZ, 0xc0, !PT ;  /* 0x7ff00000051c7812 */ /* 0x000fc600078ec0ff */
[----:B------:R-:W-:Y:S01]  /*7930*/  @!P0 DMUL R8, R4, 8.98846567431157953865e+307 ;  /* 0x7fe0000004088828 */ /* 0x000fe20000000000 */
[----:B------:R-:W-:-:S03]  /*7940*/  ISETP.GE.U32.AND P1, PT, R25, R28, PT ;  /* 0x0000001c1900720c */ /* 0x000fc60003f26070 */
[----:B------:R-:W-:Y:S02]  /*7950*/  @!P2 LOP3.LUT R14, R5, 0x7ff00000, RZ, 0xc0, !PT ;  /* 0x7ff00000050ea812 */ /* 0x000fe400078ec0ff */
[----:B------:R-:W0:Y:S02]  /*7960*/  MUFU.RCP64H R13, R9 ;  /* 0x00000009000d7308 */ /* 0x000e240000001800 */
[----:B------:R-:W-:Y:S02]  /*7970*/  @!P2 ISETP.GE.U32.AND P3, PT, R25, R14, PT ;  /* 0x0000000e1900a20c */ /* 0x000fe40003f66070 */
[----:B------:R-:W-:Y:S02]  /*7980*/  @!P0 LOP3.LUT R28, R9, 0x7ff00000, RZ, 0xc0, !PT ;  /* 0x7ff00000091c8812 */ /* 0x000fe400078ec0ff */
[----:B------:R-:W-:-:S04]  /*7990*/  @!P2 SEL R15, R26, 0x63400000, !P3 ;  /* 0x634000001a0fa807 */ /* 0x000fc80005800000 */
[----:B------:R-:W-:-:S04]  /*79a0*/  @!P2 LOP3.LUT R22, R15, 0x80000000, R11, 0xf8, !PT ;  /* 0x800000000f16a812 */ /* 0x000fc800078ef80b */
[----:B------:R-:W-:Y:S01]  /*79b0*/  @!P2 LOP3.LUT R23, R22, 0x100000, RZ, 0xfc, !PT ;  /* 0x001000001617a812 */ /* 0x000fe200078efcff */
[----:B------:R-:W-:Y:S01]  /*79c0*/  @!P2 IMAD.MOV.U32 R22, RZ, RZ, RZ ;  /* 0x000000ffff16a224 */ /* 0x000fe200078e00ff */
[----:B0-----:R-:W-:-:S08]  /*79d0*/  DFMA R20, R12, -R8, 1 ;  /* 0x3ff000000c14742b */ /* 0x001fd00000000808 */
[----:B------:R-:W-:-:S08]  /*79e0*/  DFMA R20, R20, R20, R20 ;  /* 0x000000141414722b */ /* 0x000fd00000000014 */
[----:B------:R-:W-:Y:S01]  /*79f0*/  DFMA R20, R12, R20, R12 ;  /* 0x000000140c14722b */ /* 0x000fe2000000000c */
[----:B------:R-:W-:Y:S01]  /*7a00*/  SEL R13, R26, 0x63400000, !P1 ;  /* 0x634000001a0d7807 */ /* 0x000fe20004800000 */
[----:B------:R-:W-:-:S03]  /*7a10*/  IMAD.MOV.U32 R12, RZ, RZ, R10 ;  /* 0x000000ffff0c7224 */ /* 0x000fc600078e000a */
[----:B------:R-:W-:-:S03]  /*7a20*/  LOP3.LUT R13, R13, 0x800fffff, R11, 0xf8, !PT ;  /* 0x800fffff0d0d7812 */ /* 0x000fc600078ef80b */
[----:B------:R-:W-:-:S03]  /*7a30*/  DFMA R14, R20, -R8, 1 ;  /* 0x3ff00000140e742b */ /* 0x000fc60000000808 */
[----:B------:R-:W-:-:S05]  /*7a40*/  @!P2 DFMA R12, R12, 2, -R22 ;  /* 0x400000000c0ca82b */ /* 0x000fca0000000816 */
[----:B------:R-:W-:-:S08]  /*7a50*/  DFMA R14, R20, R14, R20 ;  /* 0x0000000e140e722b */ /* 0x000fd00000000014 */
[----:B------:R-:W-:-:S08]  /*7a60*/  DMUL R20, R14, R12 ;  /* 0x0000000c0e147228 */ /* 0x000fd00000000000 */
[----:B------:R-:W-:-:S08]  /*7a70*/  DFMA R22, R20, -R8, R12 ;  /* 0x800000081416722b */ /* 0x000fd0000000000c */
[----:B------:R-:W-:Y:S01]  /*7a80*/  DFMA R22, R14, R22, R20 ;  /* 0x000000160e16722b */ /* 0x000fe20000000014 */
[----:B------:R-:W-:Y:S01]  /*7a90*/  IMAD.MOV.U32 R20, RZ, RZ, R25 ;  /* 0x000000ffff147224 */ /* 0x000fe200078e0019 */
[----:B------:R-:W-:Y:S01]  /*7aa0*/  @!P2 LOP3.LUT R20, R13, 0x7ff00000, RZ, 0xc0, !PT ;  /* 0x7ff000000d14a812 */ /* 0x000fe200078ec0ff */
[----:B------:R-:W-:-:S04]  /*7ab0*/  VIADD R15, R28, 0xffffffff ;  /* 0xffffffff1c0f7836 */ /* 0x000fc80000000000 */
[----:B------:R-:W-:-:S05]  /*7ac0*/  VIADD R14, R20, 0xffffffff ;  /* 0xffffffff140e7836 */ /* 0x000fca0000000000 */
[----:B------:R-:W-:-:S04]  /*7ad0*/  ISETP.GT.U32.AND P0, PT, R14, 0x7feffffe, PT ;  /* 0x7feffffe0e00780c */ /* 0x000fc80003f04070 */
[----:B------:R-:W-:-:S13]  /*7ae0*/  ISETP.GT.U32.OR P0, PT, R15, 0x7feffffe, P0 ;  /* 0x7feffffe0f00780c */ /* 0x000fda0000704470 */
[----:B------:R-:W-:Y:S05]  /*7af0*/  @P0 BRA `(.L_x_239) ;  /* 0x00000000006c0947 */ /* 0x000fea0003800000 */
[----:B------:R-:W-:-:S04]  /*7b00*/  LOP3.LUT R14, R5, 0x7ff00000, RZ, 0xc0, !PT ;  /* 0x7ff00000050e7812 */ /* 0x000fc800078ec0ff */
[CC--:B------:R-:W-:Y:S02]  /*7b10*/  VIADDMNMX R10, R25.reuse, -R14.reuse, 0xb9600000, !PT ;  /* 0xb9600000190a7446 */ /* 0x0c0fe4000780090e */
[----:B------:R-:W-:Y:S02]  /*7b20*/  ISETP.GE.U32.AND P0, PT, R25, R14, PT ;  /* 0x0000000e1900720c */ /* 0x000fe40003f06070 */
[----:B------:R-:W-:Y:S02]  /*7b30*/  VIMNMX R10, PT, PT, R10, 0x46a00000, PT ;  /* 0x46a000000a0a7848 */ /* 0x000fe40003fe0100 */
[----:B------:R-:W-:-:S05]  /*7b40*/  SEL R11, R26, 0x63400000, !P0 ;  /* 0x634000001a0b7807 */ /* 0x000fca0004000000 */
[----:B------:R-:W-:Y:S02]  /*7b50*/  IMAD.IADD R20, R10, 0x1, -R11 ;  /* 0x000000010a147824 */ /* 0x000fe400078e0a0b */
[----:B------:R-:W-:Y:S02]  /*7b60*/  IMAD.MOV.U32 R10, RZ, RZ, RZ ;  /* 0x000000ffff0a7224 */ /* 0x000fe400078e00ff */
[----:B------:R-:W-:-:S06]  /*7b70*/  VIADD R11, R20, 0x7fe00000 ;  /* 0x7fe00000140b7836 */ /* 0x000fcc0000000000 */
[----:B------:R-:W-:-:S10]  /*7b80*/  DMUL R14, R22, R10 ;  /* 0x0000000a160e7228 */ /* 0x000fd40000000000 */
[----:B------:R-:W-:-:S13]  /*7b90*/  FSETP.GTU.AND P0, PT, |R15|, 1.469367938527859385e-39, PT ;  /* 0x001000000f00780b */ /* 0x000fda0003f0c200 */
[----:B------:R-:W-:Y:S05]  /*7ba0*/  @P0 BRA `(.L_x_240) ;  /* 0x0000000000940947 */ /* 0x000fea0003800000 */
[----:B------:R-:W-:Y:S01]  /*7bb0*/  DFMA R8, R22, -R8, R12 ;  /* 0x800000081608722b */ /* 0x000fe2000000000c */
[----:B------:R-:W-:-:S09]  /*7bc0*/  IMAD.MOV.U32 R10, RZ, RZ, RZ ;  /* 0x000000ffff0a7224 */ /* 0x000fd200078e00ff */
[C---:B------:R-:W-:Y:S02]  /*7bd0*/  FSETP.NEU.AND P0, PT, R9.reuse, RZ, PT ;  /* 0x000000ff0900720b */ /* 0x040fe40003f0d000 */
[----:B------:R-:W-:-:S04]  /*7be0*/  LOP3.LUT R13, R9, 0x80000000, R5, 0x48, !PT ;  /* 0x80000000090d7812 */ /* 0x000fc800078e4805 */
[----:B------:R-:W-:-:S07]  /*7bf0*/  LOP3.LUT R11, R13, R11, RZ, 0xfc, !PT ;  /* 0x0000000b0d0b7212 */ /* 0x000fce00078efcff */
[----:B------:R-:W-:Y:S05]  /*7c00*/  @!P0 BRA `(.L_x_240) ;  /* 0x00000000007c8947 */ /* 0x000fea0003800000 */
[----:B------:R-:W-:Y:S01]  /*7c10*/  IMAD.MOV R9, RZ, RZ, -R20 ;  /* 0x000000ffff097224 */ /* 0x000fe200078e0a14 */
[----:B------:R-:W-:Y:S01]  /*7c20*/  DMUL.RP R10, R22, R10 ;  /* 0x0000000a160a7228 */ /* 0x000fe20000008000 */
[----:B------:R-:W-:-:S06]  /*7c30*/  IMAD.MOV.U32 R8, RZ, RZ, RZ ;  /* 0x000000ffff087224 */ /* 0x000fcc00078e00ff */
[----:B------:R-:W-:-:S03]  /*7c40*/  DFMA R8, R14, -R8, R22 ;  /* 0x800000080e08722b */ /* 0x000fc60000000016 */
[----:B------:R-:W-:-:S03]  /*7c50*/  LOP3.LUT R13, R11, R13, RZ, 0x3c, !PT ;  /* 0x0000000d0b0d7212 */ /* 0x000fc600078e3cff */
[----:B------:R-:W-:-:S04]  /*7c60*/  IADD3 R8, PT, PT, -R20, -0x43300000, RZ ;  /* 0xbcd0000014087810 */ /* 0x000fc80007ffe1ff */
[----:B------:R-:W-:-:S04]  /*7c70*/  FSETP.NEU.AND P0, PT, |R9|, R8, PT ;  /* 0x000000080900720b */ /* 0x000fc80003f0d200 */
[----:B------:R-:W-:Y:S02]  /*7c80*/  FSEL R14, R10, R14, !P0 ;  /* 0x0000000e0a0e7208 */ /* 0x000fe40004000000 */
[----:B------:R-:W-:Y:S01]  /*7c90*/  FSEL R15, R13, R15, !P0 ;  /* 0x0000000f0d0f7208 */ /* 0x000fe20004000000 */
[----:B------:R-:W-:Y:S06]  /*7ca0*/  BRA `(.L_x_240) ;  /* 0x0000000000547947 */ /* 0x000fec0003800000 */
.L_x_239:
[----:B------:R-:W-:-:S14]  /*7cb0*/  DSETP.NAN.AND P0, PT, R10, R10, PT ;  /* 0x0000000a0a00722a */ /* 0x000fdc0003f08000 */
[----:B------:R-:W-:Y:S05]  /*7cc0*/  @P0 BRA `(.L_x_241) ;  /* 0x0000000000440947 */ /* 0x000fea0003800000 */
[----:B------:R-:W-:-:S14]  /*7cd0*/  DSETP.NAN.AND P0, PT, R4, R4, PT ;  /* 0x000000040400722a */ /* 0x000fdc0003f08000 */
[----:B------:R-:W-:Y:S05]  /*7ce0*/  @P0 BRA `(.L_x_242) ;  /* 0x0000000000300947 */ /* 0x000fea0003800000 */
[----:B------:R-:W-:Y:S01]  /*7cf0*/  ISETP.NE.AND P0, PT, R20, R28, PT ;  /* 0x0000001c1400720c */ /* 0x000fe20003f05270 */
[----:B------:R-:W-:Y:S02]  /*7d00*/  IMAD.MOV.U32 R14, RZ, RZ, 0x0 ;  /* 0x00000000ff0e7424 */ /* 0x000fe400078e00ff */
[----:B------:R-:W-:-:S10]  /*7d10*/  IMAD.MOV.U32 R15, RZ, RZ, -0x80000 ;  /* 0xfff80000ff0f7424 */ /* 0x000fd400078e00ff */
[----:B------:R-:W-:Y:S05]  /*7d20*/  @!P0 BRA `(.L_x_240) ;  /* 0x0000000000348947 */ /* 0x000fea0003800000 */
[----:B------:R-:W-:Y:S02]  /*7d30*/  ISETP.NE.AND P0, PT, R20, 0x7ff00000, PT ;  /* 0x7ff000001400780c */ /* 0x000fe40003f05270 */
[----:B------:R-:W-:Y:S02]  /*7d40*/  LOP3.LUT R15, R11, 0x80000000, R5, 0x48, !PT ;  /* 0x800000000b0f7812 */ /* 0x000fe400078e4805 */
[----:B------:R-:W-:-:S13]  /*7d50*/  ISETP.EQ.OR P0, PT, R28, RZ, !P0 ;  /* 0x000000ff1c00720c */ /* 0x000fda0004702670 */
[----:B------:R-:W-:Y:S01]  /*7d60*/  @P0 LOP3.LUT R4, R15, 0x7ff00000, RZ, 0xfc, !PT ;  /* 0x7ff000000f040812 */ /* 0x000fe200078efcff */
[----:B------:R-:W-:Y:S02]  /*7d70*/  @!P0 IMAD.MOV.U32 R14, RZ, RZ, RZ ;  /* 0x000000ffff0e8224 */ /* 0x000fe400078e00ff */
[----:B------:R-:W-:Y:S02]  /*7d80*/  @P0 IMAD.MOV.U32 R14, RZ, RZ, RZ ;  /* 0x000000ffff0e0224 */ /* 0x000fe400078e00ff */
[----:B------:R-:W-:Y:S01]  /*7d90*/  @P0 IMAD.MOV.U32 R15, RZ, RZ, R4 ;  /* 0x000000ffff0f0224 */ /* 0x000fe200078e0004 */
[----:B------:R-:W-:Y:S06]  /*7da0*/  BRA `(.L_x_240) ;  /* 0x0000000000147947 */ /* 0x000fec0003800000 */
.L_x_242:
[----:B------:R-:W-:Y:S01]  /*7db0*/  LOP3.LUT R15, R5, 0x80000, RZ, 0xfc, !PT ;  /* 0x00080000050f7812 */ /* 0x000fe200078efcff */
[----:B------:R-:W-:Y:S01]  /*7dc0*/  IMAD.MOV.U32 R14, RZ, RZ, R4 ;  /* 0x000000ffff0e7224 */ /* 0x000fe200078e0004 */
[----:B------:R-:W-:Y:S06]  /*7dd0*/  BRA `(.L_x_240) ;  /* 0x0000000000087947 */ /* 0x000fec0003800000 */
.L_x_241:
[----:B------:R-:W-:Y:S01]  /*7de0*/  LOP3.LUT R15, R11, 0x80000, RZ, 0xfc, !PT ;  /* 0x000800000b0f7812 */ /* 0x000fe200078efcff */
[----:B------:R-:W-:-:S07]  /*7df0*/  IMAD.MOV.U32 R14, RZ, RZ, R10 ;  /* 0x000000ffff0e7224 */ /* 0x000fce00078e000a */
.L_x_240:
[----:B------:R-:W-:Y:S05]  /*7e00*/  BSYNC.RECONVERGENT B1 ;  /* 0x0000000000017941 */ /* 0x000fea0003800200 */
.L_x_238:
[----:B------:R-:W-:Y:S02]  /*7e10*/  IMAD.MOV.U32 R25, RZ, RZ, 0x0 ;  /* 0x00000000ff197424 */ /* 0x000fe400078e00ff */
[----:B------:R-:W-:Y:S02]  /*7e20*/  IMAD.MOV.U32 R8, RZ, RZ, R14 ;  /* 0x000000ffff087224 */ /* 0x000fe400078e000e */
[----:B------:R-:W-:Y:S01]  /*7e30*/  IMAD.MOV.U32 R9, RZ, RZ, R15 ;  /* 0x000000ffff097224 */ /* 0x000fe200078e000f */
[----:B------:R-:W-:Y:S06]  /*7e40*/  RET.REL.NODEC R24 `(_Z13psoIterKernelIN4util6AckleyILi5EEELi5EEvT_dddddPdS4_S4_S4_S4_S4_S4_biim) ;  /* 0xffffff80186c7950 */ /* 0x000fec0003c3ffff */
        .weak           $__internal_1_$__cuda_sm20_dsqrt_rn_f64_mediumpath_v1
        .type           $__internal_1_$__cuda_sm20_dsqrt_rn_f64_mediumpath_v1,@function
        .size           $__internal_1_$__cuda_sm20_dsqrt_rn_f64_mediumpath_v1,($_Z13psoIterKernelIN4util6AckleyILi5EEELi5EEvT_dddddPdS4_S4_S4_S4_S4_S4_biim$__internal_trig_reduction_slowpathd - $__internal_1_$__cuda_sm20_dsqrt_rn_f64_mediumpath_v1)
$__internal_1_$__cuda_sm20_dsqrt_rn_f64_mediumpath_v1:
[----:B------:R-:W-:Y:S01]  /*7e50*/  ISETP.GE.U32.AND P0, PT, R12, -0x3400000, PT ;  /* 0xfcc000000c00780c */ /* 0x000fe20003f06070 */
[----:B------:R-:W-:Y:S01]  /*7e60*/  BSSY.RECONVERGENT B1, `(.L_x_243) ;  /* 0x0000024000017945 */ /* 0x000fe20003800200 */
[----:B------:R-:W-:-:S11]  /*7e70*/  IMAD.MOV.U32 R14, RZ, RZ, R20 ;  /* 0x000000ffff0e7224 */ /* 0x000fd600078e0014 */
[----:B------:R-:W-:Y:S05]  /*7e80*/  @!P0 BRA `(.L_x_244) ;  /* 0x0000000000208947 */ /* 0x000fea0003800000 */
[----:B------:R-:W-:-:S10]  /*7e90*/  DFMA.RM R14, R8, R14, R10 ;  /* 0x0000000e080e722b */ /* 0x000fd4000000400a */
[----:B------:R-:W-:-:S05]  /*7ea0*/  IADD3 R8, P0, PT, R14, 0x1, RZ ;  /* 0x000000010e087810 */ /* 0x000fca0007f1e0ff */
[----:B------:R-:W-:-:S06]  /*7eb0*/  IMAD.X R9, RZ, RZ, R15, P0 ;  /* 0x000000ffff097224 */ /* 0x000fcc00000e060f */
[----:B------:R-:W-:-:S08]  /*7ec0*/  DFMA.RP R6, -R14, R8, R6 ;  /* 0x000000080e06722b */ /* 0x000fd00000008106 */
[----:B------:R-:W-:-:S06]  /*7ed0*/  DSETP.GT.AND P0, PT, R6, RZ, PT ;  /* 0x000000ff0600722a */ /* 0x000fcc0003f04000 */
[----:B------:R-:W-:Y:S02]  /*7ee0*/  FSEL R8, R8, R14, P0 ;  /* 0x0000000e08087208 */ /* 0x000fe40000000000 */
[----:B------:R-:W-:Y:S01]  /*7ef0*/  FSEL R9, R9, R15, P0 ;  /* 0x0000000f09097208 */ /* 0x000fe20000000000 */
[----:B------:R-:W-:Y:S06]  /*7f00*/  BRA `(.L_x_245) ;  /* 0x0000000000647947 */ /* 0x000fec0003800000 */
.L_x_244:
[----:B------:R-:W-:-:S14]  /*7f10*/  DSETP.NE.AND P0, PT, R6, RZ, PT ;  /* 0x000000ff0600722a */ /* 0x000fdc0003f05000 */
[----:B------:R-:W-:Y:S05]  /*7f20*/  @!P0 BRA `(.L_x_246) ;  /* 0x0000000000588947 */ /* 0x000fea0003800000 */
[----:B------:R-:W-:-:S13]  /*7f30*/  ISETP.GE.AND P0, PT, R7, RZ, PT ;  /* 0x000000ff0700720c */ /* 0x000fda0003f06270 */
[----:B------:R-:W-:Y:S02]  /*7f40*/  @!P0 IMAD.MOV.U32 R8, RZ, RZ, 0x0 ;  /* 0x00000000ff088424 */ /* 0x000fe400078e00ff */
[----:B------:R-:W-:Y:S01]  /*7f50*/  @!P0 IMAD.MOV.U32 R9, RZ, RZ, -0x80000 ;  /* 0xfff80000ff098424 */ /* 0x000fe200078e00ff */
[----:B------:R-:W-:Y:S06]  /*7f60*/  @!P0 BRA `(.L_x_245) ;  /* 0x00000000004c8947 */ /* 0x000fec0003800000 */
[----:B------:R-:W-:-:S13]  /*7f70*/  ISETP.GT.AND P0, PT, R7, 0x7fefffff, PT ;  /* 0x7fefffff0700780c */ /* 0x000fda0003f04270 */
[----:B------:R-:W-:Y:S05]  /*7f80*/  @P0 BRA `(.L_x_246) ;  /* 0x0000000000400947 */ /* 0x000fea0003800000 */
[----:B------:R-:W-:Y:S01]  /*7f90*/  DMUL R6, R6, 8.11296384146066816958e+31 ;  /* 0x4690000006067828 */ /* 0x000fe20000000000 */
[----:B------:R-:W-:Y:S02]  /*7fa0*/  IMAD.MOV.U32 R8, RZ, RZ, RZ ;  /* 0x000000ffff087224 */ /* 0x000fe400078e00ff */
[----:B------:R-:W-:Y:S02]  /*7fb0*/  IMAD.MOV.U32 R12, RZ, RZ, 0x0 ;  /* 0x00000000ff0c7424 */ /* 0x000fe400078e00ff */
[----:B------:R-:W-:Y:S01]  /*7fc0*/  IMAD.MOV.U32 R13, RZ, RZ, 0x3fd80000 ;  /* 0x3fd80000ff0d7424 */ /* 0x000fe200078e00ff */
[----:B------:R-:W0:Y:S02]  /*7fd0*/  MUFU.RSQ64H R9, R7 ;  /* 0x0000000700097308 */ /* 0x000e240000001c00 */
[----:B0-----:R-:W-:-:S08]  /*7fe0*/  DMUL R10, R8, R8 ;  /* 0x00000008080a7228 */ /* 0x001fd00000000000 */
[----:B------:R-:W-:-:S08]  /*7ff0*/  DFMA R10, R6, -R10, 1 ;  /* 0x3ff00000060a742b */ /* 0x000fd0000000080a */
[----:B------:R-:W-:Y:S02]  /*8000*/  DFMA R12, R10, R12, 0.5 ;  /* 0x3fe000000a0c742b */ /* 0x000fe4000000000c */
[----:B------:R-:W-:-:S08]  /*8010*/  DMUL R10, R8, R10 ;  /* 0x0000000a080a7228 */ /* 0x000fd00000000000 */
[----:B------:R-:W-:-:S08]  /*8020*/  DFMA R10, R12, R10, R8 ;  /* 0x0000000a0c0a722b */ /* 0x000fd00000000008 */
[----:B------:R-:W-:Y:S02]  /*8030*/  DMUL R8, R6, R10 ;  /* 0x0000000a06087228 */ /* 0x000fe40000000000 */
[----:B------:R-:W-:-:S06]  /*8040*/  VIADD R11, R11, 0xfff00000 ;  /* 0xfff000000b0b7836 */ /* 0x000fcc0000000000 */
[----:B------:R-:W-:-:S08]  /*8050*/  DFMA R12, R8, -R8, R6 ;  /* 0x80000008080c722b */ /* 0x000fd00000000006 */
[----:B------:R-:W-:-:S10]  /*8060*/  DFMA R8, R10, R12, R8 ;  /* 0x0000000c0a08722b */ /* 0x000fd40000000008 */
[----:B------:R-:W-:Y:S01]  /*8070*/  VIADD R9, R9, 0xfcb00000 ;  /* 0xfcb0000009097836 */ /* 0x000fe20000000000 */
[----:B------:R-:W-:Y:S06]  /*8080*/  BRA `(.L_x_245) ;  /* 0x0000000000047947 */ /* 0x000fec0003800000 */
.L_x_246:
[----:B------:R-:W-:-:S11]  /*8090*/  DADD R8, R6, R6 ;  /* 0x0000000006087229 */ /* 0x000fd60000000006 */
.L_x_245:
[----:B------:R-:W-:Y:S05]  /*80a0*/  BSYNC.RECONVERGENT B1 ;  /* 0x0000000000017941 */ /* 0x000fea0003800200 */
.L_x_243:
[----:B------:R-:W-:Y:S02]  /*80b0*/  IMAD.MOV.U32 R6, RZ, RZ, R4 ;  /* 0x000000ffff067224 */ /* 0x000fe400078e0004 */
[----:B------:R-:W-:Y:S02]  /*80c0*/  IMAD.MOV.U32 R7, RZ, RZ, 0x0 ;  /* 0x00000000ff077424 */ /* 0x000fe400078e00ff */
[----:B------:R-:W-:Y:S02]  /*80d0*/  IMAD.MOV.U32 R22, RZ, RZ, R8 ;  /* 0x000000ffff167224 */ /* 0x000fe400078e0008 */
[----:B------:R-:W-:Y:S01]  /*80e0*/  IMAD.MOV.U32 R23, RZ, RZ, R9 ;  /* 0x000000ffff177224 */ /* 0x000fe200078e0009 */
[----:B------:R-:W-:Y:S06]  /*80f0*/  RET.REL.NODEC R6 `(_Z13psoIterKernelIN4util6AckleyILi5EEELi5EEvT_dddddPdS4_S4_S4_S4_S4_S4_biim) ;  /* 0xffffff7c06c07950 */ /* 0x000fec0003c3ffff */
        .type           $_Z13psoIterKernelIN4util6AckleyILi5EEELi5EEvT_dddddPdS4_S4_S4_S4_S4_S4_biim$__internal_trig_reduction_slowpathd,@function
        .size           $_Z13psoIterKernelIN4util6AckleyILi5EEELi5EEvT_dddddPdS4_S4_S4_S4_S4_S4_biim$__internal_trig_reduction_slowpathd,(.L_x_1245 - $_Z13psoIterKernelIN4util6AckleyILi5EEELi5EEvT_dddddPdS4_S4_S4_S4_S4_S4_biim$__internal_trig_reduction_slowpathd)
$_Z13psoIterKernelIN4util6AckleyILi5EEELi5EEvT_dddddPdS4_S4_S4_S4_S4_S4_biim$__internal_trig_reduction_slowpathd:
[----:B------:R-:W-:Y:S01]  /*8100*/  SHF.R.U32.HI R25, RZ, 0x14, R23 ;  /* 0x00000014ff197819 */ /* 0x000fe20000011617 */
[----:B------:R-:W-:-:S03]  /*8110*/  IMAD.MOV.U32 R5, RZ, RZ, RZ ;  /* 0x000000ffff057224 */ /* 0x000fc600078e00ff */
[----:B------:R-:W-:-:S04]  /*8120*/  LOP3.LUT R4, R25, 0x7ff, RZ, 0xc0, !PT ;  /* 0x000007ff19047812 */ /* 0x000fc800078ec0ff */
[----:B------:R-:W-:-:S13]  /*8130*/  ISETP.NE.AND P0, PT, R4, 0x7ff, PT ;  /* 0x000007ff0400780c */ /* 0x000fda0003f05270 */
[----:B------:R-:W-:Y:S05]  /*8140*/  @!P0 BRA `(.L_x_247) ;  /* 0x0000000800648947 */ /* 0x000fea0003800000 */
[----:B------:R-:W-:Y:S01]  /*8150*/  VIADD R4, R4, 0xfffffc00 ;  /* 0xfffffc0004047836 */ /* 0x000fe20000000000 */
[----:B------:R-:W-:Y:S01]  /*8160*/  BSSY.RECONVERGENT B2, `(.L_x_248) ;  /* 0x0000033000027945 */ /* 0x000fe20003800200 */
[----:B------:R-:W-:-:S03]  /*8170*/  CS2R R28, SRZ ;  /* 0x00000000001c7805 */ /* 0x000fc6000001ff00 */
[----:B------:R-:W-:Y:S02]  /*8180*/  SHF.R.U32.HI R5, RZ, 0x6, R4 ;  /* 0x00000006ff057819 */ /* 0x000fe40000011604 */
[----:B------:R-:W-:Y:S01]  /*8190*/  ISETP.GE.U32.AND P0, PT, R4, 0x80, PT ;  /* 0x000000800400780c */ /* 0x000fe20003f06070 */
[----:B------:R-:W-:Y:S01]  /*81a0*/  VIADD R4, R1, 0x30 ;  /* 0x0000003001047836 */ /* 0x000fe20000000000 */
[C---:B------:R-:W-:Y:S02]  /*81b0*/  IADD3 R12, PT, PT, -R5.reuse, 0x13, RZ ;  /* 0x00000013050c7810 */ /* 0x040fe40007ffe1ff */
[----:B------:R-:W-:Y:S02]  /*81c0*/  IADD3 R11, PT, PT, -R5, 0xf, RZ ;  /* 0x0000000f050b7810 */ /* 0x000fe40007ffe1ff */
[----:B------:R-:W-:-:S04]  /*81d0*/  SEL R12, R12, 0x12, P0 ;  /* 0x000000120c0c7807 */ /* 0x000fc80000000000 */
[----:B------:R-:W-:-:S13]  /*81e0*/  ISETP.GE.AND P0, PT, R11, R12, PT ;  /* 0x0000000c0b00720c */ /* 0x000fda0003f06270 */
[----:B------:R-:W-:Y:S05]  /*81f0*/  @P0 BRA `(.L_x_249) ;  /* 0x0000000000a40947 */ /* 0x000fea0003800000 */
[C---:B------:R-:W-:Y:S01]  /*8200*/  SHF.L.U64.HI R8, R6.reuse, 0xb, R23 ;  /* 0x0000000b06087819 */ /* 0x040fe20000010217 */
[----:B------:R-:W-:Y:S01]  /*8210*/  BSSY.RECONVERGENT B3, `(.L_x_250) ;  /* 0x0000021000037945 */ /* 0x000fe20003800200 */
[----:B------:R-:W-:Y:S01]  /*8220*/  IADD3 R12, PT, PT, RZ, -R5, -R12 ;  /* 0x80000005ff0c7210 */ /* 0x000fe20007ffe80c */
[----:B------:R-:W-:Y:S01]  /*8230*/  IMAD.SHL.U32 R9, R6, 0x800, RZ ;  /* 0x0000080006097824 */ /* 0x000fe200078e00ff */
[----:B------:R-:W-:Y:S01]  /*8240*/  CS2R R28, SRZ ;  /* 0x00000000001c7805 */ /* 0x000fe2000001ff00 */
[----:B------:R-:W-:Y:S01]  /*8250*/  IMAD.MOV.U32 R13, RZ, RZ, RZ ;  /* 0x000000ffff0d7224 */ /* 0x000fe200078e00ff */
[----:B------:R-:W-:-:S07]  /*8260*/  LOP3.LUT R8, R8, 0x80000000, RZ, 0xfc, !PT ;  /* 0x8000000008087812 */ /* 0x000fce00078efcff */
.L_x_251:
[----:B------:R-:W0:Y:S01]  /*8270*/  LDC.64 R6, c[0x4][0x1d8] ;  /* 0x01007600ff067b82 */ /* 0x000e220000000a00 */
[----:B------:R-:W1:Y:S01]  /*8280*/  LDCU.64 UR4, c[0x0][0x358] ;  /* 0x00006b00ff0477ac */ /* 0x000e620008000a00 */
[----:B0-----:R-:W-:-:S06]  /*8290*/  IMAD.WIDE R26, R11, 0x8, R6 ;  /* 0x000000080b1a7825 */ /* 0x001fcc00078e0206 */
[----:B-1----:R-:W2:Y:S01]  /*82a0*/  LDG.E.64.CONSTANT R26, desc[UR4][R26.64] ;  /* 0x000000041a1a7981 */ /* 0x002ea2000c1e9b00 */
[----:B------:R-:W-:Y:S02]  /*82b0*/  VIADD R12, R12, 0x1 ;  /* 0x000000010c0c7836 */ /* 0x000fe40000000000 */
[C---:B------:R-:W-:Y:S02]  /*82c0*/  IMAD R14, R13.reuse, 0x8, R4 ;  /* 0x000000080d0e7824 */ /* 0x040fe400078e0204 */
[----:B------:R-:W-:Y:S02]  /*82d0*/  VIADD R13, R13, 0x1 ;  /* 0x000000010d0d7836 */ /* 0x000fe40000000000 */
[----:B------:R-:W-:Y:S02]  /*82e0*/  VIADD R11, R11, 0x1 ;  /* 0x000000010b0b7836 */ /* 0x000fe40000000000 */
[----:B--2---:R-:W-:-:S04]  /*82f0*/  IMAD.WIDE.U32 R28, P2, R26, R9, R28 ;  /* 0x000000091a1c7225 */ /* 0x004fc8000784001c */
[CC--:B------:R-:W-:Y:S02]  /*8300*/  IMAD R6, R26.reuse, R8.reuse, RZ ;  /* 0x000000081a067224 */ /* 0x0c0fe400078e02ff */
[----:B------:R-:W-:Y:S02]  /*8310*/  IMAD R5, R27, R9, RZ ;  /* 0x000000091b057224 */ /* 0x000fe400078e02ff */
[----:B------:R-:W-:Y:S01]  /*8320*/  IMAD.HI.U32 R10, R26, R8, RZ ;  /* 0x000000081a0a7227 */ /* 0x000fe200078e00ff */
[----:B------:R-:W-:-:S03]  /*8330*/  IADD3 R6, P0, PT, R6, R29, RZ ;  /* 0x0000001d06067210 */ /* 0x000fc60007f1e0ff */
[----:B------:R-:W-:Y:S01]  /*8340*/  IMAD.X R10, RZ, RZ, R10, P2 ;  /* 0x000000ffff0a7224 */ /* 0x000fe200010e060a */
[----:B------:R-:W-:Y:S01]  /*8350*/  IADD3 R29, P1, PT, R5, R6, RZ ;  /* 0x00000006051d7210 */ /* 0x000fe20007f3e0ff */
[----:B------:R-:W-:-:S04]  /*8360*/  IMAD.HI.U32 R5, R27, R9, RZ ;  /* 0x000000091b057227 */ /* 0x000fc800078e00ff */
[----:B------:R-:W-:Y:S01]  /*8370*/  IMAD.HI.U32 R6, R27, R8, RZ ;  /* 0x000000081b067227 */ /* 0x000fe200078e00ff */
[----:B------:R-:W-:Y:S01]  /*8380*/  IADD3.X R10, P0, PT, R5, R10, RZ, P0, !PT ;  /* 0x0000000a050a7210 */ /* 0x000fe2000071e4ff */
[----:B------:R0:W-:Y:S02]  /*8390*/  STL.64 [R14], R28 ;  /* 0x0000001c0e007387 */ /* 0x0001e40000100a00 */
[----:B------:R-:W-:Y:S02]  /*83a0*/  IMAD R7, R27, R8, RZ ;  /* 0x000000081b077224 */ /* 0x000fe400078e02ff */
[----:B------:R-:W-:Y:S01]  /*83b0*/  IMAD.X R5, RZ, RZ, R6, P0 ;  /* 0x000000ffff057224 */ /* 0x000fe200000e0606 */
[----:B------:R-:W-:Y:S02]  /*83c0*/  ISETP.NE.AND P0, PT, R12, -0xf, PT ;  /* 0xfffffff10c00780c */ /* 0x000fe40003f05270 */
[----:B------:R-:W-:-:S05]  /*83d0*/  IADD3.X R10, P1, PT, R7, R10, RZ, P1, !PT ;  /* 0x0000000a070a7210 */ /* 0x000fca0000f3e4ff */
[----:B------:R-:W-:Y:S02]  /*83e0*/  IMAD.X R5, RZ, RZ, R5, P1 ;  /* 0x000000ffff057224 */ /* 0x000fe400008e0605 */
[----:B0-----:R-:W-:Y:S02]  /*83f0*/  IMAD.MOV.U32 R28, RZ, RZ, R10 ;  /* 0x000000ffff1c7224 */ /* 0x001fe400078e000a */
[----:B------:R-:W-:Y:S02]  /*8400*/  IMAD.MOV.U32 R29, RZ, RZ, R5 ;  /* 0x000000ffff1d7224 */ /* 0x000fe400078e0005 */
[----:B------:R-:W-:Y:S05]  /*8410*/  @P0 BRA `(.L_x_251) ;  /* 0xfffffffc00940947 */ /* 0x000fea000383ffff */
[----:B------:R-:W-:Y:S05]  /*8420*/  BSYNC.RECONVERGENT B3 ;  /* 0x0000000000037941 */ /* 0x000fea0003800200 */
.L_x_250:
[----:B------:R-:W-:-:S05]  /*8430*/  LOP3.LUT R6, R25, 0x7ff, RZ, 0xc0, !PT ;  /* 0x000007ff19067812 */ /* 0x000fca00078ec0ff */
[----:B------:R-:W-:-:S05]  /*8440*/  VIADD R6, R6, 0xfffffc00 ;  /* 0xfffffc0006067836 */ /* 0x000fca0000000000 */
[----:B------:R-:W-:Y:S02]  /*8450*/  SHF.R.U32.HI R5, RZ, 0x6, R6 ;  /* 0x00000006ff057819 */ /* 0x000fe40000011606 */
[----:B------:R-:W-:Y:S02]  /*8460*/  ISETP.GE.U32.AND P0, PT, R6, 0x80, PT ;  /* 0x000000800600780c */ /* 0x000fe40003f06070 */
[----:B------:R-:W-:-:S04]  /*8470*/  IADD3 R5, PT, PT, -R5, 0x13, RZ ;  /* 0x0000001305057810 */ /* 0x000fc80007ffe1ff */
[----:B------:R-:W-:-:S07]  /*8480*/  SEL R11, R5, 0x12, P0 ;  /* 0x00000012050b7807 */ /* 0x000fce0000000000 */
.L_x_249:
[----:B------:R-:W-:Y:S05]  /*8490*/  BSYNC.RECONVERGENT B2 ;  /* 0x0000000000027941 */ /* 0x000fea0003800200 */
.L_x_248:
[C---:B------:R-:W-:Y:S02]  /*84a0*/  LOP3.LUT R6, R25.reuse, 0x7ff, RZ, 0xc0, !PT ;  /* 0x000007ff19067812 */ /* 0x040fe400078ec0ff */
[----:B------:R-:W-:-:S03]  /*84b0*/  LOP3.LUT P0, R25, R25, 0x3f, RZ, 0xc0, !PT ;  /* 0x0000003f19197812 */ /* 0x000fc6000780c0ff */
[----:B------:R-:W-:-:S05]  /*84c0*/  VIADD R6, R6, 0xfffffc00 ;  /* 0xfffffc0006067836 */ /* 0x000fca0000000000 */
[----:B------:R-:W-:-:S05]  /*84d0*/  SHF.R.U32.HI R6, RZ, 0x6, R6 ;  /* 0x00000006ff067819 */ /* 0x000fca0000011606 */
[----:B------:R-:W-:-:S04]  /*84e0*/  IMAD.IADD R11, R6, 0x1, R11 ;  /* 0x00000001060b7824 */ /* 0x000fc800078e020b */
[----:B------:R-:W-:-:S05]  /*84f0*/  IMAD.U32 R27, R11, 0x8, R4 ;  /* 0x000000080b1b7824 */ /* 0x000fca00078e0004 */
[----:B------:R0:W-:Y:S04]  /*8500*/  STL.64 [R27+-0x78], R28 ;  /* 0xffff881c1b007387 */ /* 0x0001e80000100a00 */
[----:B------:R-:W2:Y:S04]  /*8510*/  @P0 LDL.64 R8, [R1+0x38] ;  /* 0x0000380001080983 */ /* 0x000ea80000100a00 */
[----:B------:R-:W3:Y:S04]  /*8520*/  LDL.64 R6, [R1+0x40] ;  /* 0x0000400001067983 */ /* 0x000ee80000100a00 */
[----:B------:R-:W4:Y:S01]  /*8530*/  LDL.64 R4, [R1+0x48] ;  /* 0x0000480001047983 */ /* 0x000f220000100a00 */
[----:B------:R-:W-:Y:S01]  /*8540*/  BSSY.RECONVERGENT B2, `(.L_x_252) ;  /* 0x0000035000027945 */ /* 0x000fe20003800200 */
[----:B--2---:R-:W-:-:S02]  /*8550*/  @P0 SHF.R.U64 R13, R8, 0x1, R9 ;  /* 0x00000001080d0819 */ /* 0x004fc40000001209 */
[----:B------:R-:W-:Y:S02]  /*8560*/  @P0 SHF.R.U32.HI R15, RZ, 0x1, R9 ;  /* 0x00000001ff0f0819 */ /* 0x000fe40000011609 */
[----:B------:R-:W-:Y:S02]  /*8570*/  @P0 LOP3.LUT R8, R25, 0x3f, RZ, 0x3c, !PT ;  /* 0x0000003f19080812 */ /* 0x000fe400078e3cff */
[C---:B---3--:R-:W-:Y:S02]  /*8580*/  @P0 SHF.L.U32 R12, R6.reuse, R25, RZ ;  /* 0x00000019060c0219 */ /* 0x048fe400000006ff */
[----:B------:R-:W-:Y:S02]  /*8590*/  @P0 SHF.R.U64 R13, R13, R8, R15 ;  /* 0x000000080d0d0219 */ /* 0x000fe4000000120f */
[--C-:B------:R-:W-:Y:S02]  /*85a0*/  @P0 SHF.R.U32.HI R9, RZ, 0x1, R7.reuse ;  /* 0x00000001ff090819 */ /* 0x100fe40000011607 */
[----:B------:R-:W-:-:S02]  /*85b0*/  @P0 SHF.R.U64 R10, R6, 0x1, R7 ;  /* 0x00000001060a0819 */ /* 0x000fc40000001207 */
[----:B------:R-:W-:Y:S02]  /*85c0*/  @P0 SHF.L.U64.HI R11, R6, R25, R7 ;  /* 0x00000019060b0219 */ /* 0x000fe40000010207 */
[-C--:B------:R-:W-:Y:S02]  /*85d0*/  @P0 SHF.R.U32.HI R14, RZ, R8.reuse, R15 ;  /* 0x00000008ff0e0219 */ /* 0x080fe4000001160f */
[----:B------:R-:W-:Y:S02]  /*85e0*/  @P0 LOP3.LUT R6, R12, R13, RZ, 0xfc, !PT ;  /* 0x0000000d0c060212 */ /* 0x000fe400078efcff */
[----:B----4-:R-:W-:Y:S02]  /*85f0*/  @P0 SHF.L.U32 R15, R4, R25, RZ ;  /* 0x00000019040f0219 */ /* 0x010fe400000006ff */
[----:B------:R-:W-:Y:S02]  /*8600*/  @P0 SHF.R.U64 R10, R10, R8, R9 ;  /* 0x000000080a0a0219 */ /* 0x000fe40000001209 */
[----:B------:R-:W-:-:S02]  /*8610*/  @P0 LOP3.LUT R7, R11, R14, RZ, 0xfc, !PT ;  /* 0x0000000e0b070212 */ /* 0x000fc400078efcff */
[----:B------:R-:W-:Y:S01]  /*8620*/  @P0 SHF.R.U32.HI R8, RZ, R8, R9 ;  /* 0x00000008ff080219 */ /* 0x000fe20000011609 */
[----:B------:R-:W-:Y:S01]  /*8630*/  IMAD.SHL.U32 R9, R6, 0x4, RZ ;  /* 0x0000000406097824 */ /* 0x000fe200078e00ff */
[----:B------:R-:W-:Y:S02]  /*8640*/  @P0 SHF.L.U64.HI R25, R4, R25, R5 ;  /* 0x0000001904190219 */ /* 0x000fe40000010205 */
[----:B------:R-:W-:Y:S02]  /*8650*/  @P0 LOP3.LUT R4, R15, R10, RZ, 0xfc, !PT ;  /* 0x0000000a0f040212 */ /* 0x000fe400078efcff */
[----:B------:R-:W-:Y:S02]  /*8660*/  SHF.L.U64.HI R6, R6, 0x2, R7 ;  /* 0x0000000206067819 */ /* 0x000fe40000010207 */
[----:B------:R-:W-:Y:S02]  /*8670*/  @P0 LOP3.LUT R5, R25, R8, RZ, 0xfc, !PT ;  /* 0x0000000819050212 */ /* 0x000fe400078efcff */
[----:B------:R-:W-:-:S02]  /*8680*/  SHF.L.W.U32.HI R7, R7, 0x2, R4 ;  /* 0x0000000207077819 */ /* 0x000fc40000010e04 */
[----:B------:R-:W-:Y:S02]  /*8690*/  IADD3 RZ, P0, PT, RZ, -R9, RZ ;  /* 0x80000009ffff7210 */ /* 0x000fe40007f1e0ff */
[----:B------:R-:W-:Y:S02]  /*86a0*/  LOP3.LUT R11, RZ, R6, RZ, 0x33, !PT ;  /* 0x00000006ff0b7212 */ /* 0x000fe400078e33ff */
[----:B------:R-:W-:Y:S02]  /*86b0*/  SHF.L.W.U32.HI R8, R4, 0x2, R5 ;  /* 0x0000000204087819 */ /* 0x000fe40000010e05 */
[----:B------:R-:W-:Y:S02]  /*86c0*/  LOP3.LUT R10, RZ, R7, RZ, 0x33, !PT ;  /* 0x00000007ff0a7212 */ /* 0x000fe400078e33ff */
[----:B------:R-:W-:Y:S02]  /*86d0*/  IADD3.X R11, P0, PT, RZ, R11, RZ, P0, !PT ;  /* 0x0000000bff0b7210 */ /* 0x000fe4000071e4ff */
[----:B------:R-:W-:-:S02]  /*86e0*/  LOP3.LUT R13, RZ, R8, RZ, 0x33, !PT ;  /* 0x00000008ff0d7212 */ /* 0x000fc400078e33ff */
[----:B------:R-:W-:Y:S02]  /*86f0*/  IADD3.X R10, P1, PT, RZ, R10, RZ, P0, !PT ;  /* 0x0000000aff0a7210 */ /* 0x000fe4000073e4ff */
[----:B------:R-:W-:-:S03]  /*8700*/  ISETP.GT.U32.AND P2, PT, R7, -0x1, PT ;  /* 0xffffffff0700780c */ /* 0x000fc60003f44070 */
[----:B------:R-:W-:Y:S01]  /*8710*/  IMAD.X R13, RZ, RZ, R13, P1 ;  /* 0x000000ffff0d7224 */ /* 0x000fe200008e060d */
[----:B------:R-:W-:-:S04]  /*8720*/  ISETP.GT.AND.EX P0, PT, R8, -0x1, PT, P2 ;  /* 0xffffffff0800780c */ /* 0x000fc80003f04320 */
[----:B------:R-:W-:Y:S02]  /*8730*/  SEL R4, R8, R13, P0 ;  /* 0x0000000d08047207 */ /* 0x000fe40000000000 */
[----:B------:R-:W-:Y:S02]  /*8740*/  SEL R7, R7, R10, P0 ;  /* 0x0000000a07077207 */ /* 0x000fe40000000000 */
[----:B------:R-:W-:Y:S02]  /*8750*/  ISETP.NE.U32.AND P1, PT, R4, RZ, PT ;  /* 0x000000ff0400720c */ /* 0x000fe40003f25070 */
[----:B------:R-:W-:Y:S02]  /*8760*/  SEL R6, R6, R11, P0 ;  /* 0x0000000b06067207 */ /* 0x000fe40000000000 */
[----:B------:R-:W-:Y:S01]  /*8770*/  SEL R13, R7, R4, !P1 ;  /* 0x00000004070d7207 */ /* 0x000fe20004800000 */
[----:B------:R-:W-:-:S03]  /*8780*/  @!P0 IMAD.MOV R9, RZ, RZ, -R9 ;  /* 0x000000ffff098224 */ /* 0x000fc600078e0a09 */
[----:B------:R-:W1:Y:S02]  /*8790*/  FLO.U32 R10, R13 ;  /* 0x0000000d000a7300 */ /* 0x000e6400000e0000 */
[C---:B-1----:R-:W-:Y:S02]  /*87a0*/  IADD3 R12, PT, PT, -R10.reuse, 0x1f, RZ ;  /* 0x0000001f0a0c7810 */ /* 0x042fe40007ffe1ff */
[----:B------:R-:W-:-:S03]  /*87b0*/  IADD3 R10, PT, PT, -R10, 0x3f, RZ ;  /* 0x0000003f0a0a7810 */ /* 0x000fc60007ffe1ff */
[----:B------:R-:W-:-:S05]  /*87c0*/  @P1 IMAD.MOV R10, RZ, RZ, R12 ;  /* 0x000000ffff0a1224 */ /* 0x000fca00078e020c */
[----:B------:R-:W-:-:S13]  /*87d0*/  ISETP.NE.AND P1, PT, R10, RZ, PT ;  /* 0x000000ff0a00720c */ /* 0x000fda0003f25270 */
[----:B0-----:R-:W-:Y:S05]  /*87e0*/  @!P1 BRA `(.L_x_253) ;  /* 0x0000000000289947 */ /* 0x001fea0003800000 */
[C---:B------:R-:W-:Y:S02]  /*87f0*/  LOP3.LUT R12, R10.reuse, 0x3f, RZ, 0xc0, !PT ;  /* 0x0000003f0a0c7812 */ /* 0x040fe400078ec0ff */
[--C-:B------:R-:W-:Y:S02]  /*8800*/  SHF.R.U64 R9, R9, 0x1, R6.reuse ;  /* 0x0000000109097819 */ /* 0x100fe40000001206 */
[----:B------:R-:W-:Y:S02]  /*8810*/  SHF.R.U32.HI R6, RZ, 0x1, R6 ;  /* 0x00000001ff067819 */ /* 0x000fe40000011606 */
[----:B------:R-:W-:Y:S02]  /*8820*/  LOP3.LUT R11, R10, 0x3f, RZ, 0xc, !PT ;  /* 0x0000003f0a0b7812 */ /* 0x000fe400078e0cff */
[CC--:B------:R-:W-:Y:S02]  /*8830*/  SHF.L.U64.HI R4, R7.reuse, R12.reuse, R4 ;  /* 0x0000000c07047219 */ /* 0x0c0fe40000010204 */
[----:B------:R-:W-:-:S02]  /*8840*/  SHF.L.U32 R7, R7, R12, RZ ;  /* 0x0000000c07077219 */ /* 0x000fc400000006ff */
[-CC-:B------:R-:W-:Y:S02]  /*8850*/  SHF.R.U64 R12, R9, R11.reuse, R6.reuse ;  /* 0x0000000b090c7219 */ /* 0x180fe40000001206 */
[----:B------:R-:W-:Y:S02]  /*8860*/  SHF.R.U32.HI R11, RZ, R11, R6 ;  /* 0x0000000bff0b7219 */ /* 0x000fe40000011606 */
[----:B------:R-:W-:Y:S02]  /*8870*/  LOP3.LUT R7, R7, R12, RZ, 0xfc, !PT ;  /* 0x0000000c07077212 */ /* 0x000fe400078efcff */
[----:B------:R-:W-:-:S07]  /*8880*/  LOP3.LUT R4, R4, R11, RZ, 0xfc, !PT ;  /* 0x0000000b04047212 */ /* 0x000fce00078efcff */
.L_x_253:
[----:B------:R-:W-:Y:S05]  /*8890*/  BSYNC.RECONVERGENT B2 ;  /* 0x0000000000027941 */ /* 0x000fea0003800200 */
.L_x_252:
[----:B------:R-:W-:Y:S01]  /*88a0*/  IMAD.WIDE.U32 R14, R7, 0x2168c235, RZ ;  /* 0x2168c235070e7825 */ /* 0x000fe200078e00ff */
[----:B------:R-:W-:-:S03]  /*88b0*/  SHF.R.U32.HI R5, RZ, 0x1e, R5 ;  /* 0x0000001eff057819 */ /* 0x000fc60000011605 */
[----:B------:R-:W-:Y:S01]  /*88c0*/  IMAD.MOV.U32 R12, RZ, RZ, R15 ;  /* 0x000000ffff0c7224 */ /* 0x000fe200078e000f */
[----:B------:R-:W-:Y:S01]  /*88d0*/  IADD3 RZ, P1, PT, R14, R14, RZ ;  /* 0x0000000e0eff7210 */ /* 0x000fe20007f3e0ff */
[----:B------:R-:W-:Y:S01]  /*88e0*/  IMAD.MOV.U32 R13, RZ, RZ, RZ ;  /* 0x000000ffff0d7224 */ /* 0x000fe200078e00ff */
[----:B------:R-:W-:Y:S01]  /*88f0*/  LEA.HI R5, R8, R5, RZ, 0x1 ;  /* 0x0000000508057211 */ /* 0x000fe200078f08ff */
[----:B------:R-:W-:-:S04]  /*8900*/  IMAD.HI.U32 R6, R4, -0x36f0255e, RZ ;  /* 0xc90fdaa204067827 */ /* 0x000fc800078e00ff */
[----:B------:R-:W-:-:S04]  /*8910*/  IMAD.WIDE.U32 R12, R7, -0x36f0255e, R12 ;  /* 0xc90fdaa2070c7825 */ /* 0x000fc800078e000c */
[C---:B------:R-:W-:Y:S02]  /*8920*/  IMAD R9, R4.reuse, -0x36f0255e, RZ ;  /* 0xc90fdaa204097824 */ /* 0x040fe400078e02ff */
[----:B------:R-:W-:-:S04]  /*8930*/  IMAD.WIDE.U32 R12, P2, R4, 0x2168c235, R12 ;  /* 0x2168c235040c7825 */ /* 0x000fc8000784000c */
[----:B------:R-:W-:Y:S01]  /*8940*/  IMAD.X R6, RZ, RZ, R6, P2 ;  /* 0x000000ffff067224 */ /* 0x000fe200010e0606 */
[----:B------:R-:W-:Y:S02]  /*8950*/  IADD3 R9, P2, PT, R9, R13, RZ ;  /* 0x0000000d09097210 */ /* 0x000fe40007f5e0ff */
[----:B------:R-:W-:Y:S02]  /*8960*/  IADD3.X RZ, P1, PT, R12, R12, RZ, P1, !PT ;  /* 0x0000000c0cff7210 */ /* 0x000fe40000f3e4ff */
[C---:B------:R-:W-:Y:S01]  /*8970*/  ISETP.GT.U32.AND P3, PT, R9.reuse, RZ, PT ;  /* 0x000000ff0900720c */ /* 0x040fe20003f64070 */
[----:B------:R-:W-:Y:S01]  /*8980*/  IMAD.X R7, RZ, RZ, R6, P2 ;  /* 0x000000ffff077224 */ /* 0x000fe200010e0606 */
[----:B------:R-:W-:-:S04]  /*8990*/  IADD3.X R6, P2, PT, R9, R9, RZ, P1, !PT ;  /* 0x0000000909067210 */ /* 0x000fc80000f5e4ff */
[C---:B------:R-:W-:Y:S01]  /*89a0*/  ISETP.GT.AND.EX P1, PT, R7.reuse, RZ, PT, P3 ;  /* 0x000000ff0700720c */ /* 0x040fe20003f24330 */
[----:B------:R-:W-:-:S03]  /*89b0*/  IMAD.X R4, R7, 0x1, R7, P2 ;  /* 0x0000000107047824 */ /* 0x000fc600010e0607 */
[----:B------:R-:W-:Y:S02]  /*89c0*/  SEL R6, R6, R9, P1 ;  /* 0x0000000906067207 */ /* 0x000fe40000800000 */
[----:B------:R-:W-:Y:S02]  /*89d0*/  SEL R4, R4, R7, P1 ;  /* 0x0000000704047207 */ /* 0x000fe40000800000 */
[----:B------:R-:W-:-:S05]  /*89e0*/  IADD3 R7, P2, PT, R6, 0x1, RZ ;  /* 0x0000000106077810 */ /* 0x000fca0007f5e0ff */
[----:B------:R-:W-:-:S05]  /*89f0*/  IMAD.X R4, RZ, RZ, R4, P2 ;  /* 0x000000ffff047224 */ /* 0x000fca00010e0604 */
[----:B------:R-:W-:-:S04]  /*8a00*/  SHF.R.U64 R7, R7, 0xa, R4 ;  /* 0x0000000a07077819 */ /* 0x000fc80000001204 */
[----:B------:R-:W-:Y:S02]  /*8a10*/  IADD3 R9, P2, PT, R7, 0x1, RZ ;  /* 0x0000000107097810 */ /* 0x000fe40007f5e0ff */
[----:B------:R-:W-:Y:S02]  /*8a20*/  SEL R7, RZ, 0xffffffff, !P1 ;  /* 0xffffffffff077807 */ /* 0x000fe40004800000 */
[----:B------:R-:W-:Y:S02]  /*8a30*/  LEA.HI.X R4, R4, RZ, RZ, 0x16, P2 ;  /* 0x000000ff04047211 */ /* 0x000fe400010fb4ff */
[----:B------:R-:W-:Y:S01]  /*8a40*/  LOP3.LUT P1, R23, R23, 0x80000000, RZ, 0xc0, !PT ;  /* 0x8000000017177812 */ /* 0x000fe2000782c0ff */
[----:B------:R-:W-:Y:S01]  /*8a50*/  IMAD.IADD R7, R7, 0x1, -R10 ;  /* 0x0000000107077824 */ /* 0x000fe200078e0a0a */
[--C-:B------:R-:W-:Y:S02]  /*8a60*/  SHF.R.U64 R9, R9, 0x1, R4.reuse ;  /* 0x0000000109097819 */ /* 0x100fe40000001204 */
[----:B------:R-:W-:Y:S01]  /*8a70*/  SHF.R.U32.HI R4, RZ, 0x1, R4 ;  /* 0x00000001ff047819 */ /* 0x000fe20000011604 */
[----:B------:R-:W-:Y:S01]  /*8a80*/  IMAD.SHL.U32 R7, R7, 0x100000, RZ ;  /* 0x0010000007077824 */ /* 0x000fe200078e00ff */
[----:B------:R-:W-:-:S02]  /*8a90*/  IADD3 R6, P2, P3, RZ, RZ, R9 ;  /* 0x000000ffff067210 */ /* 0x000fc40007b5e009 */
[----:B------:R-:W-:Y:S02]  /*8aa0*/  @!P0 LOP3.LUT R23, R23, 0x80000000, RZ, 0x3c, !PT ;  /* 0x8000000017178812 */ /* 0x000fe400078e3cff */
[----:B------:R-:W-:-:S03]  /*8ab0*/  IADD3.X R4, PT, PT, R7, 0x3fe00000, R4, P2, P3 ;  /* 0x3fe0000007047810 */ /* 0x000fc600017e6404 */
[----:B------:R-:W-:Y:S01]  /*8ac0*/  @P1 IMAD.MOV R5, RZ, RZ, -R5 ;  /* 0x000000ffff051224 */ /* 0x000fe200078e0a05 */
[----:B------:R-:W-:-:S07]  /*8ad0*/  LOP3.LUT R23, R4, R23, RZ, 0xfc, !PT ;  /* 0x0000001704177212 */ /* 0x000fce00078efcff */
.L_x_247:
[----:B------:R-:W-:Y:S02]  /*8ae0*/  IMAD.MOV.U32 R7, RZ, RZ, R23 ;  /* 0x000000ffff077224 */ /* 0x000fe400078e0017 */
[----:B------:R-:W-:-:S04]  /*8af0*/  IMAD.MOV.U32 R23, RZ, RZ, 0x0 ;  /* 0x00000000ff177424 */ /* 0x000fc800078e00ff */
[----:B------:R-:W-:Y:S05]  /*8b00*/  RET.REL.NODEC R22 `(_Z13psoIterKernelIN4util6AckleyILi5EEELi5EEvT_dddddPdS4_S4_S4_S4_S4_S4_biim) ;  /* 0xffffff74163c7950 */ /* 0x000fea0003c3ffff */
.L_x_254:
        /* <DEDUP_REMOVED lines=15> */
.L_x_1245:


//--------------------- .text._Z13psoInitKernelIN4util6AckleyILi5EEELi5EEvT_ddPdS4_S4_S4_S4_S4_im --------------------------
	.section	.text._Z13psoInitKernelIN4util6AckleyILi5EEELi5EEvT_ddPdS4_S4_S4_S4_S4_im,"ax",@progbits
	.align	128
        .global         _Z13psoInitKernelIN4util6AckleyILi5EEELi5EEvT_ddPdS4_S4_S4_S4_S4_im
        .type           _Z13psoInitKernelIN4util6AckleyILi5EEELi5EEvT_ddPdS4_S4_S4_S4_S4_im,@function
        .size           _Z13psoInitKernelIN4util6AckleyILi5EEELi5EEvT_ddPdS4_S4_S4_S4_S4_im,(.L_x_1248 - _Z13psoInitKernelIN4util6AckleyILi5EEELi5EEvT_ddPdS4_S4_S4_S4_S4_im)
        .other          _Z13psoInitKernelIN4util6AckleyILi5EEELi5EEvT_ddPdS4_S4_S4_S4_S4_im,@"STO_CUDA_ENTRY STV_DEFAULT"
_Z13psoInitKernelIN4util6AckleyILi5EEELi5EEvT_ddPdS4_S4_S4_S4_S4_im:
.text._Z13psoInitKernelIN4util6AckleyILi5EEELi5EEvT_ddPdS4_S4_S4_S4_S4_im:
[----:B------:R-:W0:Y:S01]  /*0000*/  LDC R1, c[0x0][0x37c] ;  /* 0x0000df00ff017b82 */ /* 0x000e220000000800 */
[----:B------:R-:W1:Y:S07]  /*0010*/  S2R R3, SR_TID.X ;  /* 0x0000000000037919 */ /* 0x000e6e0000002100 */
[----:B------:R-:W1:Y:S01]  /*0020*/  S2UR UR4, SR_CTAID.X ;  /* 0x00000000000479c3 */ /* 0x000e620000002500 */
[----:B------:R-:W2:Y:S01]  /*0030*/  LDCU UR5, c[0x0][0x3c8] ;  /* 0x00007900ff0577ac */ /* 0x000ea20008000800 */
[----:B0-----:R-:W-:-:S05]  /*0040*/  VIADD R1, R1, 0xffffffa8 ;  /* 0xffffffa801017836 */ /* 0x001fca0000000000 */
[----:B------:R-:W-:Y:S01]  /*0050*/  R2UR UR11, R1 ;  /* 0x00000000010b72ca */ /* 0x000fe200000e0000 */
[----:B------:R-:W1:Y:S02]  /*0060*/  LDC R8, c[0x0][0x360] ;  /* 0x0000d800ff087b82 */ /* 0x000e640000000800 */
[----:B-1----:R-:W-:-:S05]  /*0070*/  IMAD R8, R8, UR4, R3 ;  /* 0x0000000408087c24 */ /* 0x002fca000f8e0203 */
[----:B--2---:R-:W-:-:S13]  /*0080*/  ISETP.GE.AND P0, PT, R8, UR5, PT ;  /* 0x0000000508007c0c */ /* 0x004fda000bf06270 */
[----:B------:R-:W-:Y:S05]  /*0090*/  @P0 EXIT ;  /* 0x000000000000094d */ /* 0x000fea0003800000 */
[----:B------:R-:W0:Y:S01]  /*00a0*/  LDC.64 R12, c[0x0][0x388] ;  /* 0x0000e200ff0c7b82 */ /* 0x000e220000000a00 */
[----:B------:R-:W0:Y:S01]  /*00b0*/  LDCU.64 UR4, c[0x0][0x390] ;  /* 0x00007200ff0477ac */ /* 0x000e220008000a00 */
[----:B------:R-:W-:Y:S01]  /*00c0*/  IMAD R9, R8, 0x5, RZ ;  /* 0x0000000508097824 */ /* 0x000fe200078e02ff */
[----:B------:R-:W1:Y:S01]  /*00d0*/  LDCU.64 UR8, c[0x0][0x358] ;  /* 0x00006b00ff0877ac */ /* 0x000e620008000a00 */
[----:B0-----:R-:W-:Y:S01]  /*00e0*/  DADD R12, -R12, UR4 ;  /* 0x000000040c0c7e29 */ /* 0x001fe20008000100 */
[----:B-1----:R-:W-:-:S10]  /*00f0*/  UMOV UR4, URZ ;  /* 0x000000ff00047c82 */ /* 0x002fd40008000000 */
.L_x_277:
[----:B------:R-:W-:Y:S01]  /*0100*/  UIMAD UR5, UR4, -0x7a143595, URZ ;  /* 0x85ebca6b040578a4 */ /* 0x000fe2000f8e02ff */
[C---:B------:R-:W-:Y:S01]  /*0110*/  IMAD R0, R8.reuse, -0x61c88647, RZ ;  /* 0x9e3779b908007824 */ /* 0x040fe200078e02ff */
[----:B------:R-:W-:Y:S01]  /*0120*/  ISETP.NE.AND P0, PT, R8, RZ, PT ;  /* 0x000000ff0800720c */ /* 0x000fe20003f05270 */
[----:B0-----:R-:W-:Y:S01]  /*0130*/  IMAD.MOV.U32 R5, RZ, RZ, -0x75bd8fc ;  /* 0xf8a42704ff057424 */ /* 0x001fe200078e00ff */
[----:B------:R-:W-:Y:S01]  /*0140*/  BSSY.RECONVERGENT B0, `(.L_x_255) ;  /* 0x000025d000007945 */ /* 0x000fe20003800200 */
[----:B------:R-:W-:Y:S02]  /*0150*/  IMAD.MOV.U32 R6, RZ, RZ, -0x23270784 ;  /* 0xdcd8f87cff067424 */ /* 0x000fe400078e00ff */
[----:B------:R-:W-:-:S05]  /*0160*/  IMAD.U32 R3, RZ, RZ, UR5 ;  /* 0x00000005ff037e24 */ /* 0x000fca000f8e00ff */
        /* <DEDUP_REMOVED lines=10> */
[--C-:B0-----:R-:W-:Y:S01]  /*0210*/  SHF.R.S32.HI R2, RZ, 0x1f, R8.reuse ;  /* 0x0000001fff027819 */ /* 0x101fe20000011408 */
[----:B------:R-:W-:Y:S02]  /*0220*/  IMAD.MOV.U32 R14, RZ, RZ, RZ ;  /* 0x000000ffff0e7224 */ /* 0x000fe400078e00ff */
[----:B------:R-:W-:-:S07]  /*0230*/  IMAD.MOV.U32 R15, RZ, RZ, R8 ;  /* 0x000000ffff0f7224 */ /* 0x000fce00078e0008 */
.L_x_265:
[----:B------:R-:W-:Y:S01]  /*0240*/  LOP3.LUT R19, R15, 0x3, RZ, 0xc0, !PT ;  /* 0x000000030f137812 */ /* 0x000fe200078ec0ff */
[----:B------:R-:W-:Y:S03]  /*0250*/  BSSY.RECONVERGENT B1, `(.L_x_257) ;  /* 0x0000245000017945 */ /* 0x000fe60003800200 */
[----:B------:R-:W-:-:S04]  /*0260*/  ISETP.NE.U32.AND P0, PT, R19, RZ, PT ;  /* 0x000000ff1300720c */ /* 0x000fc80003f05070 */
[----:B------:R-:W-:-:S13]  /*0270*/  ISETP.NE.AND.EX P0, PT, RZ, RZ, PT, P0 ;  /* 0x000000ffff00720c */ /* 0x000fda0003f05300 */
[----:B012---:R-:W-:Y:S05]  /*0280*/  @!P0 BRA `(.L_x_258) ;  /* 0x0000002400048947 */ /* 0x007fea0003800000 */
[----:B------:R-:W0:Y:S01]  /*0290*/  LDC.64 R10, c[0x4][RZ] ;  /* 0x01000000ff0a7b82 */ /* 0x000e220000000a00 */
[----:B------:R-:W-:Y:S01]  /*02a0*/  IMAD.MOV.U32 R23, RZ, RZ, RZ ;  /* 0x000000ffff177224 */ /* 0x000fe200078e00ff */
[----:B------:R-:W-:Y:S02]  /*02b0*/  CS2R R6, SRZ ;  /* 0x0000000000067805 */ /* 0x000fe4000001ff00 */
[----:B------:R-:W-:Y:S01]  /*02c0*/  CS2R R4, SRZ ;  /* 0x0000000000047805 */ /* 0x000fe2000001ff00 */
[----:B------:R-:W-:Y:S02]  /*02d0*/  IMAD.MOV.U32 R3, RZ, RZ, RZ ;  /* 0x000000ffff037224 */ /* 0x000fe400078e00ff */
[----:B0-----:R-:W-:-:S07]  /*02e0*/  IMAD.WIDE.U32 R10, R14, 0xc80, R10 ;  /* 0x00000c800e0a7825 */ /* 0x001fce00078e000a */
.L_x_260:
[----:B------:R-:W-:-:S06]  /*02f0*/  LEA R18, R23, UR11, 0x2 ;  /* 0x0000000b17127c11 */ /* 0x000fcc000f8e10ff */
[----:B------:R-:W5:Y:S01]  /*0300*/  LDL R18, [R18+0x4] ;  /* 0x0000040012127983 */ /* 0x000f620000100800 */
[----:B------:R-:W-:Y:S01]  /*0310*/  IMAD.SHL.U32 R20, R23, 0x20, RZ ;  /* 0x0000002017147824 */ /* 0x000fe200078e00ff */
[----:B------:R-:W-:-:S06]  /*0320*/  UMOV UR5, URZ ;  /* 0x000000ff00057c82 */ /* 0x000fcc0008000000 */
.L_x_259:
        /* <DEDUP_REMOVED lines=11> */
[----:B------:R-:W4:Y:S01]  /*03e0*/  @P1 LDG.E R25, desc[UR8][R16.64+0x20] ;  /* 0x0000200810191981 */ /* 0x000f22000c1e1900 */
[----:B--2---:R-:W-:-:S03]  /*03f0*/  @!P0 LOP3.LUT R7, R7, R22, RZ, 0x3c, !PT ;  /* 0x0000001607078212 */ /* 0x004fc600078e3cff */
[----:B------:R-:W2:Y:S01]  /*0400*/  @!P0 LDG.E R22, desc[UR8][R16.64] ;  /* 0x0000000810168981 */ /* 0x000ea2000c1e1900 */
[----:B---3--:R-:W-:-:S03]  /*0410*/  @P1 LOP3.LUT R7, R7, R26, RZ, 0x3c, !PT ;  /* 0x0000001a07071212 */ /* 0x008fc600078e3cff */
[----:B------:R-:W3:Y:S01]  /*0420*/  @P4 LDG.E R26, desc[UR8][R16.64+0x60] ;  /* 0x00006008101a4981 */ /* 0x000ee2000c1e1900 */
[----:B----4-:R-:W-:-:S03]  /*0430*/  @P2 LOP3.LUT R7, R7, R28, RZ, 0x3c, !PT ;  /* 0x0000001c07072212 */ /* 0x010fc600078e3cff */
[----:B------:R-:W4:Y:S01]  /*0440*/  @P5 LDG.E R28, desc[UR8][R16.64+0x74] ;  /* 0x00007408101c5981 */ /* 0x000f22000c1e1900 */
[----:B------:R-:W-:-:S03]  /*0450*/  @P3 LOP3.LUT R7, R7, R21, RZ, 0x3c, !PT ;  /* 0x0000001507073212 */ /* 0x000fc600078e3cff */
[----:B------:R-:W4:Y:S01]  /*0460*/  @!P0 LDG.E R21, desc[UR8][R16.64+0x4] ;  /* 0x0000040810158981 */ /* 0x000f22000c1e1900 */
[----:B--2---:R-:W-:-:S03]  /*0470*/  @!P0 LOP3.LUT R3, R3, R22, RZ, 0x3c, !PT ;  /* 0x0000001603038212 */ /* 0x004fc600078e3cff */
[----:B------:R-:W2:Y:S01]  /*0480*/  @!P0 LDG.E R22, desc[UR8][R16.64+0x8] ;  /* 0x0000080810168981 */ /* 0x000ea2000c1e1900 */
[----:B---3--:R-:W-:-:S03]  /*0490*/  @P4 LOP3.LUT R7, R7, R26, RZ, 0x3c, !PT ;  /* 0x0000001a07074212 */ /* 0x008fc600078e3cff */
[----:B------:R-:W3:Y:S01]  /*04a0*/  @P1 LDG.E R26, desc[UR8][R16.64+0x14] ;  /* 0x00001408101a1981 */ /* 0x000ee2000c1e1900 */
[----:B----4-:R-:W-:-:S03]  /*04b0*/  @!P0 LOP3.LUT R4, R4, R21, RZ, 0x3c, !PT ;  /* 0x0000001504048212 */ /* 0x010fc600078e3cff */
[----:B------:R-:W4:Y:S01]  /*04c0*/  @!P0 LDG.E R21, desc[UR8][R16.64+0xc] ;  /* 0x00000c0810158981 */ /* 0x000f22000c1e1900 */
[----:B--2---:R-:W-:-:S03]  /*04d0*/  @!P0 LOP3.LUT R5, R5, R22, RZ, 0x3c, !PT ;  /* 0x0000001605058212 */ /* 0x004fc600078e3cff */
[----:B------:R-:W2:Y:S01]  /*04e0*/  @P1 LDG.E R22, desc[UR8][R16.64+0x1c] ;  /* 0x00001c0810161981 */ /* 0x000ea2000c1e1900 */
[----:B---3--:R-:W-:-:S03]  /*04f0*/  @P1 LOP3.LUT R3, R3, R26, RZ, 0x3c, !PT ;  /* 0x0000001a03031212 */ /* 0x008fc600078e3cff */
[----:B------:R-:W3:Y:S01]  /*0500*/  @P2 LDG.E R26, desc[UR8][R16.64+0x28] ;  /* 0x00002808101a2981 */ /* 0x000ee2000c1e1900 */
[----:B----4-:R-:W-:-:S03]  /*0510*/  @!P0 LOP3.LUT R6, R6, R21, RZ, 0x3c, !PT ;  /* 0x0000001506068212 */ /* 0x010fc600078e3cff */
        /* <DEDUP_REMOVED lines=36> */
[----:B--2---:R-:W-:-:S03]  /*0760*/  @P5 LOP3.LUT R5, R5, R22, RZ, 0x3c, !PT ;  /* 0x0000001605055212 */ /* 0x004fc600078e3cff */
[----:B------:R-:W2:Y:S01]  /*0770*/  @P6 LDG.E R22, desc[UR8][R16.64+0x80] ;  /* 0x0000800810166981 */ /* 0x000ea2000c1e1900 */
[----:B---3--:R-:W-:-:S04]  /*0780*/  @P6 LOP3.LUT R3, R3, R26, RZ, 0x3c, !PT ;  /* 0x0000001a03036212 */ /* 0x008fc800078e3cff */
[----:B------:R-:W3:Y:S01]  /*0790*/  @P0 LDG.E R26, desc[UR8][R16.64+0x8c] ;  /* 0x00008c08101a0981 */ /* 0x000ee2000c1e1900 */
[----:B----4-:R-:W-:-:S03]  /*07a0*/  @P5 LOP3.LUT R4, R4, R21, RZ, 0x3c, !PT ;  /* 0x0000001504045212 */ /* 0x010fc600078e3cff */
[----:B------:R-:W4:Y:S01]  /*07b0*/  @P6 LDG.E R21, desc[UR8][R16.64+0x7c] ;  /* 0x00007c0810156981 */ /* 0x000f22000c1e1900 */
[----:B------:R-:W-:-:S03]  /*07c0*/  @P5 LOP3.LUT R7, R7, R28, RZ, 0x3c, !PT ;  /* 0x0000001c07075212 */ /* 0x000fc600078e3cff */
        /* <DEDUP_REMOVED lines=40> */
[----:B----4-:R-:W-:Y:S01]  /*0a50*/  @P1 LOP3.LUT R4, R4, R21, RZ, 0x3c, !PT ;  /* 0x0000001504041212 */ /* 0x010fe200078e3cff */
[----:B------:R-:W4:Y:S01]  /*0a60*/  @P2 LDG.E R25, desc[UR8][R16.64+0xcc] ;  /* 0x0000cc0810192981 */ /* 0x000f22000c1e1900 */
[----:B------:R-:W-:-:S03]  /*0a70*/  LOP3.LUT P0, RZ, R24, 0x8000, RZ, 0xc0, !PT ;  /* 0x0000800018ff7812 */ /* 0x000fc6000780c0ff */
        /* <DEDUP_REMOVED lines=9> */
[----:B------:R-:W3:Y:S01]  /*0b10*/  @P3 LDG.E R21, desc[UR8][R16.64+0xe0] ;  /* 0x0000e00810153981 */ /* 0x000ee2000c1e1900 */
[----:B------:R-:W-:-:S03]  /*0b20*/  @P2 LOP3.LUT R5, R5, R24, RZ, 0x3c, !PT ;  /* 0x0000001805052212 */ /* 0x000fc600078e3cff */
[----:B------:R-:W3:Y:S01]  /*0b30*/  @P3 LDG.E R24, desc[UR8][R16.64+0xe4] ;  /* 0x0000e40810183981 */ /* 0x000ee2000c1e1900 */
[----:B--2---:R-:W-:-:S03]  /*0b40*/  @P2 LOP3.LUT R3, R3, R22, RZ, 0x3c, !PT ;  /* 0x0000001603032212 */ /* 0x004fc600078e3cff */
[----:B------:R-:W2:Y:S01]  /*0b50*/  @P3 LDG.E R22, desc[UR8][R16.64+0xdc] ;  /* 0x0000dc0810163981 */ /* 0x000ea2000c1e1900 */
[----:B------:R-:W-:-:S03]  /*0b60*/  @P2 LOP3.LUT R6, R6, R27, RZ, 0x3c, !PT ;  /* 0x0000001b06062212 */ /* 0x000fc600078e3cff */
        /* <DEDUP_REMOVED lines=26> */
[----:B------:R-:W4:Y:S01]  /*0d10*/  @P0 LDG.E R24, desc[UR8][R16.64+0x134] ;  /* 0x0001340810180981 */ /* 0x000f22000c1e1900 */
[----:B--2---:R-:W-:-:S03]  /*0d20*/  @P5 LOP3.LUT R5, R5, R22, RZ, 0x3c, !PT ;  /* 0x0000001605055212 */ /* 0x004fc600078e3cff */
[----:B------:R-:W2:Y:S01]  /*0d30*/  @P0 LDG.E R22, desc[UR8][R16.64+0x12c] ;  /* 0x00012c0810160981 */ /* 0x000ea2000c1e1900 */
[----:B------:R-:W-:-:S03]  /*0d40*/  @P6 LOP3.LUT R5, R5, R26, RZ, 0x3c, !PT ;  /* 0x0000001a05056212 */ /* 0x000fc600078e3cff */
[----:B------:R-:W2:Y:S01]  /*0d50*/  @P0 LDG.E R26, desc[UR8][R16.64+0x13c] ;  /* 0x00013c08101a0981 */ /* 0x000ea2000c1e1900 */
[----:B------:R-:W-:-:S04]  /*0d60*/  UIADD3 UR5, UPT, UPT, UR5, 0x10, URZ ;  /* 0x0000001005057890 */ /* 0x000fc8000fffe0ff */
[----:B------:R-:W-:Y:S01]  /*0d70*/  UISETP.NE.AND UP0, UPT, UR5, 0x20, UPT ;  /* 0x000000200500788c */ /* 0x000fe2000bf05270 */
[----:B------:R-:W-:Y:S02]  /*0d80*/  @P6 LOP3.LUT R7, R7, R28, RZ, 0x3c, !PT ;  /* 0x0000001c07076212 */ /* 0x000fe400078e3cff */
[----:B---3--:R-:W-:Y:S02]  /*0d90*/  @P6 LOP3.LUT R6, R6, R21, RZ, 0x3c, !PT ;  /* 0x0000001506066212 */ /* 0x008fe400078e3cff */
[----:B----4-:R-:W-:Y:S02]  /*0da0*/  @P0 LOP3.LUT R4, R4, R25, RZ, 0x3c, !PT ;  /* 0x0000001904040212 */ /* 0x010fe400078e3cff */
[----:B------:R-:W-:Y:S02]  /*0db0*/  @P0 LOP3.LUT R5, R5, R24, RZ, 0x3c, !PT ;  /* 0x0000001805050212 */ /* 0x000fe400078e3cff */
[----:B------:R-:W-:Y:S02]  /*0dc0*/  @P0 LOP3.LUT R6, R6, R27, RZ, 0x3c, !PT ;  /* 0x0000001b06060212 */ /* 0x000fe400078e3cff */
[----:B--2---:R-:W-:-:S02]  /*0dd0*/  @P0 LOP3.LUT R3, R3, R22, RZ, 0x3c, !PT ;  /* 0x0000001603030212 */ /* 0x004fc400078e3cff */
        /* <DEDUP_REMOVED lines=10> */
[----:B------:R-:W-:Y:S05]  /*0e80*/  @!P0 BRA `(.L_x_258) ;  /* 0x0000001800048947 */ /* 0x000fea0003800000 */
[----:B------:R-:W-:Y:S01]  /*0e90*/  UMOV UR5, URZ ;  /* 0x000000ff00057c82 */ /* 0x000fe20008000000 */
[----:B------:R-:W-:Y:S01]  /*0ea0*/  UMOV UR6, URZ ;  /* 0x000000ff00067c82 */ /* 0x000fe20008000000 */
[----:B------:R-:W-:Y:S02]  /*0eb0*/  IMAD.MOV.U32 R23, RZ, RZ, RZ ;  /* 0x000000ffff177224 */ /* 0x000fe400078e00ff */
[----:B0-----:R-:W-:Y:S02]  /*0ec0*/  IMAD.MOV.U32 R6, RZ, RZ, RZ ;  /* 0x000000ffff067224 */ /* 0x001fe400078e00ff */
[----:B------:R-:W-:Y:S02]  /*0ed0*/  IMAD.MOV.U32 R5, RZ, RZ, RZ ;  /* 0x000000ffff057224 */ /* 0x000fe400078e00ff */
[----:B------:R-:W-:Y:S02]  /*0ee0*/  IMAD.MOV.U32 R3, RZ, RZ, RZ ;  /* 0x000000ffff037224 */ /* 0x000fe400078e00ff */
[----:B------:R-:W-:-:S02]  /*0ef0*/  IMAD.U32 R7, RZ, RZ, UR5 ;  /* 0x00000005ff077e24 */ /* 0x000fc4000f8e00ff */
[----:B------:R-:W-:-:S07]  /*0f00*/  IMAD.U32 R4, RZ, RZ, UR6 ;  /* 0x00000006ff047e24 */ /* 0x000fce000f8e00ff */
.L_x_262:
[----:B------:R-:W-:-:S06]  /*0f10*/  LEA R18, R23, UR11, 0x2 ;  /* 0x0000000b17127c11 */ /* 0x000fcc000f8e10ff */
[----:B------:R-:W5:Y:S01]  /*0f20*/  LDL R18, [R18+0x4] ;  /* 0x0000040012127983 */ /* 0x000f620000100800 */
[----:B------:R-:W-:Y:S01]  /*0f30*/  IMAD.SHL.U32 R20, R23, 0x20, RZ ;  /* 0x0000002017147824 */ /* 0x000fe200078e00ff */
[----:B------:R-:W-:-:S06]  /*0f40*/  UMOV UR5, URZ ;  /* 0x000000ff00057c82 */ /* 0x000fcc0008000000 */
.L_x_261:
        /* <DEDUP_REMOVED lines=184> */
[----:B------:R-:W-:Y:S02]  /*1ad0*/  IMAD.MOV.U32 R22, RZ, RZ, RZ ;  /* 0x000000ffff167224 */ /* 0x000fe400078e00ff */
[----:B-1----:R-:W-:Y:S02]  /*1ae0*/  IMAD.MOV.U32 R6, RZ, RZ, RZ ;  /* 0x000000ffff067224 */ /* 0x002fe400078e00ff */
[----:B------:R-:W-:Y:S02]  /*1af0*/  IMAD.MOV.U32 R5, RZ, RZ, RZ ;  /* 0x000000ffff057224 */ /* 0x000fe400078e00ff */
[----:B------:R-:W-:Y:S02]  /*1b00*/  IMAD.MOV.U32 R3, RZ, RZ, RZ ;  /* 0x000000ffff037224 */ /* 0x000fe400078e00ff */
[----:B------:R-:W-:-:S02]  /*1b10*/  IMAD.U32 R7, RZ, RZ, UR5 ;  /* 0x00000005ff077e24 */ /* 0x000fc4000f8e00ff */
[----:B------:R-:W-:-:S07]  /*1b20*/  IMAD.U32 R4, RZ, RZ, UR6 ;  /* 0x00000006ff047e24 */ /* 0x000fce000f8e00ff */
.L_x_264:
[----:B------:R-:W-:-:S06]  /*1b30*/  LEA R18, R22, UR11, 0x2 ;  /* 0x0000000b16127c11 */ /* 0x000fcc000f8e10ff */
[----:B------:R-:W5:Y:S01]  /*1b40*/  LDL R18, [R18+0x4] ;  /* 0x0000040012127983 */ /* 0x000f620000100800 */
[----:B------:R-:W-:Y:S01]  /*1b50*/  IMAD.SHL.U32 R19, R22, 0x20, RZ ;  /* 0x0000002016137824 */ /* 0x000fe200078e00ff */
[----:B------:R-:W-:-:S06]  /*1b60*/  UMOV UR5, URZ ;  /* 0x000000ff00057c82 */ /* 0x000fcc0008000000 */
.L_x_263:
        /* <DEDUP_REMOVED lines=10> */
[----:B------:R-:W4:Y:S04]  /*1c10*/  @!P0 LDG.E R20, desc[UR8][R16.64] ;  /* 0x0000000810148981 */ /* 0x000f28000c1e1900 */
[----:B------:R-:W4:Y:S04]  /*1c20*/  @P3 LDG.E R21, desc[UR8][R16.64+0x4c] ;  /* 0x00004c0810153981 */ /* 0x000f28000c1e1900 */
[----:B------:R-:W4:Y:S04]  /*1c30*/  @!P0 LDG.E R25, desc[UR8][R16.64+0xc] ;  /* 0x00000c0810198981 */ /* 0x000f28000c1e1900 */
[----:B------:R-:W4:Y:S01]  /*1c40*/  @P4 LDG.E R27, desc[UR8][R16.64+0x54] ;  /* 0x00005408101b4981 */ /* 0x000f22000c1e1900 */
[----:B--2---:R-:W-:-:S03]  /*1c50*/  @!P0 LOP3.LUT R7, R7, R24, RZ, 0x3c, !PT ;  /* 0x0000001807078212 */ /* 0x004fc600078e3cff */
[----:B------:R-:W2:Y:S01]  /*1c60*/  @P4 LDG.E R24, desc[UR8][R16.64+0x60] ;  /* 0x0000600810184981 */ /* 0x000ea2000c1e1900 */
[----:B---3--:R-:W-:-:S03]  /*1c70*/  @P1 LOP3.LUT R7, R7, R26, RZ, 0x3c, !PT ;  /* 0x0000001a07071212 */ /* 0x008fc600078e3cff */
[----:B------:R-:W3:Y:S01]  /*1c80*/  @P5 LDG.E R26, desc[UR8][R16.64+0x74] ;  /* 0x00007408101a5981 */ /* 0x000ee2000c1e1900 */
[----:B----4-:R-:W-:Y:S02]  /*1c90*/  @P2 LOP3.LUT R7, R7, R28, RZ, 0x3c, !PT ;  /* 0x0000001c07072212 */ /* 0x010fe400078e3cff */
[----:B------:R-:W-:Y:S02]  /*1ca0*/  @!P0 LOP3.LUT R3, R3, R20, RZ, 0x3c, !PT ;  /* 0x0000001403038212 */ /* 0x000fe400078e3cff */
[----:B------:R-:W4:Y:S01]  /*1cb0*/  @!P0 LDG.E R20, desc[UR8][R16.64+0x8] ;  /* 0x0000080810148981 */ /* 0x000f22000c1e1900 */
[----:B------:R-:W-:-:S03]  /*1cc0*/  @P3 LOP3.LUT R7, R7, R21, RZ, 0x3c, !PT ;  /* 0x0000001507073212 */ /* 0x000fc600078e3cff */
[----:B------:R-:W3:Y:S01]  /*1cd0*/  @!P0 LDG.E R21, desc[UR8][R16.64+0x4] ;  /* 0x0000040810158981 */ /* 0x000ee2000c1e1900 */
[----:B------:R-:W-:-:S03]  /*1ce0*/  @!P0 LOP3.LUT R6, R6, R25, RZ, 0x3c, !PT ;  /* 0x0000001906068212 */ /* 0x000fc600078e3cff */
[----:B------:R-:W3:Y:S01]  /*1cf0*/  @P1 LDG.E R25, desc[UR8][R16.64+0x20] ;  /* 0x0000200810191981 */ /* 0x000ee2000c1e1900 */
[----:B--2---:R-:W-:-:S03]  /*1d00*/  @P4 LOP3.LUT R7, R7, R24, RZ, 0x3c, !PT ;  /* 0x0000001807074212 */ /* 0x004fc600078e3cff */
[----:B------:R-:W2:Y:S01]  /*1d10*/  @P1 LDG.E R24, desc[UR8][R16.64+0x1c] ;  /* 0x00001c0810181981 */ /* 0x000ea2000c1e1900 */
[----:B----4-:R-:W-:-:S03]  /*1d20*/  @!P0 LOP3.LUT R5, R5, R20, RZ, 0x3c, !PT ;  /* 0x0000001405058212 */ /* 0x010fc600078e3cff */
[----:B------:R-:W4:Y:S01]  /*1d30*/  @P1 LDG.E R20, desc[UR8][R16.64+0x14] ;  /* 0x0000140810141981 */ /* 0x000f22000c1e1900 */
[----:B---3--:R-:W-:-:S03]  /*1d40*/  @!P0 LOP3.LUT R4, R4, R21, RZ, 0x3c, !PT ;  /* 0x0000001504048212 */ /* 0x008fc600078e3cff */
[----:B------:R-:W3:Y:S01]  /*1d50*/  @P1 LDG.E R21, desc[UR8][R16.64+0x18] ;  /* 0x0000180810151981 */ /* 0x000ee2000c1e1900 */
[----:B------:R-:W-:-:S03]  /*1d60*/  @P5 LOP3.LUT R7, R7, R26, RZ, 0x3c, !PT ;  /* 0x0000001a07075212 */ /* 0x000fc600078e3cff */
        /* <DEDUP_REMOVED lines=30> */
[----:B------:R-:W-:Y:S01]  /*1f50*/  LOP3.LUT P0, RZ, R23, 0x80, RZ, 0xc0, !PT ;  /* 0x0000008017ff7812 */ /* 0x000fe2000780c0ff */
        /* <DEDUP_REMOVED lines=21> */
[----:B------:R-:W-:Y:S02]  /*20b0*/  @P0 LOP3.LUT R6, R6, R25, RZ, 0x3c, !PT ;  /* 0x0000001906060212 */ /* 0x000fe400078e3cff */
[----:B--2---:R-:W-:Y:S02]  /*20c0*/  @P0 LOP3.LUT R5, R5, R24, RZ, 0x3c, !PT ;  /* 0x0000001805050212 */ /* 0x004fe400078e3cff */
[----:B----4-:R-:W-:Y:S02]  /*20d0*/  @P0 LOP3.LUT R3, R3, R20, RZ, 0x3c, !PT ;  /* 0x0000001403030212 */ /* 0x010fe400078e3cff */
[----:B---3--:R-:W-:-:S02]  /*20e0*/  @P0 LOP3.LUT R4, R4, R21, RZ, 0x3c, !PT ;  /* 0x0000001504040212 */ /* 0x008fc400078e3cff */
        /* <DEDUP_REMOVED lines=25> */
[----:B------:R-:W-:-:S03]  /*2280*/  LOP3.LUT P0, RZ, R23, 0x8000, RZ, 0xc0, !PT ;  /* 0x0000800017ff7812 */ /* 0x000fc6000780c0ff */
        /* <DEDUP_REMOVED lines=36> */
[----:B------:R-:W-:Y:S01]  /*24d0*/  @P6 LOP3.LUT R7, R7, R28, RZ, 0x3c, !PT ;  /* 0x0000001c07076212 */ /* 0x000fe200078e3cff */
[----:B------:R-:W3:Y:S01]  /*24e0*/  @P0 LDG.E R23, desc[UR8][R16.64+0x130] ;  /* 0x0001300810170981 */ /* 0x000ee2000c1e1900 */
[----:B------:R-:W-:-:S03]  /*24f0*/  @P5 LOP3.LUT R3, R3, R20, RZ, 0x3c, !PT ;  /* 0x0000001403035212 */ /* 0x000fc600078e3cff */
[----:B------:R-:W3:Y:S01]  /*2500*/  @P6 LDG.E R20, desc[UR8][R16.64+0x120] ;  /* 0x0001200810146981 */ /* 0x000ee2000c1e1900 */
[----:B------:R-:W-:-:S03]  /*2510*/  @P6 LOP3.LUT R4, R4, R25, RZ, 0x3c, !PT ;  /* 0x0000001904046212 */ /* 0x000fc600078e3cff */
[----:B------:R-:W3:Y:S04]  /*2520*/  @P0 LDG.E R28, desc[UR8][R16.64+0x13c] ;  /* 0x00013c08101c0981 */ /* 0x000ee8000c1e1900 */
[----:B------:R-:W3:Y:S01]  /*2530*/  @P0 LDG.E R25, desc[UR8][R16.64+0x138] ;  /* 0x0001380810190981 */ /* 0x000ee2000c1e1900 */
[----:B--2---:R-:W-:-:S03]  /*2540*/  @P6 LOP3.LUT R3, R3, R26, RZ, 0x3c, !PT ;  /* 0x0000001a03036212 */ /* 0x004fc600078e3cff */
[----:B------:R-:W2:Y:S01]  /*2550*/  @P0 LDG.E R26, desc[UR8][R16.64+0x134] ;  /* 0x00013408101a0981 */ /* 0x000ea2000c1e1900 */
[----:B----4-:R-:W-:-:S03]  /*2560*/  @P5 LOP3.LUT R6, R6, R21, RZ, 0x3c, !PT ;  /* 0x0000001506065212 */ /* 0x010fc600078e3cff */
[----:B------:R-:W4:Y:S01]  /*2570*/  @P6 LDG.E R21, desc[UR8][R16.64+0x124] ;  /* 0x0001240810156981 */ /* 0x000f22000c1e1900 */
[----:B---3--:R-:W-:-:S03]  /*2580*/  @P5 LOP3.LUT R5, R5, R24, RZ, 0x3c, !PT ;  /* 0x0000001805055212 */ /* 0x008fc600078e3cff */
[----:B------:R-:W3:Y:S01]  /*2590*/  @P0 LDG.E R24, desc[UR8][R16.64+0x12c] ;  /* 0x00012c0810180981 */ /* 0x000ee2000c1e1900 */
[----:B------:R-:W-:-:S04]  /*25a0*/  UIADD3 UR5, UPT, UPT, UR5, 0x10, URZ ;  /* 0x0000001005057890 */ /* 0x000fc8000fffe0ff */
[----:B------:R-:W-:Y:S01]  /*25b0*/  UISETP.NE.AND UP0, UPT, UR5, 0x20, UPT ;  /* 0x000000200500788c */ /* 0x000fe2000bf05270 */
[----:B------:R-:W-:Y:S02]  /*25c0*/  @P6 LOP3.LUT R5, R5, R20, RZ, 0x3c, !PT ;  /* 0x0000001405056212 */ /* 0x000fe400078e3cff */
[----:B------:R-:W-:Y:S02]  /*25d0*/  @P0 LOP3.LUT R4, R4, R23, RZ, 0x3c, !PT ;  /* 0x0000001704040212 */ /* 0x000fe400078e3cff */
[----:B------:R-:W-:Y:S02]  /*25e0*/  @P0 LOP3.LUT R7, R7, R28, RZ, 0x3c, !PT ;  /* 0x0000001c07070212 */ /* 0x000fe400078e3cff */
[----:B--2---:R-:W-:Y:S02]  /*25f0*/  @P0 LOP3.LUT R5, R5, R26, RZ, 0x3c, !PT ;  /* 0x0000001a05050212 */ /* 0x004fe400078e3cff */
[----:B----4-:R-:W-:Y:S02]  /*2600*/  @P6 LOP3.LUT R6, R6, R21, RZ, 0x3c, !PT ;  /* 0x0000001506066212 */ /* 0x010fe400078e3cff */
[----:B---3--:R-:W-:-:S02]  /*2610*/  @P0 LOP3.LUT R3, R3, R24, RZ, 0x3c, !PT ;  /* 0x0000001803030212 */ /* 0x008fc400078e3cff */
        /* <DEDUP_REMOVED lines=8> */
.L_x_258:
[----:B------:R-:W-:Y:S05]  /*26a0*/  BSYNC.RECONVERGENT B1 ;  /* 0x0000000000017941 */ /* 0x000fea0003800200 */
.L_x_257:
[C---:B------:R-:W-:Y:S01]  /*26b0*/  ISETP.GT.U32.AND P0, PT, R15.reuse, 0x3, PT ;  /* 0x000000030f00780c */ /* 0x040fe20003f04070 */
[----:B------:R-:W-:Y:S01]  /*26c0*/  VIADD R14, R14, 0x1 ;  /* 0x000000010e0e7836 */ /* 0x000fe20000000000 */
[--C-:B------:R-:W-:Y:S02]  /*26d0*/  SHF.R.U64 R15, R15, 0x2, R2.reuse ;  /* 0x000000020f0f7819 */ /* 0x100fe40000001202 */
[----:B------:R-:W-:Y:S02]  /*26e0*/  ISETP.GT.U32.AND.EX P0, PT, R2, RZ, PT, P0 ;  /* 0x000000ff0200720c */ /* 0x000fe40003f04100 */
[----:B------:R-:W-:-:S11]  /*26f0*/  SHF.R.U32.HI R2, RZ, 0x2, R2 ;  /* 0x00000002ff027819 */ /* 0x000fd60000011602 */
[----:B------:R-:W-:Y:S05]  /*2700*/  @P0 BRA `(.L_x_265) ;  /* 0xffffffd800cc0947 */ /* 0x000fea000383ffff */
.L_x_256:
[----:B------:R-:W-:Y:S05]  /*2710*/  BSYNC.RECONVERGENT B0 ;  /* 0x0000000000007941 */ /* 0x000fea0003800200 */
.L_x_255:
[----:B0-----:R-:W-:Y:S01]  /*2720*/  SHF.R.U32.HI R2, RZ, 0x2, R3 ;  /* 0x00000002ff027819 */ /* 0x001fe20000011603 */
[----:B------:R-:W-:Y:S01]  /*2730*/  UIMAD UR5, UR4, -0x3d4d51cb, URZ ;  /* 0xc2b2ae35040578a4 */ /* 0x000fe2000f8e02ff */
[----:B------:R-:W-:Y:S01]  /*2740*/  SHF.R.U32.HI R11, RZ, 0x2, R4 ;  /* 0x00000002ff0b7819 */ /* 0x000fe20000011604 */
[----:B------:R-:W-:Y:S01]  /*2750*/  IMAD.MOV.U32 R10, RZ, RZ, -0x23270784 ;  /* 0xdcd8f87cff0a7424 */ /* 0x000fe200078e00ff */
[----:B------:R-:W-:Y:S01]  /*2760*/  LOP3.LUT R2, R2, R3, RZ, 0x3c, !PT ;  /* 0x0000000302027212 */ /* 0x000fe200078e3cff */
[----:B-12---:R-:W-:Y:S01]  /*2770*/  IMAD.SHL.U32 R3, R7, 0x10, RZ ;  /* 0x0000001007037824 */ /* 0x006fe200078e00ff */
[----:B------:R-:W-:Y:S01]  /*2780*/  LOP3.LUT R11, R11, R4, RZ, 0x3c, !PT ;  /* 0x000000040b0b7212 */ /* 0x000fe200078e3cff */
[----:B------:R-:W-:Y:S01]  /*2790*/  IMAD R4, R8, 0x7f4a7c15, RZ ;  /* 0x7f4a7c1508047824 */ /* 0x000fe200078e02ff */
[----:B------:R-:W0:Y:S01]  /*27a0*/  LDCU.64 UR6, c[0x0][0x388] ;  /* 0x00007100ff0677ac */ /* 0x000e220008000a00 */
[----:B------:R-:W-:Y:S01]  /*27b0*/  IMAD.SHL.U32 R5, R2, 0x2, RZ ;  /* 0x0000000202057824 */ /* 0x000fe200078e00ff */
[----:B------:R-:W-:Y:S01]  /*27c0*/  ISETP.NE.AND P0, PT, R8, RZ, PT ;  /* 0x000000ff0800720c */ /* 0x000fe20003f05270 */
[----:B------:R-:W-:Y:S03]  /*27d0*/  BSSY.RECONVERGENT B0, `(.L_x_266) ;  /* 0x000026d000007945 */ /* 0x000fe60003800200 */
[----:B------:R-:W-:Y:S01]  /*27e0*/  LOP3.LUT R2, R2, R5, R3, 0x96, !PT ;  /* 0x0000000502027212 */ /* 0x000fe200078e9603 */
[----:B------:R-:W-:-:S02]  /*27f0*/  IMAD.SHL.U32 R3, R11, 0x2, RZ ;  /* 0x000000020b037824 */ /* 0x000fc400078e00ff */
[----:B------:R-:W-:Y:S01]  /*2800*/  IMAD.U32 R5, RZ, RZ, UR5 ;  /* 0x00000005ff057e24 */ /* 0x000fe2000f8e00ff */
[----:B------:R-:W-:-:S05]  /*2810*/  LOP3.LUT R7, R2, R7, RZ, 0x3c, !PT ;  /* 0x0000000702077212 */ /* 0x000fca00078e3cff */
[----:B------:R-:W-:-:S05]  /*2820*/  IMAD.SHL.U32 R2, R7, 0x10, RZ ;  /* 0x0000001007027824 */ /* 0x000fca00078e00ff */
[----:B------:R-:W-:-:S04]  /*2830*/  LOP3.LUT R2, R11, R3, R2, 0x96, !PT ;  /* 0x000000030b027212 */ /* 0x000fc800078e9602 */
[----:B------:R-:W-:Y:S02]  /*2840*/  LOP3.LUT R3, R2, R7, RZ, 0x3c, !PT ;  /* 0x0000000702037212 */ /* 0x000fe400078e3cff */
[C---:B------:R-:W-:Y:S02]  /*2850*/  IADD3 R7, PT, PT, R0.reuse, -0x26039c23, R7 ;  /* 0xd9fc63dd00077810 */ /* 0x040fe40007ffe007 */
[----:B------:R-:W-:Y:S02]  /*2860*/  IADD3 R3, PT, PT, R0, -0x25fe145e, R3 ;  /* 0xda01eba200037810 */ /* 0x000fe40007ffe003 */
[----:B------:R-:W-:-:S03]  /*2870*/  LOP3.LUT R0, R4, 0xaad262ed, R5, 0x96, !PT ;  /* 0xaad262ed04007812 */ /* 0x000fc600078e9605 */
[----:B------:R-:W-:-:S04]  /*2880*/  IMAD.WIDE.U32 R2, R3, 0x200000, RZ ;  /* 0x0020000003027825 */ /* 0x000fc800078e00ff */
[----:B------:R-:W-:Y:S01]  /*2890*/  IMAD.MOV.U32 R15, RZ, RZ, R3 ;  /* 0x000000ffff0f7224 */ /* 0x000fe200078e0003 */
[----:B------:R-:W-:Y:S01]  /*28a0*/  LOP3.LUT R14, R2, R7, RZ, 0x3c, !PT ;  /* 0x00000007020e7212 */ /* 0x000fe200078e3cff */
[----:B------:R-:W-:Y:S02]  /*28b0*/  IMAD R0, R0, 0x4182bed5, RZ ;  /* 0x4182bed500007824 */ /* 0x000fe400078e02ff */
[----:B------:R-:W-:Y:S02]  /*28c0*/  IMAD.MOV.U32 R7, RZ, RZ, -0x75bd8fc ;  /* 0xf8a42704ff077424 */ /* 0x000fe400078e00ff */
[C---:B------:R-:W-:Y:S01]  /*28d0*/  VIADD R4, R0.reuse, 0xd9f6dc18 ;  /* 0xd9f6dc1800047836 */ /* 0x040fe20000000000 */
[----:B------:R-:W1:Y:S01]  /*28e0*/  I2F.F64.U64 R14, R14 ;  /* 0x0000000e000e7312 */ /* 0x000e620000301800 */
[C---:B------:R-:W-:Y:S01]  /*28f0*/  VIADD R5, R0.reuse, 0x75bcd15 ;  /* 0x075bcd1500057836 */ /* 0x040fe20000000000 */
[C---:B------:R-:W-:Y:S01]  /*2900*/  LOP3.LUT R6, R0.reuse, 0x159a55e5, RZ, 0x3c, !PT ;  /* 0x159a55e500067812 */ /* 0x040fe200078e3cff */
[----:B------:R-:W-:-:S02]  /*2910*/  VIADD R11, R0, 0x583f19 ;  /* 0x00583f19000b7836 */ /* 0x000fc40000000000 */
[----:B------:R-:W-:Y:S01]  /*2920*/  IMAD.MOV.U32 R2, RZ, RZ, 0x0 ;  /* 0x00000000ff027424 */ /* 0x000fe200078e00ff */
[----:B------:R2:W-:Y:S01]  /*2930*/  STL.64 [R1], R4 ;  /* 0x0000000401007387 */ /* 0x0005e20000100a00 */
[----:B------:R-:W-:-:S03]  /*2940*/  IMAD.MOV.U32 R3, RZ, RZ, 0x3ca00000 ;  /* 0x3ca00000ff037424 */ /* 0x000fc600078e00ff */
[----:B------:R2:W-:Y:S04]  /*2950*/  STL.64 [R1+0x8], R6 ;  /* 0x0000080601007387 */ /* 0x0005e80000100a00 */
[----:B------:R2:W-:Y:S01]  /*2960*/  STL.64 [R1+0x10], R10 ;  /* 0x0000100a01007387 */ /* 0x0005e20000100a00 */
[----:B-1----:R-:W-:-:S08]  /*2970*/  DFMA R2, R14, R2, 5.5511151231257827021e-17 ;  /* 0x3c9000000e02742b */ /* 0x002fd00000000002 */
[----:B0-----:R-:W-:Y:S01]  /*2980*/  DFMA R2, R12, R2, UR6 ;  /* 0x000000060c027e2b */ /* 0x001fe20008000002 */
[----:B------:R-:W-:Y:S10]  /*2990*/  @!P0 BRA `(.L_x_267) ;  /* 0x0000002400408947 */ /* 0x000ff40003800000 */
[--C-:B------:R-:W-:Y:S01]  /*29a0*/  SHF.R.S32.HI R17, RZ, 0x1f, R8.reuse ;  /* 0x0000001fff117819 */ /* 0x100fe20000011408 */
[----:B------:R-:W-:Y:S02]  /*29b0*/  IMAD.MOV.U32 R20, RZ, RZ, RZ ;  /* 0x000000ffff147224 */ /* 0x000fe400078e00ff */
[----:B--2---:R-:W-:-:S07]  /*29c0*/  IMAD.MOV.U32 R4, RZ, RZ, R8 ;  /* 0x000000ffff047224 */ /* 0x004fce00078e0008 */
.L_x_276:
        /* <DEDUP_REMOVED lines=11> */
.L_x_271:
[----:B------:R-:W-:-:S06]  /*2a80*/  LEA R21, R23, UR11, 0x2 ;  /* 0x0000000b17157c11 */ /* 0x000fcc000f8e10ff */
[----:B------:R-:W5:Y:S01]  /*2a90*/  LDL R21, [R21+0x4] ;  /* 0x0000040015157983 */ /* 0x000f620000100800 */
[----:B------:R-:W-:Y:S01]  /*2aa0*/  IMAD.SHL.U32 R22, R23, 0x20, RZ ;  /* 0x0000002017167824 */ /* 0x000fe200078e00ff */
[----:B------:R-:W-:-:S06]  /*2ab0*/  UMOV UR5, URZ ;  /* 0x000000ff00057c82 */ /* 0x000fcc0008000000 */
.L_x_270:
        /* <DEDUP_REMOVED lines=190> */
.L_x_273:
[----:B------:R-:W-:-:S06]  /*36a0*/  LEA R21, R25, UR11, 0x2 ;  /* 0x0000000b19157c11 */ /* 0x000fcc000f8e10ff */
[----:B------:R-:W5:Y:S01]  /*36b0*/  LDL R21, [R21+0x4] ;  /* 0x0000040015157983 */ /* 0x000f620000100800 */
[----:B------:R-:W-:Y:S01]  /*36c0*/  IMAD.SHL.U32 R22, R25, 0x20, RZ ;  /* 0x0000002019167824 */ /* 0x000fe200078e00ff */
[----:B------:R-:W-:-:S06]  /*36d0*/  UMOV UR5, URZ ;  /* 0x000000ff00057c82 */ /* 0x000fcc0008000000 */
.L_x_272:
        /* <DEDUP_REMOVED lines=184> */
[----:B-1----:R-:W-:Y:S02]  /*4260*/  IMAD.MOV.U32 R10, RZ, RZ, RZ ;  /* 0x000000ffff0a7224 */ /* 0x002fe400078e00ff */
[----:B------:R-:W-:Y:S02]  /*4270*/  IMAD.MOV.U32 R7, RZ, RZ, RZ ;  /* 0x000000ffff077224 */ /* 0x000fe400078e00ff */
[----:B------:R-:W-:Y:S02]  /*4280*/  IMAD.MOV.U32 R5, RZ, RZ, RZ ;  /* 0x000000ffff057224 */ /* 0x000fe400078e00ff */
[----:B------:R-:W-:Y:S02]  /*4290*/  IMAD.U32 R11, RZ, RZ, UR5 ;  /* 0x00000005ff0b7e24 */ /* 0x000fe4000f8e00ff */
[----:B------:R-:W-:-:S07]  /*42a0*/  IMAD.U32 R6, RZ, RZ, UR6 ;  /* 0x00000006ff067e24 */ /* 0x000fce000f8e00ff */
.L_x_275:
[----:B------:R-:W-:Y:S02]  /*42b0*/  ULEA UR6, UR5, UR11, 0x2 ;  /* 0x0000000b05067291 */ /* 0x000fe4000f8e10ff */
[----:B------:R-:W-:-:S07]  /*42c0*/  USHF.L.U32 UR10, UR5, 0x5, URZ ;  /* 0x00000005050a7899 */ /* 0x000fce00080006ff */
[----:B------:R-:W5:Y:S01]  /*42d0*/  LDL R22, [UR6+0x4] ;  /* 0x00000406ff167983 */ /* 0x000f620008100800 */
[----:B------:R-:W-:-:S05]  /*42e0*/  UMOV UR6, URZ ;  /* 0x000000ff00067c82 */ /* 0x000fca0008000000 */
.L_x_274:
[----:B-----5:R-:W-:Y:S01]  /*42f0*/  SHF.R.U32.HI R25, RZ, UR6, R22 ;  /* 0x00000006ff197c19 */ /* 0x020fe20008011616 */
[----:B------:R-:W-:-:S03]  /*4300*/  UIADD3 UR7, UPT, UPT, UR10, UR6, URZ ;  /* 0x000000060a077290 */ /* 0x000fc6000fffe0ff */
[----:B------:R-:W-:Y:S01]  /*4310*/  LOP3.LUT R16, R25, 0x1, RZ, 0xc0, !PT ;  /* 0x0000000119107812 */ /* 0x000fe200078ec0ff */
[----:B------:R-:W-:-:S03]  /*4320*/  UIMAD UR7, UR7, 0x5, URZ ;  /* 0x00000005070778a4 */ /* 0x000fc6000f8e02ff */
[----:B------:R-:W-:-:S03]  /*4330*/  ISETP.NE.U32.AND P0, PT, R16, 0x1, PT ;  /* 0x000000011000780c */ /* 0x000fc60003f05070 */
[----:B------:R-:W-:Y:S01]  /*4340*/  IMAD.U32 R19, RZ, RZ, UR7 ;  /* 0x00000007ff137e24 */ /* 0x000fe2000f8e00ff */
[----:B------:R-:W-:-:S03]  /*4350*/  R2P PR, R25, 0x7e ;  /* 0x0000007e19007804 */ /* 0x000fc60000000000 */
[----:B------:R-:W-:-:S06]  /*4360*/  IMAD.WIDE.U32 R18, R19, 0x4, R14 ;  /* 0x0000000413127825 */ /* 0x000fcc00078e000e */
        /* <DEDUP_REMOVED lines=110> */
[----:B------:R-:W-:-:S03]  /*4a50*/  LOP3.LUT P0, RZ, R25, 0x8000, RZ, 0xc0, !PT ;  /* 0x0000800019ff7812 */ /* 0x000fc6000780c0ff */
        /* <DEDUP_REMOVED lines=55> */
[----:B------:R-:W-:-:S04]  /*4dd0*/  UIADD3 UR5, UPT, UPT, UR5, 0x1, URZ ;  /* 0x0000000105057890 */ /* 0x000fc8000fffe0ff */
[----:B------:R-:W-:-:S09]  /*4de0*/  UISETP.NE.AND UP0, UPT, UR5, 0x5, UPT ;  /* 0x000000050500788c */ /* 0x000fd2000bf05270 */
[----:B------:R-:W-:Y:S05]  /*4df0*/  BRA.U UP0, `(.L_x_275) ;  /* 0xfffffff5002c7547 */ /* 0x000fea000b83ffff */
[----:B------:R2:W-:Y:S04]  /*4e00*/  STL [R1+0x4], R5 ;  /* 0x0000040501007387 */ /* 0x0005e80000100800 */
[----:B------:R2:W-:Y:S04]  /*4e10*/  STL.64 [R1+0x8], R6 ;  /* 0x0000080601007387 */ /* 0x0005e80000100a00 */
[----:B------:R2:W-:Y:S02]  /*4e20*/  STL.64 [R1+0x10], R10 ;  /* 0x0000100a01007387 */ /* 0x0005e40000100a00 */
.L_x_269:
[----:B------:R-:W-:Y:S05]  /*4e30*/  BSYNC.RECONVERGENT B1 ;  /* 0x0000000000017941 */ /* 0x000fea0003800200 */
.L_x_268:
[----:B------:R-:W-:Y:S01]  /*4e40*/  ISETP.GT.U32.AND P0, PT, R4, 0x3, PT ;  /* 0x000000030400780c */ /* 0x000fe20003f04070 */
[----:B------:R-:W-:Y:S01]  /*4e50*/  VIADD R20, R20, 0x1 ;  /* 0x0000000114147836 */ /* 0x000fe20000000000 */
[--C-:B------:R-:W-:Y:S02]  /*4e60*/  SHF.R.U64 R4, R4, 0x2, R17.reuse ;  /* 0x0000000204047819 */ /* 0x100fe40000001211 */
[----:B------:R-:W-:Y:S02]  /*4e70*/  ISETP.GT.U32.AND.EX P0, PT, R17, RZ, PT, P0 ;  /* 0x000000ff1100720c */ /* 0x000fe40003f04100 */
[----:B------:R-:W-:-:S11]  /*4e80*/  SHF.R.U32.HI R17, RZ, 0x2, R17 ;  /* 0x00000002ff117819 */ /* 0x000fd60000011611 */
[----:B------:R-:W-:Y:S05]  /*4e90*/  @P0 BRA `(.L_x_276) ;  /* 0xffffffd800cc0947 */ /* 0x000fea000383ffff */
.L_x_267:
[----:B------:R-:W-:Y:S05]  /*4ea0*/  BSYNC.RECONVERGENT B0 ;  /* 0x0000000000007941 */ /* 0x000fea0003800200 */
.L_x_266:
[----:B--2---:R-:W-:Y:S01]  /*4eb0*/  SHF.R.U32.HI R4, RZ, 0x2, R5 ;  /* 0x00000002ff047819 */ /* 0x004fe20000011605 */
[----:B------:R-:W-:Y:S01]  /*4ec0*/  UMOV UR6, 0x9999999a ;  /* 0x9999999a00067882 */ /* 0x000fe20000000000 */
[----:B------:R-:W-:Y:S01]  /*4ed0*/  SHF.R.U32.HI R15, RZ, 0x2, R6 ;  /* 0x00000002ff0f7819 */ /* 0x000fe20000011606 */
[----:B------:R-:W-:Y:S01]  /*4ee0*/  UMOV UR7, 0x3fb99999 ;  /* 0x3fb9999900077882 */ /* 0x000fe20000000000 */
[----:B------:R-:W-:Y:S01]  /*4ef0*/  LOP3.LUT R4, R4, R5, RZ, 0x3c, !PT ;  /* 0x0000000504047212 */ /* 0x000fe200078e3cff */
[----:B01----:R-:W-:Y:S01]  /*4f00*/  IMAD.SHL.U32 R5, R11, 0x10, RZ ;  /* 0x000000100b057824 */ /* 0x003fe200078e00ff */
[----:B------:R-:W-:Y:S01]  /*4f10*/  LOP3.LUT R15, R15, R6, RZ, 0x3c, !PT ;  /* 0x000000060f0f7212 */ /* 0x000fe200078e3cff */
[----:B------:R-:W-:Y:S01]  /*4f20*/  DMUL R20, R12, UR6 ;  /* 0x000000060c147c28 */ /* 0x000fe20008000000 */
[----:B------:R-:W-:Y:S02]  /*4f30*/  IMAD.MOV.U32 R16, RZ, RZ, 0x0 ;  /* 0x00000000ff107424 */ /* 0x000fe400078e00ff */
[----:B------:R-:W-:-:S02]  /*4f40*/  IMAD.SHL.U32 R7, R4, 0x2, RZ ;  /* 0x0000000204077824 */ /* 0x000fc400078e00ff */
[----:B------:R-:W-:Y:S02]  /*4f50*/  IMAD.MOV.U32 R17, RZ, RZ, 0x3ca00000 ;  /* 0x3ca00000ff117424 */ /* 0x000fe400078e00ff */
[----:B------:R-:W-:Y:S01]  /*4f60*/  VIADD R23, R9, UR4 ;  /* 0x0000000409177c36 */ /* 0x000fe20008000000 */
[----:B------:R-:W-:Y:S01]  /*4f70*/  LOP3.LUT R4, R4, R7, R5, 0x96, !PT ;  /* 0x0000000704047212 */ /* 0x000fe200078e9605 */
[----:B------:R-:W-:Y:S01]  /*4f80*/  IMAD.SHL.U32 R5, R15, 0x2, RZ ;  /* 0x000000020f057824 */ /* 0x000fe200078e00ff */
[----:B------:R-:W0:Y:S01]  /*4f90*/  LDC.64 R6, c[0x0][0x398] ;  /* 0x0000e600ff067b82 */ /* 0x000e220000000a00 */
[----:B------:R-:W-:Y:S01]  /*4fa0*/  UIADD3 UR4, UPT, UPT, UR4, 0x1, URZ ;  /* 0x0000000104047890 */ /* 0x000fe2000fffe0ff */
[----:B------:R-:W-:-:S03]  /*4fb0*/  LOP3.LUT R11, R4, R11, RZ, 0x3c, !PT ;  /* 0x0000000b040b7212 */ /* 0x000fc600078e3cff */
[----:B------:R-:W-:Y:S02]  /*4fc0*/  UISETP.NE.AND UP0, UPT, UR4, 0x5, UPT ;  /* 0x000000050400788c */ /* 0x000fe4000bf05270 */
[----:B------:R-:W-:-:S05]  /*4fd0*/  IMAD.SHL.U32 R4, R11, 0x10, RZ ;  /* 0x000000100b047824 */ /* 0x000fca00078e00ff */
[----:B------:R-:W-:-:S04]  /*4fe0*/  LOP3.LUT R4, R15, R5, R4, 0x96, !PT ;  /* 0x000000050f047212 */ /* 0x000fc800078e9604 */
[----:B------:R-:W-:Y:S02]  /*4ff0*/  LOP3.LUT R5, R4, R11, RZ, 0x3c, !PT ;  /* 0x0000000b04057212 */ /* 0x000fe400078e3cff */
[C---:B------:R-:W-:Y:S02]  /*5000*/  IADD3 R11, PT, PT, R0.reuse, -0x26039c23, R11 ;  /* 0xd9fc63dd000b7810 */ /* 0x040fe40007ffe00b */
[----:B------:R-:W-:-:S05]  /*5010*/  IADD3 R5, PT, PT, R0, -0x25fe145e, R5 ;  /* 0xda01eba200057810 */ /* 0x000fca0007ffe005 */
[----:B------:R-:W-:-:S04]  /*5020*/  IMAD.WIDE.U32 R4, R5, 0x200000, RZ ;  /* 0x0020000005047825 */ /* 0x000fc800078e00ff */
[----:B------:R-:W-:Y:S01]  /*5030*/  IMAD.MOV.U32 R19, RZ, RZ, R5 ;  /* 0x000000ffff137224 */ /* 0x000fe200078e0005 */
[----:B------:R-:W-:Y:S02]  /*5040*/  LOP3.LUT R18, R4, R11, RZ, 0x3c, !PT ;  /* 0x0000000b04127212 */ /* 0x000fe400078e3cff */
[----:B------:R-:W1:Y:S02]  /*5050*/  LDC.64 R10, c[0x0][0x3a0] ;  /* 0x0000e800ff0a7b82 */ /* 0x000e640000000a00 */
[----:B------:R-:W2:Y:S06]  /*5060*/  I2F.F64.U64 R14, R18 ;  /* 0x00000012000e7312 */ /* 0x000eac0000301800 */
[----:B------:R-:W3:Y:S01]  /*5070*/  LDC.64 R4, c[0x0][0x3a8] ;  /* 0x0000ea00ff047b82 */ /* 0x000ee20000000a00 */
[----:B--2---:R-:W-:-:S02]  /*5080*/  DFMA R14, R14, R16, 5.5511151231257827021e-17 ;  /* 0x3c9000000e0e742b */ /* 0x004fc40000000010 */
[----:B------:R-:W-:Y:S01]  /*5090*/  DADD R16, R20, R20 ;  /* 0x0000000014107229 */ /* 0x000fe20000000014 */
[----:B-1----:R-:W-:-:S07]  /*50a0*/  IMAD.WIDE R10, R23, 0x8, R10 ;  /* 0x00000008170a7825 */ /* 0x002fce00078e020a */
[----:B------:R-:W-:Y:S01]  /*50b0*/  DFMA R14, R14, R16, -R20 ;  /* 0x000000100e0e722b */ /* 0x000fe20000000814 */
[----:B0-----:R-:W-:-:S04]  /*50c0*/  IMAD.WIDE R16, R23, 0x8, R6 ;  /* 0x0000000817107825 */ /* 0x001fc800078e0206 */
[----:B---3--:R-:W-:Y:S01]  /*50d0*/  IMAD.WIDE R4, R23, 0x8, R4 ;  /* 0x0000000817047825 */ /* 0x008fe200078e0204 */
[----:B------:R0:W-:Y:S04]  /*50e0*/  STG.E.64 desc[UR8][R16.64], R2 ;  /* 0x0000000210007986 */ /* 0x0001e8000c101b08 */
[----:B------:R0:W-:Y:S04]  /*50f0*/  STG.E.64 desc[UR8][R10.64], R14 ;  /* 0x0000000e0a007986 */ /* 0x0001e8000c101b08 */
[----:B------:R0:W-:Y:S01]  /*5100*/  STG.E.64 desc[UR8][R4.64], R2 ;  /* 0x0000000204007986 */ /* 0x0001e2000c101b08 */
[----:B------:R-:W-:Y:S05]  /*5110*/  BRA.U UP0, `(.L_x_277) ;  /* 0xffffffad00f87547 */ /* 0x000fea000b83ffff */
[----:B------:R-:W-:-:S05]  /*5120*/  IMAD.WIDE R6, R9, 0x8, R6 ;  /* 0x0000000809067825 */ /* 0x000fca00078e0206 */
[----:B------:R-:W2:Y:S01]  /*5130*/  LDG.E.64 R24, desc[UR8][R6.64] ;  /* 0x0000000806187981 */ /* 0x000ea2000c1e1b00 */
[----:B------:R-:W-:Y:S01]  /*5140*/  UMOV UR4, 0x54442d18 ;  /* 0x54442d1800047882 */ /* 0x000fe20000000000 */
[----:B------:R-:W-:Y:S01]  /*5150*/  UMOV UR5, 0x401921fb ;  /* 0x401921fb00057882 */ /* 0x000fe20000000000 */
[----:B------:R-:W-:Y:S01]  /*5160*/  BSSY.RECONVERGENT B0, `(.L_x_278) ;  /* 0x000001f000007945 */ /* 0x000fe20003800200 */
[----:B--2---:R-:W-:-:S08]  /*5170*/  DMUL R12, R24, UR4 ;  /* 0x00000004180c7c28 */ /* 0x004fd00008000000 */
[----:B------:R-:W-:-:S14]  /*5180*/  DSETP.NEU.AND P0, PT, |R12|, +INF , PT ;  /* 0x7ff000000c00742a */ /* 0x000fdc0003f0d200 */
[----:B0-----:R-:W-:Y:S01]  /*5190*/  @!P0 DMUL R2, RZ, R12 ;  /* 0x0000000cff028228 */ /* 0x001fe20000000000 */
        /* <DEDUP_REMOVED lines=8> */
[----:B------:R-:W-:-:S04]  /*5220*/  UMOV UR5, 0x3ff921fb ;  /* 0x3ff921fb00057882 */ /* 0x000fc80000000000 */
        /* <DEDUP_REMOVED lines=12> */
[----:B------:R-:W-:Y:S05]  /*52f0*/  CALL.REL.NOINC `($_Z13psoInitKernelIN4util6AckleyILi5EEELi5EEvT_ddPdS4_S4_S4_S4_S4_im$__internal_trig_reduction_slowpathd) ;  /* 0x0000002800cc7944 */ /* 0x000fea0003c00000 */
[----:B------:R-:W-:Y:S02]  /*5300*/  IMAD.MOV.U32 R0, RZ, RZ, R2 ;  /* 0x000000ffff007224 */ /* 0x000fe400078e0002 */
[----:B------:R-:W-:Y:S02]  /*5310*/  IMAD.MOV.U32 R2, RZ, RZ, R12 ;  /* 0x000000ffff027224 */ /* 0x000fe400078e000c */
[----:B------:R-:W-:-:S07]  /*5320*/  IMAD.MOV.U32 R3, RZ, RZ, R13 ;  /* 0x000000ffff037224 */ /* 0x000fce00078e000d */
.L_x_281:
[----:B------:R-:W-:Y:S05]  /*5330*/  BSYNC.RECONVERGENT B1 ;  /* 0x0000000000017941 */ /* 0x000fea0003800200 */
.L_x_280:
[----:B------:R-:W-:-:S07]  /*5340*/  VIADD R0, R0, 0x1 ;  /* 0x0000000100007836 */ /* 0x000fce0000000000 */
.L_x_279:
[----:B------:R-:W-:Y:S05]  /*5350*/  BSYNC.RECONVERGENT B0 ;  /* 0x0000000000007941 */ /* 0x000fea0003800200 */
.L_x_278:
[----:B------:R-:W0:Y:S01]  /*5360*/  LDCU.64 UR4, c[0x4][0x1e0] ;  /* 0x01003c00ff0477ac */ /* 0x000e220008000a00 */
[----:B------:R-:W-:-:S05]  /*5370*/  IMAD.SHL.U32 R4, R0, 0x40, RZ ;  /* 0x0000004000047824 */ /* 0x000fca00078e00ff */
[----:B------:R-:W-:-:S04]  /*5380*/  LOP3.LUT R4, R4, 0x40, RZ, 0xc0, !PT ;  /* 0x0000004004047812 */ /* 0x000fc800078ec0ff */
[----:B0-----:R-:W-:Y:S02]  /*5390*/  IADD3 R28, P0, PT, R4, UR4, RZ ;  /* 0x00000004041c7c10 */ /* 0x001fe4000ff1e0ff */
[----:B------:R-:W2:Y:S03]  /*53a0*/  LDG.E.64 R4, desc[UR8][R6.64+0x8] ;  /* 0x0000080806047981 */ /* 0x000ea6000c1e1b00 */
        /* <DEDUP_REMOVED lines=23> */
[----:B------:R-:W-:Y:S02]  /*5520*/  DSETP.NEU.AND P1, PT, |R12|, +INF , PT ;  /* 0x7ff000000c00742a */ /* 0x000fe40003f2d200 */
[----:B------:R-:W-:-:S06]  /*5530*/  DMUL R4, R4, R4 ;  /* 0x0000000404047228 */ /* 0x000fcc0000000000 */
[----:B------:R-:W-:Y:S02]  /*5540*/  FSEL R2, R10, R2, !P0 ;  /* 0x000000020a027208 */ /* 0x000fe40004000000 */
[----:B------:R-:W-:-:S06]  /*5550*/  FSEL R3, R11, R3, !P0 ;  /* 0x000000030b037208 */ /* 0x000fcc0004000000 */
[----:B------:R-:W-:Y:S01]  /*5560*/  DADD R10, -RZ, -R2 ;  /* 0x00000000ff0a7229 */ /* 0x000fe20000000902 */
[----:B------:R-:W-:Y:S01]  /*5570*/  LOP3.LUT P0, RZ, R0, 0x2, RZ, 0xc0, !PT ;  /* 0x0000000200ff7812 */ /* 0x000fe2000780c0ff */
[----:B------:R-:W-:-:S08]  /*5580*/  DFMA R24, R24, R24, R4 ;  /* 0x000000181818722b */ /* 0x000fd00000000004 */
        /* <DEDUP_REMOVED lines=24> */
[----:B------:R-:W-:-:S07]  /*5710*/  IMAD.MOV.U32 R29, RZ, RZ, R13 ;  /* 0x000000ffff1d7224 */ /* 0x000fce00078e000d */
.L_x_285:
[----:B------:R-:W-:Y:S05]  /*5720*/  BSYNC.RECONVERGENT B1 ;  /* 0x0000000000017941 */ /* 0x000fea0003800200 */
.L_x_284:
[----:B------:R-:W-:Y:S01]  /*5730*/  VIADD R0, R2, 0x1 ;  /* 0x0000000102007836 */ /* 0x000fe20000000000 */
[----:B------:R-:W-:Y:S06]  /*5740*/  BRA `(.L_x_286) ;  /* 0x0000000000087947 */ /* 0x000fec0003800000 */
.L_x_283:
[----:B------:R-:W-:Y:S01]  /*5750*/  DMUL R28, RZ, R12 ;  /* 0x0000000cff1c7228 */ /* 0x000fe20000000000 */
[----:B------:R-:W-:-:S10]  /*5760*/  IMAD.MOV.U32 R0, RZ, RZ, 0x1 ;  /* 0x00000001ff007424 */ /* 0x000fd400078e00ff */
.L_x_286:
[----:B------:R-:W-:Y:S05]  /*5770*/  BSYNC.RECONVERGENT B0 ;  /* 0x0000000000007941 */ /* 0x000fea0003800200 */
.L_x_282:
        /* <DEDUP_REMOVED lines=18> */
[----:B------:R-:W-:Y:S01]  /*58a0*/  DADD R10, RZ, R10 ;  /* 0x00000000ff0a7229 */ /* 0x000fe2000000000a */
[----:B------:R-:W-:Y:S02]  /*58b0*/  BSSY.RECONVERGENT B0, `(.L_x_287) ;  /* 0x000002f000007945 */ /* 0x000fe40003800200 */
[----:B---3--:R-:W-:-:S08]  /*58c0*/  DFMA R4, R26, R4, R12 ;  /* 0x000000041a04722b */ /* 0x008fd0000000000c */
[----:B------:R-:W-:-:S08]  /*58d0*/  DFMA R4, R26, R4, R14 ;  /* 0x000000041a04722b */ /* 0x000fd0000000000e */
[----:B----4-:R-:W-:-:S08]  /*58e0*/  DFMA R4, R26, R4, R16 ;  /* 0x000000041a04722b */ /* 0x010fd00000000010 */
[----:B------:R-:W-:-:S08]  /*58f0*/  DFMA R4, R26, R4, R18 ;  /* 0x000000041a04722b */ /* 0x000fd00000000012 */
[----:B-----5:R-:W-:-:S08]  /*5900*/  DFMA R4, R26, R4, R20 ;  /* 0x000000041a04722b */ /* 0x020fd00000000014 */
[----:B------:R-:W-:-:S08]  /*5910*/  DFMA R4, R26, R4, R22 ;  /* 0x000000041a04722b */ /* 0x000fd00000000016 */
[----:B------:R-:W-:Y:S02]  /*5920*/  DFMA R28, R4, R28, R28 ;  /* 0x0000001c041c722b */ /* 0x000fe4000000001c */
[----:B------:R-:W-:-:S10]  /*5930*/  DFMA R4, R26, R4, 1 ;  /* 0x3ff000001a04742b */ /* 0x000fd40000000004 */
[----:B------:R-:W-:Y:S02]  /*5940*/  FSEL R14, R4, R28, !P0 ;  /* 0x0000001c040e7208 */ /* 0x000fe40004000000 */
[----:B------:R-:W-:Y:S01]  /*5950*/  FSEL R15, R5, R29, !P0 ;  /* 0x0000001d050f7208 */ /* 0x000fe20004000000 */
[----:B--2---:R-:W-:Y:S01]  /*5960*/  DMUL R12, R2, UR4 ;  /* 0x00000004020c7c28 */ /* 0x004fe20008000000 */
[----:B------:R-:W-:-:S04]  /*5970*/  LOP3.LUT P0, RZ, R0, 0x2, RZ, 0xc0, !PT ;  /* 0x0000000200ff7812 */ /* 0x000fc8000780c0ff */
[----:B------:R-:W-:-:S10]  /*5980*/  DADD R4, RZ, -R14 ;  /* 0x00000000ff047229 */ /* 0x000fd4000000080e */
[----:B------:R-:W-:Y:S02]  /*5990*/  FSEL R4, R14, R4, !P0 ;  /* 0x000000040e047208 */ /* 0x000fe40004000000 */
[----:B------:R-:W-:Y:S01]  /*59a0*/  FSEL R5, R15, R5, !P0 ;  /* 0x000000050f057208 */ /* 0x000fe20004000000 */
[----:B------:R-:W-:Y:S02]  /*59b0*/  DSETP.NEU.AND P0, PT, |R12|, +INF , PT ;  /* 0x7ff000000c00742a */ /* 0x000fe40003f0d200 */
[----:B------:R-:W-:-:S03]  /*59c0*/  DFMA R24, R2, R2, R24 ;  /* 0x000000020218722b */ /* 0x000fc60000000018 */
[----:B------:R-:W-:-:S09]  /*59d0*/  DADD R10, R10, R4 ;  /* 0x000000000a0a7229 */ /* 0x000fd20000000004 */
        /* <DEDUP_REMOVED lines=23> */
.L_x_290:
[----:B------:R-:W-:Y:S05]  /*5b50*/  BSYNC.RECONVERGENT B1 ;  /* 0x0000000000017941 */ /* 0x000fea0003800200 */
.L_x_289:
[----:B------:R-:W-:Y:S01]  /*5b60*/  VIADD R0, R2, 0x1 ;  /* 0x0000000102007836 */ /* 0x000fe20000000000 */
[----:B------:R-:W-:Y:S06]  /*5b70*/  BRA `(.L_x_291) ;  /* 0x0000000000087947 */ /* 0x000fec0003800000 */
.L_x_288:
[----:B------:R-:W-:Y:S01]  /*5b80*/  DMUL R28, RZ, R12 ;  /* 0x0000000cff1c7228 */ /* 0x000fe20000000000 */
[----:B------:R-:W-:-:S10]  /*5b90*/  IMAD.MOV.U32 R0, RZ, RZ, 0x1 ;  /* 0x00000001ff007424 */ /* 0x000fd400078e00ff */
.L_x_291:
[----:B------:R-:W-:Y:S05]  /*5ba0*/  BSYNC.RECONVERGENT B0 ;  /* 0x0000000000007941 */ /* 0x000fea0003800200 */
.L_x_287:
        /* <DEDUP_REMOVED lines=61> */
.L_x_295:
[----:B------:R-:W-:Y:S05]  /*5f80*/  BSYNC.RECONVERGENT B1 ;  /* 0x0000000000017941 */ /* 0x000fea0003800200 */
.L_x_294:
[----:B------:R-:W-:Y:S01]  /*5f90*/  VIADD R0, R0, 0x1 ;  /* 0x0000000100007836 */ /* 0x000fe20000000000 */
[----:B------:R-:W-:Y:S06]  /*5fa0*/  BRA `(.L_x_296) ;  /* 0x0000000000087947 */ /* 0x000fec0003800000 */
.L_x_293:
[----:B------:R-:W-:Y:S01]  /*5fb0*/  DMUL R2, RZ, R12 ;  /* 0x0000000cff027228 */ /* 0x000fe20000000000 */
[----:B------:R-:W-:-:S10]  /*5fc0*/  IMAD.MOV.U32 R0, RZ, RZ, 0x1 ;  /* 0x00000001ff007424 */ /* 0x000fd400078e00ff */
.L_x_296:
[----:B------:R-:W-:Y:S05]  /*5fd0*/  BSYNC.RECONVERGENT B0 ;  /* 0x0000000000007941 */ /* 0x000fea0003800200 */
.L_x_292:
        /* <DEDUP_REMOVED lines=60> */
.L_x_300:
[----:B------:R-:W-:Y:S05]  /*63a0*/  BSYNC.RECONVERGENT B1 ;  /* 0x0000000000017941 */ /* 0x000fea0003800200 */
.L_x_299:
[----:B------:R-:W-:Y:S01]  /*63b0*/  VIADD R0, R2, 0x1 ;  /* 0x0000000102007836 */ /* 0x000fe20000000000 */
[----:B------:R-:W-:Y:S06]  /*63c0*/  BRA `(.L_x_301) ;  /* 0x0000000000087947 */ /* 0x000fec0003800000 */
.L_x_298:
[----:B------:R-:W-:Y:S01]  /*63d0*/  DMUL R20, RZ, R12 ;  /* 0x0000000cff147228 */ /* 0x000fe20000000000 */
[----:B------:R-:W-:-:S10]  /*63e0*/  IMAD.MOV.U32 R0, RZ, RZ, 0x1 ;  /* 0x00000001ff007424 */ /* 0x000fd400078e00ff */
.L_x_301:
[----:B------:R-:W-:Y:S05]  /*63f0*/  BSYNC.RECONVERGENT B0 ;  /* 0x0000000000007941 */ /* 0x000fea0003800200 */
.L_x_297:
        /* <DEDUP_REMOVED lines=10> */
[----:B------:R-:W-:Y:S01]  /*64a0*/  FSETP.GEU.AND P1, PT, |R25|, 6.5827683646048100446e-37, PT ;  /* 0x036000001900780b */ /* 0x000fe20003f2e200 */
[----:B------:R-:W-:Y:S01]  /*64b0*/  IMAD.MOV.U32 R23, RZ, RZ, 0x3da8ff83 ;  /* 0x3da8ff83ff177424 */ /* 0x000fe200078e00ff */
[----:B------:R-:W-:Y:S01]  /*64c0*/  ISETP.NE.U32.AND P0, PT, R2, 0x1, PT ;  /* 0x000000010200780c */ /* 0x000fe20003f05070 */
[----:B------:R-:W-:Y:S01]  /*64d0*/  DMUL R2, R20, R20 ;  /* 0x0000001414027228 */ /* 0x000fe20000000000 */
[----:B------:R-:W-:Y:S01]  /*64e0*/  UMOV UR4, URZ ;  /* 0x000000ff00047c82 */ /* 0x000fe20008000000 */
[----:B------:R-:W-:Y:S01]  /*64f0*/  BSSY.RECONVERGENT B0, `(.L_x_302) ;  /* 0x0000028000007945 */ /* 0x000fe20003800200 */
[----:B------:R-:W-:-:S02]  /*6500*/  FSEL R22, R22, -8.06006814911005101289e+34, !P0 ;  /* 0xf9785eba16167808 */ /* 0x000fc40004000000 */
[----:B------:R-:W-:-:S06]  /*6510*/  FSEL R23, -R23, 0.11223486810922622681, !P0 ;  /* 0x3de5db6517177808 */ /* 0x000fcc0004000100 */
[----:B--2---:R-:W-:Y:S01]  /*6520*/  DFMA R22, R2, R22, R4 ;  /* 0x000000160216722b */ /* 0x004fe20000000004 */
[----:B------:R-:W0:Y:S01]  /*6530*/  MUFU.RCP64H R5, 5 ;  /* 0x4014000000057908 */ /* 0x000e220000001800 */
[----:B------:R-:W-:-:S06]  /*6540*/  IMAD.MOV.U32 R4, RZ, RZ, 0x1 ;  /* 0x00000001ff047424 */ /* 0x000fcc00078e00ff */
[----:B------:R-:W-:Y:S01]  /*6550*/  DFMA R22, R2, R22, R6 ;  /* 0x000000160216722b */ /* 0x000fe20000000006 */
[----:B------:R-:W-:Y:S02]  /*6560*/  IMAD.MOV.U32 R6, RZ, RZ, 0x0 ;  /* 0x00000000ff067424 */ /* 0x000fe400078e00ff */
[----:B------:R-:W-:-:S05]  /*6570*/  IMAD.MOV.U32 R7, RZ, RZ, 0x40140000 ;  /* 0x40140000ff077424 */ /* 0x000fca00078e00ff */
[----:B---3--:R-:W-:Y:S02]  /*6580*/  DFMA R12, R2, R22, R12 ;  /* 0x00000016020c722b */ /* 0x008fe4000000000c */
[----:B0-----:R-:W-:-:S06]  /*6590*/  DFMA R22, R4, -R6, 1 ;  /* 0x3ff000000416742b */ /* 0x001fcc0000000806 */
[----:B------:R-:W-:Y:S02]  /*65a0*/  DFMA R12, R2, R12, R14 ;  /* 0x0000000c020c722b */ /* 0x000fe4000000000e */
[----:B------:R-:W-:-:S06]  /*65b0*/  DFMA R22, R22, R22, R22 ;  /* 0x000000161616722b */ /* 0x000fcc0000000016 */
[----:B----4-:R-:W-:Y:S02]  /*65c0*/  DFMA R12, R2, R12, R16 ;  /* 0x0000000c020c722b */ /* 0x010fe40000000010 */
[----:B------:R-:W-:-:S06]  /*65d0*/  DFMA R4, R4, R22, R4 ;  /* 0x000000160404722b */ /* 0x000fcc0000000004 */
[----:B------:R-:W-:Y:S02]  /*65e0*/  DFMA R12, R2, R12, R18 ;  /* 0x0000000c020c722b */ /* 0x000fe40000000012 */
[----:B------:R-:W-:-:S06]  /*65f0*/  DFMA R6, R4, -R6, 1 ;  /* 0x3ff000000406742b */ /* 0x000fcc0000000806 */
[----:B------:R-:W-:Y:S02]  /*6600*/  DFMA R20, R12, R20, R20 ;  /* 0x000000140c14722b */ /* 0x000fe40000000014 */
[----:B------:R-:W-:Y:S02]  /*6610*/  DFMA R2, R2, R12, 1 ;  /* 0x3ff000000202742b */ /* 0x000fe4000000000c */
[----:B------:R-:W-:-:S08]  /*6620*/  DFMA R4, R4, R6, R4 ;  /* 0x000000060404722b */ /* 0x000fd00000000004 */
[----:B------:R-:W-:Y:S01]  /*6630*/  DMUL R6, R24, R4 ;  /* 0x0000000418067228 */ /* 0x000fe20000000000 */
[----:B------:R-:W-:Y:S02]  /*6640*/  FSEL R14, R2, R20, !P0 ;  /* 0x00000014020e7208 */ /* 0x000fe40004000000 */
[----:B------:R-:W-:Y:S02]  /*6650*/  FSEL R15, R3, R21, !P0 ;  /* 0x00000015030f7208 */ /* 0x000fe40004000000 */
[----:B------:R-:W-:-:S03]  /*6660*/  LOP3.LUT P0, RZ, R0, 0x2, RZ, 0xc0, !PT ;  /* 0x0000000200ff7812 */ /* 0x000fc6000780c0ff */
[----:B------:R-:W-:-:S08]  /*6670*/  DFMA R12, R6, -5, R24 ;  /* 0xc0140000060c782b */ /* 0x000fd00000000018 */
[----:B------:R-:W-:Y:S02]  /*6680*/  DFMA R2, R4, R12, R6 ;  /* 0x0000000c0402722b */ /* 0x000fe40000000006 */
[----:B------:R-:W-:-:S08]  /*6690*/  DADD R4, RZ, -R14 ;  /* 0x00000000ff047229 */ /* 0x000fd0000000080e */
[----:B------:R-:W-:Y:S02]  /*66a0*/  FFMA R0, RZ, 2.3125, R3 ;  /* 0x40140000ff007823 */ /* 0x000fe40000000003 */
[----:B------:R-:W-:Y:S02]  /*66b0*/  FSEL R4, R14, R4, !P0 ;  /* 0x000000040e047208 */ /* 0x000fe40004000000 */
[----:B------:R-:W-:Y:S02]  /*66c0*/  FSEL R5, R15, R5, !P0 ;  /* 0x000000050f057208 */ /* 0x000fe40004000000 */
[----:B------:R-:W-:Y:S01]  /*66d0*/  FSETP.GT.AND P0, PT, |R0|, 1.469367938527859385e-39, PT ;  /* 0x001000000000780b */ /* 0x000fe20003f04200 */
[----:B------:R-:W-:-:S03]  /*66e0*/  IMAD.MOV.U32 R0, RZ, RZ, 0x40140000 ;  /* 0x40140000ff007424 */ /* 0x000fc600078e00ff */
[----:B------:R-:W-:-:S09]  /*66f0*/  DADD R10, R10, R4 ;  /* 0x000000000a0a7229 */ /* 0x000fd20000000004 */
[----:B------:R-:W-:Y:S05]  /*6700*/  @P0 BRA P1, `(.L_x_303) ;  /* 0x0000000000180947 */ /* 0x000fea0000800000 */
[----:B------:R-:W-:Y:S01]  /*6710*/  IMAD.MOV.U32 R4, RZ, RZ, R24 ;  /* 0x000000ffff047224 */ /* 0x000fe200078e0018 */
[----:B------:R-:W-:Y:S01]  /*6720*/  MOV R2, 0x6750 ;  /* 0x0000675000027802 */ /* 0x000fe20000000f00 */
[----:B------:R-:W-:-:S07]  /*6730*/  IMAD.MOV.U32 R5, RZ, RZ, R25 ;  /* 0x000000ffff057224 */ /* 0x000fce00078e0019 */
[----:B------:R-:W-:Y:S05]  /*6740*/  CALL.REL.NOINC `($__internal_2_$__cuda_sm20_div_rn_f64_full) ;  /* 0x0000000c00987944 */ /* 0x000fea0003c00000 */
[----:B------:R-:W-:Y:S02]  /*6750*/  IMAD.MOV.U32 R2, RZ, RZ, R18 ;  /* 0x000000ffff027224 */ /* 0x000fe400078e0012 */
[----:B------:R-:W-:-:S07]  /*6760*/  IMAD.MOV.U32 R3, RZ, RZ, R19 ;  /* 0x000000ffff037224 */ /* 0x000fce00078e0013 */
.L_x_303:
[----:B------:R-:W-:Y:S05]  /*6770*/  BSYNC.RECONVERGENT B0 ;  /* 0x0000000000007941 */ /* 0x000fea0003800200 */
.L_x_302:
        /* <DEDUP_REMOVED lines=17> */
[----:B------:R-:W-:Y:S01]  /*6890*/  IMAD.MOV.U32 R14, RZ, RZ, R2 ;  /* 0x000000ffff0e7224 */ /* 0x000fe200078e0002 */
[----:B------:R-:W-:Y:S01]  /*68a0*/  MOV R2, 0x68d0 ;  /* 0x000068d000027802 */ /* 0x000fe20000000f00 */
[----:B------:R-:W-:-:S07]  /*68b0*/  IMAD.MOV.U32 R15, RZ, RZ, R3 ;  /* 0x000000ffff0f7224 */ /* 0x000fce00078e0003 */
[----:B------:R-:W-:Y:S05]  /*68c0*/  CALL.REL.NOINC `($__internal_3_$__cuda_sm20_dsqrt_rn_f64_mediumpath_v1) ;  /* 0x0000001000a87944 */ /* 0x000fea0003c00000 */
.L_x_305:
[----:B------:R-:W-:Y:S05]  /*68d0*/  BSYNC.RECONVERGENT B0 ;  /* 0x0000000000007941 */ /* 0x000fea0003800200 */
.L_x_304:
[----:B------:R-:W-:Y:S01]  /*68e0*/  UMOV UR6, 0x9999999a ;  /* 0x9999999a00067882 */ /* 0x000fe20000000000 */
[----:B------:R-:W-:Y:S01]  /*68f0*/  UMOV UR7, 0x3fc99999 ;  /* 0x3fc9999900077882 */ /* 0x000fe20000000000 */
[----:B------:R-:W-:Y:S01]  /*6900*/  IMAD.MOV.U32 R6, RZ, RZ, 0x652b82fe ;  /* 0x652b82feff067424 */ /* 0x000fe200078e00ff */
[----:B------:R-:W-:Y:S01]  /*6910*/  DMUL R4, R14, -UR6 ;  /* 0x800000060e047c28 */ /* 0x000fe20008000000 */
[----:B------:R-:W-:Y:S01]  /*6920*/  IMAD.MOV.U32 R7, RZ, RZ, 0x3ff71547 ;  /* 0x3ff71547ff077424 */ /* 0x000fe200078e00ff */
[----:B------:R-:W-:Y:S01]  /*6930*/  UMOV UR6, 0xfefa39ef ;  /* 0xfefa39ef00067882 */ /* 0x000fe20000000000 */
[----:B------:R-:W-:Y:S01]  /*6940*/  UMOV UR7, 0x3fe62e42 ;  /* 0x3fe62e4200077882 */ /* 0x000fe20000000000 */
[----:B------:R-:W-:Y:S01]  /*6950*/  IMAD.MOV.U32 R14, RZ, RZ, -0x35dec16 ;  /* 0xfca213eaff0e7424 */ /* 0x000fe200078e00ff */
[----:B------:R-:W-:Y:S01]  /*6960*/  BSSY.RECONVERGENT B0, `(.L_x_306) ;  /* 0x0000045000007945 */ /* 0x000fe20003800200 */
[----:B------:R-:W-:Y:S01]  /*6970*/  IMAD.MOV.U32 R15, RZ, RZ, 0x3e928af3 ;  /* 0x3e928af3ff0f7424 */ /* 0x000fe200078e00ff */
        /* <DEDUP_REMOVED lines=9> */
[----:B------:R-:W-:Y:S01]  /*6a10*/  UMOV UR7, 0x3e5ade15 ;  /* 0x3e5ade1500077882 */ /* 0x000fe20000000000 */
[----:B------:R-:W0:Y:S01]  /*6a20*/  MUFU.RCP64H R3, 5 ;  /* 0x4014000000037908 */ /* 0x000e220000001800 */
[----:B------:R-:W-:-:S04]  /*6a30*/  IMAD.MOV.U32 R2, RZ, RZ, 0x1 ;  /* 0x00000001ff027424 */ /* 0x000fc800078e00ff */
        /* <DEDUP_REMOVED lines=33> */
[----:B------:R-:W-:-:S06]  /*6c50*/  DFMA R14, R2, -5, R10 ;  /* 0xc0140000020e782b */ /* 0x000fcc000000000a */
[----:B------:R-:W-:Y:S02]  /*6c60*/  DFMA R16, R12, R16, 1 ;  /* 0x3ff000000c10742b */ /* 0x000fe40000000010 */
[----:B------:R-:W-:-:S06]  /*6c70*/  DFMA R2, R18, R14, R2 ;  /* 0x0000000e1202722b */ /* 0x000fcc0000000002 */
[----:B------:R-:W-:-:S04]  /*6c80*/  DFMA R16, R12, R16, 1 ;  /* 0x3ff000000c10742b */ /* 0x000fc80000000010 */
[----:B------:R-:W-:-:S05]  /*6c90*/  FFMA R12, RZ, 2.3125, R3 ;  /* 0x40140000ff0c7823 */ /* 0x000fca0000000003 */
[----:B------:R-:W-:Y:S01]  /*6ca0*/  FSETP.GT.AND P2, PT, |R12|, 1.469367938527859385e-39, PT ;  /* 0x001000000c00780b */ /* 0x000fe20003f44200 */
[----:B------:R-:W-:Y:S02]  /*6cb0*/  IMAD R15, R6, 0x100000, R17 ;  /* 0x00100000060f7824 */ /* 0x000fe400078e0211 */
[----:B------:R-:W-:Y:S01]  /*6cc0*/  IMAD.MOV.U32 R14, RZ, RZ, R16 ;  /* 0x000000ffff0e7224 */ /* 0x000fe200078e0010 */
[----:B------:R-:W-:Y:S09]  /*6cd0*/  @!P0 BRA `(.L_x_307) ;  /* 0x0000000000348947 */ /* 0x000ff20003800000 */
[----:B------:R-:W-:Y:S01]  /*6ce0*/  FSETP.GEU.AND P1, PT, |R5|, 4.2275390625, PT ;  /* 0x408748000500780b */ /* 0x000fe20003f2e200 */
[C---:B------:R-:W-:Y:S02]  /*6cf0*/  DADD R12, R4.reuse, +INF ;  /* 0x7ff00000040c7429 */ /* 0x040fe40000000000 */
[----:B------:R-:W-:-:S08]  /*6d00*/  DSETP.GEU.AND P0, PT, R4, RZ, PT ;  /* 0x000000ff0400722a */ /* 0x000fd00003f0e000 */
[----:B------:R-:W-:Y:S02]  /*6d10*/  FSEL R14, R12, RZ, P0 ;  /* 0x000000ff0c0e7208 */ /* 0x000fe40000000000 */
[----:B------:R-:W-:Y:S01]  /*6d20*/  @!P1 LEA.HI R7, R6, R6, RZ, 0x1 ;  /* 0x0000000606079211 */ /* 0x000fe200078f08ff */
[----:B------:R-:W-:Y:S01]  /*6d30*/  @!P1 IMAD.MOV.U32 R4, RZ, RZ, R16 ;  /* 0x000000ffff049224 */ /* 0x000fe200078e0010 */
[----:B------:R-:W-:Y:S02]  /*6d40*/  FSEL R15, R13, RZ, P0 ;  /* 0x000000ff0d0f7208 */ /* 0x000fe40000000000 */
[----:B------:R-:W-:-:S05]  /*6d50*/  @!P1 SHF.R.S32.HI R7, RZ, 0x1, R7 ;  /* 0x00000001ff079819 */ /* 0x000fca0000011407 */
[----:B------:R-:W-:Y:S02]  /*6d60*/  @!P1 IMAD.IADD R6, R6, 0x1, -R7 ;  /* 0x0000000106069824 */ /* 0x000fe400078e0a07 */
[----:B------:R-:W-:-:S03]  /*6d70*/  @!P1 IMAD R5, R7, 0x100000, R17 ;  /* 0x0010000007059824 */ /* 0x000fc600078e0211 */
[----:B------:R-:W-:Y:S01]  /*6d80*/  @!P1 LEA R7, R6, 0x3ff00000, 0x14 ;  /* 0x3ff0000006079811 */ /* 0x000fe200078ea0ff */
[----:B------:R-:W-:-:S06]  /*6d90*/  @!P1 IMAD.MOV.U32 R6, RZ, RZ, RZ ;  /* 0x000000ffff069224 */ /* 0x000fcc00078e00ff */
[----:B------:R-:W-:-:S11]  /*6da0*/  @!P1 DMUL R14, R4, R6 ;  /* 0x00000006040e9228 */ /* 0x000fd60000000000 */
.L_x_307:
[----:B------:R-:W-:Y:S05]  /*6db0*/  BSYNC.RECONVERGENT B0 ;  /* 0x0000000000007941 */ /* 0x000fea0003800200 */
.L_x_306:
[----:B------:R-:W-:Y:S04]  /*6dc0*/  BSSY.RECONVERGENT B0, `(.L_x_308) ;  /* 0x0000008000007945 */ /* 0x000fe80003800200 */
[----:B------:R-:W-:Y:S05]  /*6dd0*/  @P2 BRA P3, `(.L_x_309) ;  /* 0x0000000000182947 */ /* 0x000fea0001800000 */
[----:B------:R-:W-:Y:S01]  /*6de0*/  IMAD.MOV.U32 R4, RZ, RZ, R10 ;  /* 0x000000ffff047224 */ /* 0x000fe200078e000a */
[----:B------:R-:W-:Y:S01]  /*6df0*/  MOV R2, 0x6e20 ;  /* 0x00006e2000027802 */ /* 0x000fe20000000f00 */
[----:B------:R-:W-:-:S07]  /*6e00*/  IMAD.MOV.U32 R5, RZ, RZ, R11 ;  /* 0x000000ffff057224 */ /* 0x000fce00078e000b */
[----:B------:R-:W-:Y:S05]  /*6e10*/  CALL.REL.NOINC `($__internal_2_$__cuda_sm20_div_rn_f64_full) ;  /* 0x0000000400e47944 */ /* 0x000fea0003c00000 */
[----:B------:R-:W-:Y:S02]  /*6e20*/  IMAD.MOV.U32 R2, RZ, RZ, R18 ;  /* 0x000000ffff027224 */ /* 0x000fe400078e0012 */
[----:B------:R-:W-:-:S07]  /*6e30*/  IMAD.MOV.U32 R3, RZ, RZ, R19 ;  /* 0x000000ffff037224 */ /* 0x000fce00078e0013 */
.L_x_309:
[----:B------:R-:W-:Y:S05]  /*6e40*/  BSYNC.RECONVERGENT B0 ;  /* 0x0000000000007941 */ /* 0x000fea0003800200 */
.L_x_308:
        /* <DEDUP_REMOVED lines=42> */
[----:B------:R-:W-:Y:S01]  /*70f0*/  DFMA R18, R12, R16, 1 ;  /* 0x3ff000000c12742b */ /* 0x000fe20000000010 */
[----:B------:R-:W-:Y:S02]  /*7100*/  IMAD.MOV.U32 R16, RZ, RZ, 0x1 ;  /* 0x00000001ff107424 */ /* 0x000fe400078e00ff */
[----:B------:R-:W-:-:S07]  /*7110*/  IMAD.MOV.U32 R17, RZ, RZ, 0x43380000 ;  /* 0x43380000ff117424 */ /* 0x000fce00078e00ff */
[----:B------:R-:W-:Y:S02]  /*7120*/  IMAD R13, R4, 0x100000, R19 ;  /* 0x00100000040d7824 */ /* 0x000fe400078e0213 */
[----:B------:R-:W-:Y:S01]  /*7130*/  IMAD.MOV.U32 R12, RZ, RZ, R18 ;  /* 0x000000ffff0c7224 */ /* 0x000fe200078e0012 */
[----:B------:R-:W-:Y:S06]  /*7140*/  @!P0 BRA `(.L_x_311) ;  /* 0x0000000000348947 */ /* 0x000fec0003800000 */
        /* <DEDUP_REMOVED lines=13> */
.L_x_311:
[----:B------:R-:W-:Y:S05]  /*7220*/  BSYNC.RECONVERGENT B0 ;  /* 0x0000000000007941 */ /* 0x000fea0003800200 */
.L_x_310:
[----:B------:R-:W-:Y:S01]  /*7230*/  UMOV UR4, 0x0 ;  /* 0x0000000000047882 */ /* 0x000fe20000000000 */
[----:B------:R-:W-:Y:S01]  /*7240*/  UMOV UR5, 0x43380000 ;  /* 0x4338000000057882 */ /* 0x000fe20000000000 */
[----:B------:R-:W-:Y:S01]  /*7250*/  DFMA R12, R14, -20, -R12 ;  /* 0xc03400000e0c782b */ /* 0x000fe2000000080c */
[----:B------:R-:W-:Y:S01]  /*7260*/  SHF.R.S32.HI R5, RZ, 0x1f, R8 ;  /* 0x0000001fff057819 */ /* 0x000fe20000011408 */
[----:B------:R-:W-:Y:S01]  /*7270*/  DADD R16, R16, -UR4 ;  /* 0x8000000410107e29 */ /* 0x000fe20008000000 */
[----:B------:R-:W0:Y:S07]  /*7280*/  LDCU.64 UR4, c[0x0][0x3b0] ;  /* 0x00007600ff0477ac */ /* 0x000e2e0008000a00 */
[----:B------:R-:W-:-:S02]  /*7290*/  DFMA R2, R16, -R6, 1 ;  /* 0x3ff000001002742b */ /* 0x000fc40000000806 */
[----:B------:R-:W-:-:S06]  /*72a0*/  DADD R6, R12, 20 ;  /* 0x403400000c067429 */ /* 0x000fcc0000000000 */
[----:B------:R-:W-:Y:S01]  /*72b0*/  DFMA R2, R16, -UR6, R2 ;  /* 0x8000000610027c2b */ /* 0x000fe20008000002 */
[----:B0-----:R-:W-:-:S04]  /*72c0*/  LEA R12, P0, R8, UR4, 0x3 ;  /* 0x00000004080c7c11 */ /* 0x001fc8000f8018ff */
[----:B------:R-:W-:-:S03]  /*72d0*/  LEA.HI.X R13, R8, UR5, R5, 0x3, P0 ;  /* 0x00000005080d7c11 */ /* 0x000fc600080f1c05 */
        /* <DEDUP_REMOVED lines=11> */
[----:B------:R-:W0:Y:S09]  /*7390*/  LDC.64 R2, c[0x0][0x3c0] ;  /* 0x0000f000ff027b82 */ /* 0x000e320000000a00 */
[----:B------:R-:W-:-:S06]  /*73a0*/  VIADD R11, R11, 0x100000 ;  /* 0x001000000b0b7836 */ /* 0x000fcc0000000000 */
[----:B------:R-:W-:-:S07]  /*73b0*/  DADD R6, R10, R6 ;  /* 0x000000000a067229 */ /* 0x000fce0000000006 */
[----:B------:R1:W-:Y:S04]  /*73c0*/  STG.E.64 desc[UR8][R12.64], R6 ;  /* 0x000000060c007986 */ /* 0x0003e8000c101b08 */
[----:B0-----:R1:W5:Y:S01]  /*73d0*/  LDG.E.64 R4, desc[UR8][R2.64] ;  /* 0x0000000802047981 */ /* 0x001362000c1e1b00 */
[----:B------:R-:W-:Y:S01]  /*73e0*/  BSSY B0, `(.L_x_312) ;  /* 0x000000c000007945 */ /* 0x000fe20003800000 */
.L_x_314:
        /* <DEDUP_REMOVED lines=11> */
.L_x_313:
[----:B------:R-:W-:Y:S05]  /*74a0*/  BSYNC B0 ;  /* 0x0000000000007941 */ /* 0x000fea0003800000 */
.L_x_312:
[----:B------:R-:W-:-:S14]  /*74b0*/  DSETP.GEU.AND P0, PT, R6, R12, PT ;  /* 0x0000000c0600722a */ /* 0x000fdc0003f0e000 */
[----:B------:R-:W-:Y:S05]  /*74c0*/  @P0 EXIT ;  /* 0x000000000000094d */ /* 0x000fea0003800000 */
[----:B------:R-:W0:Y:S02]  /*74d0*/  LDC.64 R2, c[0x0][0x3a8] ;  /* 0x0000ea00ff027b82 */ /* 0x000e240000000a00 */
[----:B0-----:R-:W-:-:S05]  /*74e0*/  IMAD.WIDE R2, R9, 0x8, R2 ;  /* 0x0000000809027825 */ /* 0x001fca00078e0202 */
        /* <DEDUP_REMOVED lines=12> */
        .weak           $__internal_2_$__cuda_sm20_div_rn_f64_full
        .type           $__internal_2_$__cuda_sm20_div_rn_f64_full,@function
        .size           $__internal_2_$__cuda_sm20_div_rn_f64_full,($__internal_3_$__cuda_sm20_dsqrt_rn_f64_mediumpath_v1 - $__internal_2_$__cuda_sm20_div_rn_f64_full)
$__internal_2_$__cuda_sm20_div_rn_f64_full:
[C---:B------:R-:W-:Y:S01]  /*75b0*/  FSETP.GEU.AND P0, PT, |R0|.reuse, 1.469367938527859385e-39, PT ;  /* 0x001000000000780b */ /* 0x040fe20003f0e200 */
[----:B------:R-:W-:Y:S01]  /*75c0*/  IMAD.U32 R6, RZ, RZ, UR4 ;  /* 0x00000004ff067e24 */ /* 0x000fe2000f8e00ff */
[C---:B------:R-:W-:Y:S01]  /*75d0*/  LOP3.LUT R3, R0.reuse, 0x800fffff, RZ, 0xc0, !PT ;  /* 0x800fffff00037812 */ /* 0x040fe200078ec0ff */
[----:B------:R-:W-:Y:S01]  /*75e0*/  IMAD.MOV.U32 R7, RZ, RZ, R0 ;  /* 0x000000ffff077224 */ /* 0x000fe200078e0000 */
[----:B------:R-:W-:Y:S01]  /*75f0*/  FSETP.GEU.AND P2, PT, |R5|, 1.469367938527859385e-39, PT ;  /* 0x001000000500780b */ /* 0x000fe20003f4e200 */
[----:B------:R-:W-:Y:S01]  /*7600*/  IMAD.U32 R12, RZ, RZ, UR4 ;  /* 0x00000004ff0c7e24 */ /* 0x000fe2000f8e00ff */
[----:B------:R-:W-:Y:S01]  /*7610*/  LOP3.LUT R13, R3, 0x3ff00000, RZ, 0xfc, !PT ;  /* 0x3ff00000030d7812 */ /* 0x000fe200078efcff */
[----:B------:R-:W-:Y:S01]  /*7620*/  IMAD.MOV.U32 R18, RZ, RZ, 0x1 ;  /* 0x00000001ff127424 */ /* 0x000fe200078e00ff */
[----:B------:R-:W-:Y:S01]  /*7630*/  LOP3.LUT R3, R5, 0x7ff00000, RZ, 0xc0, !PT ;  /* 0x7ff0000005037812 */ /* 0x000fe200078ec0ff */
[----:B------:R-:W-:Y:S01]  /*7640*/  IMAD.MOV.U32 R24, RZ, RZ, 0x1ca00000 ;  /* 0x1ca00000ff187424 */ /* 0x000fe200078e00ff */
[----:B------:R-:W-:Y:S01]  /*7650*/  LOP3.LUT R26, R0, 0x7ff00000, RZ, 0xc0, !PT ;  /* 0x7ff00000001a7812 */ /* 0x000fe200078ec0ff */
[----:B------:R-:W-:Y:S02]  /*7660*/  BSSY.RECONVERGENT B1, `(.L_x_315) ;  /* 0x000004e000017945 */ /* 0x000fe40003800200 */
[----:B------:R-:W-:Y:S01]  /*7670*/  @!P0 DMUL R12, R6, 8.98846567431157953865e+307 ;  /* 0x7fe00000060c8828 */ /* 0x000fe20000000000 */
[----:B------:R-:W-:Y:S01]  /*7680*/  ISETP.GE.U32.AND P1, PT, R3, R26, PT ;  /* 0x0000001a0300720c */ /* 0x000fe20003f26070 */
[----:B------:R-:W-:-:S02]  /*7690*/  IMAD.MOV.U32 R25, RZ, RZ, R3 ;  /* 0x000000ffff197224 */ /* 0x000fc400078e0003 */
        /* <DEDUP_REMOVED lines=16> */
[----:B------:R-:W-:-:S05]  /*77a0*/  DFMA R18, R18, R20, R18 ;  /* 0x000000141212722b */ /* 0x000fca0000000012 */
[----:B------:R-:W-:-:S03]  /*77b0*/  @!P2 LOP3.LUT R25, R17, 0x7ff00000, RZ, 0xc0, !PT ;  /* 0x7ff000001119a812 */ /* 0x000fc600078ec0ff */
[----:B------:R-:W-:Y:S02]  /*77c0*/  DMUL R20, R18, R16 ;  /* 0x0000001012147228 */ /* 0x000fe40000000000 */
[----:B------:R-:W-:-:S05]  /*77d0*/  VIADD R27, R25, 0xffffffff ;  /* 0xffffffff191b7836 */ /* 0x000fca0000000000 */
[----:B------:R-:W-:Y:S01]  /*77e0*/  ISETP.GT.U32.AND P0, PT, R27, 0x7feffffe, PT ;  /* 0x7feffffe1b00780c */ /* 0x000fe20003f04070 */
[----:B------:R-:W-:Y:S01]  /*77f0*/  VIADD R27, R26, 0xffffffff ;  /* 0xffffffff1a1b7836 */ /* 0x000fe20000000000 */
[----:B------:R-:W-:-:S04]  /*7800*/  DFMA R22, R20, -R12, R16 ;  /* 0x8000000c1416722b */ /* 0x000fc80000000010 */
[----:B------:R-:W-:-:S04]  /*7810*/  ISETP.GT.U32.OR P0, PT, R27, 0x7feffffe, P0 ;  /* 0x7feffffe1b00780c */ /* 0x000fc80000704470 */
[----:B------:R-:W-:-:S09]  /*7820*/  DFMA R22, R18, R22, R20 ;  /* 0x000000161216722b */ /* 0x000fd20000000014 */
[----:B------:R-:W-:Y:S05]  /*7830*/  @P0 BRA `(.L_x_316) ;  /* 0x00000000006c0947 */ /* 0x000fea0003800000 */
[----:B------:R-:W-:-:S04]  /*7840*/  LOP3.LUT R18, R7, 0x7ff00000, RZ, 0xc0, !PT ;  /* 0x7ff0000007127812 */ /* 0x000fc800078ec0ff */
[CC--:B------:R-:W-:Y:S02]  /*7850*/  VIADDMNMX R4, R3.reuse, -R18.reuse, 0xb9600000, !PT ;  /* 0xb960000003047446 */ /* 0x0c0fe40007800912 */
[----:B------:R-:W-:Y:S02]  /*7860*/  ISETP.GE.U32.AND P0, PT, R3, R18, PT ;  /* 0x000000120300720c */ /* 0x000fe40003f06070 */
[----:B------:R-:W-:Y:S01]  /*7870*/  VIMNMX R3, PT, PT, R4, 0x46a00000, PT ;  /* 0x46a0000004037848 */ /* 0x000fe20003fe0100 */
[----:B------:R-:W-:Y:S01]  /*7880*/  IMAD.MOV.U32 R4, RZ, RZ, RZ ;  /* 0x000000ffff047224 */ /* 0x000fe200078e00ff */
[----:B------:R-:W-:-:S05]  /*7890*/  SEL R24, R24, 0x63400000, !P0 ;  /* 0x6340000018187807 */ /* 0x000fca0004000000 */
[----:B------:R-:W-:-:S04]  /*78a0*/  IMAD.IADD R3, R3, 0x1, -R24 ;  /* 0x0000000103037824 */ /* 0x000fc800078e0a18 */
        /* <DEDUP_REMOVED lines=12> */
[----:B------:R-:W-:Y:S01]  /*7970*/  IMAD.MOV.U32 R6, RZ, RZ, RZ ;  /* 0x000000ffff067224 */ /* 0x000fe200078e00ff */
[----:B------:R-:W-:-:S05]  /*7980*/  IADD3 R3, PT, PT, -R3, -0x43300000, RZ ;  /* 0xbcd0000003037810 */ /* 0x000fca0007ffe1ff */
[----:B------:R-:W-:-:S03]  /*7990*/  DFMA R6, R18, -R6, R22 ;  /* 0x800000061206722b */ /* 0x000fc60000000016 */
[----:B------:R-:W-:-:S07]  /*79a0*/  LOP3.LUT R17, R5, R17, RZ, 0x3c, !PT ;  /* 0x0000001105117212 */ /* 0x000fce00078e3cff */
[----:B------:R-:W-:-:S04]  /*79b0*/  FSETP.NEU.AND P0, PT, |R7|, R3, PT ;  /* 0x000000030700720b */ /* 0x000fc80003f0d200 */
[----:B------:R-:W-:Y:S02]  /*79c0*/  FSEL R18, R4, R18, !P0 ;  /* 0x0000001204127208 */ /* 0x000fe40004000000 */
[----:B------:R-:W-:Y:S01]  /*79d0*/  FSEL R19, R17, R19, !P0 ;  /* 0x0000001311137208 */ /* 0x000fe20004000000 */
[----:B------:R-:W-:Y:S06]  /*79e0*/  BRA `(.L_x_317) ;  /* 0x0000000000547947 */ /* 0x000fec0003800000 */
.L_x_316:
        /* <DEDUP_REMOVED lines=16> */
.L_x_319:
[----:B------:R-:W-:Y:S01]  /*7af0*/  LOP3.LUT R19, R7, 0x80000, RZ, 0xfc, !PT ;  /* 0x0008000007137812 */ /* 0x000fe200078efcff */
[----:B------:R-:W-:Y:S01]  /*7b00*/  IMAD.MOV.U32 R18, RZ, RZ, R6 ;  /* 0x000000ffff127224 */ /* 0x000fe200078e0006 */
[----:B------:R-:W-:Y:S06]  /*7b10*/  BRA `(.L_x_317) ;  /* 0x0000000000087947 */ /* 0x000fec0003800000 */
.L_x_318:
[----:B------:R-:W-:Y:S01]  /*7b20*/  LOP3.LUT R19, R5, 0x80000, RZ, 0xfc, !PT ;  /* 0x0008000005137812 */ /* 0x000fe200078efcff */
[----:B------:R-:W-:-:S07]  /*7b30*/  IMAD.MOV.U32 R18, RZ, RZ, R4 ;  /* 0x000000ffff127224 */ /* 0x000fce00078e0004 */
.L_x_317:
[----:B------:R-:W-:Y:S05]  /*7b40*/  BSYNC.RECONVERGENT B1 ;  /* 0x0000000000017941 */ /* 0x000fea0003800200 */
.L_x_315:
[----:B------:R-:W-:-:S04]  /*7b50*/  IMAD.MOV.U32 R3, RZ, RZ, 0x0 ;  /* 0x00000000ff037424 */ /* 0x000fc800078e00ff */
[----:B------:R-:W-:Y:S05]  /*7b60*/  RET.REL.NODEC R2 `(_Z13psoInitKernelIN4util6AckleyILi5EEELi5EEvT_ddPdS4_S4_S4_S4_S4_im) ;  /* 0xffffff8402247950 */ /* 0x000fea0003c3ffff */
        .weak           $__internal_3_$__cuda_sm20_dsqrt_rn_f64_mediumpath_v1
        .type           $__internal_3_$__cuda_sm20_dsqrt_rn_f64_mediumpath_v1,@function
        .size           $__internal_3_$__cuda_sm20_dsqrt_rn_f64_mediumpath_v1,($_Z13psoInitKernelIN4util6AckleyILi5EEELi5EEvT_ddPdS4_S4_S4_S4_S4_im$__internal_trig_reduction_slowpathd - $__internal_3_$__cuda_sm20_dsqrt_rn_f64_mediumpath_v1)
$__internal_3_$__cuda_sm20_dsqrt_rn_f64_mediumpath_v1:
[----:B------:R-:W-:Y:S01]  /*7b70*/  ISETP.GE.U32.AND P0, PT, R4, -0x3400000, PT ;  /* 0xfcc000000400780c */ /* 0x000fe20003f06070 */
[----:B------:R-:W-:Y:S01]  /*7b80*/  BSSY.RECONVERGENT B1, `(.L_x_320) ;  /* 0x0000026000017945 */ /* 0x000fe20003800200 */
[----:B------:R-:W-:Y:S02]  /*7b90*/  IMAD.MOV.U32 R16, RZ, RZ, R18 ;  /* 0x000000ffff107224 */ /* 0x000fe400078e0012 */
[----:B------:R-:W-:Y:S02]  /*7ba0*/  IMAD.MOV.U32 R4, RZ, RZ, R12 ;  /* 0x000000ffff047224 */ /* 0x000fe400078e000c */
[----:B------:R-:W-:-:S07]  /*7bb0*/  IMAD.MOV.U32 R5, RZ, RZ, R13 ;  /* 0x000000ffff057224 */ /* 0x000fce00078e000d */
        /* <DEDUP_REMOVED lines=9> */
.L_x_321:
        /* <DEDUP_REMOVED lines=24> */
.L_x_323:
[----:B------:R-:W-:-:S11]  /*7dd0*/  DADD R4, R14, R14 ;  /* 0x000000000e047229 */ /* 0x000fd6000000000e */
.L_x_322:
[----:B------:R-:W-:Y:S05]  /*7de0*/  BSYNC.RECONVERGENT B1 ;  /* 0x0000000000017941 */ /* 0x000fea0003800200 */
.L_x_320:
[----:B------:R-:W-:Y:S02]  /*7df0*/  IMAD.MOV.U32 R3, RZ, RZ, 0x0 ;  /* 0x00000000ff037424 */ /* 0x000fe400078e00ff */
[----:B------:R-:W-:Y:S02]  /*7e00*/  IMAD.MOV.U32 R14, RZ, RZ, R4 ;  /* 0x000000ffff0e7224 */ /* 0x000fe400078e0004 */
[----:B------:R-:W-:Y:S01]  /*7e10*/  IMAD.MOV.U32 R15, RZ, RZ, R5 ;  /* 0x000000ffff0f7224 */ /* 0x000fe200078e0005 */
[----:B------:R-:W-:Y:S06]  /*7e20*/  RET.REL.NODEC R2 `(_Z13psoInitKernelIN4util6AckleyILi5EEELi5EEvT_ddPdS4_S4_S4_S4_S4_im) ;  /* 0xffffff8002747950 */ /* 0x000fec0003c3ffff */
        .type           $_Z13psoInitKernelIN4util6AckleyILi5EEELi5EEvT_ddPdS4_S4_S4_S4_S4_im$__internal_trig_reduction_slowpathd,@function
        .size           $_Z13psoInitKernelIN4util6AckleyILi5EEELi5EEvT_ddPdS4_S4_S4_S4_S4_im$__internal_trig_reduction_slowpathd,(.L_x_1248 - $_Z13psoInitKernelIN4util6AckleyILi5EEELi5EEvT_ddPdS4_S4_S4_S4_S4_im$__internal_trig_reduction_slowpathd)
$_Z13psoInitKernelIN4util6AckleyILi5EEELi5EEvT_ddPdS4_S4_S4_S4_S4_im$__internal_trig_reduction_slowpathd:
[--C-:B------:R-:W-:Y:S01]  /*7e30*/  SHF.R.U32.HI R21, RZ, 0x14, R20.reuse ;  /* 0x00000014ff157819 */ /* 0x100fe20000011614 */
[----:B------:R-:W-:Y:S02]  /*7e40*/  IMAD.MOV.U32 R3, RZ, RZ, R20 ;  /* 0x000000ffff037224 */ /* 0x000fe400078e0014 */
[----:B------:R-:W-:Y:S01]  /*7e50*/  IMAD.MOV.U32 R2, RZ, RZ, RZ ;  /* 0x000000ffff027224 */ /* 0x000fe200078e00ff */
        /* <DEDUP_REMOVED lines=14> */
[----:B------:R-:W0:Y:S01]  /*7f40*/  LDC.64 R22, c[0x0][0x358] ;  /* 0x0000d600ff167b82 */ /* 0x000e220000000a00 */
[----:B------:R-:W-:Y:S01]  /*7f50*/  IADD3 R16, PT, PT, RZ, -R2, -R16 ;  /* 0x80000002ff107210 */ /* 0x000fe20007ffe810 */
[----:B------:R-:W-:Y:S01]  /*7f60*/  BSSY.RECONVERGENT B3, `(.L_x_327) ;  /* 0x0000025000037945 */ /* 0x000fe20003800200 */
[C---:B------:R-:W-:Y:S01]  /*7f70*/  SHF.L.U64.HI R2, R12.reuse, 0xb, R3 ;  /* 0x0000000b0c027819 */ /* 0x040fe20000010203 */
[----:B------:R-:W-:Y:S01]  /*7f80*/  IMAD.SHL.U32 R12, R12, 0x800, RZ ;  /* 0x000008000c0c7824 */ /* 0x000fe200078e00ff */
[----:B------:R-:W-:Y:S01]  /*7f90*/  CS2R R4, SRZ ;  /* 0x0000000000047805 */ /* 0x000fe2000001ff00 */
[----:B------:R-:W-:Y:S01]  /*7fa0*/  IMAD.MOV.U32 R15, RZ, RZ, RZ ;  /* 0x000000ffff0f7224 */ /* 0x000fe200078e00ff */
[----:B------:R-:W-:-:S07]  /*7fb0*/  LOP3.LUT R2, R2, 0x80000000, RZ, 0xfc, !PT ;  /* 0x8000000002027812 */ /* 0x000fce00078efcff */
.L_x_328:
[----:B------:R-:W1:Y:S01]  /*7fc0*/  LDC.64 R26, c[0x4][0x1d8] ;  /* 0x01007600ff1a7b82 */ /* 0x000e620000000a00 */
[----:B0-----:R-:W-:Y:S02]  /*7fd0*/  R2UR UR4, R22 ;  /* 0x00000000160472ca */ /* 0x001fe400000e0000 */
[----:B------:R-:W-:Y:S01]  /*7fe0*/  R2UR UR5, R23 ;  /* 0x00000000170572ca */ /* 0x000fe200000e0000 */
[----:B-1----:R-:W-:-:S12]  /*7ff0*/  IMAD.WIDE R26, R14, 0x8, R26 ;  /* 0x000000080e1a7825 */ /* 0x002fd800078e021a */
[----:B------:R-:W2:Y:S01]  /*8000*/  LDG.E.64.CONSTANT R26, desc[UR4][R26.64] ;  /* 0x000000041a1a7981 */ /* 0x000ea2000c1e9b00 */
[----:B------:R-:W-:Y:S02]  /*8010*/  IMAD.MOV.U32 R28, RZ, RZ, R4 ;  /* 0x000000ffff1c7224 */ /* 0x000fe400078e0004 */
[----:B------:R-:W-:Y:S02]  /*8020*/  IMAD.MOV.U32 R29, RZ, RZ, R5 ;  /* 0x000000ffff1d7224 */ /* 0x000fe400078e0005 */
[----:B------:R-:W-:Y:S02]  /*8030*/  VIADD R16, R16, 0x1 ;  /* 0x0000000110107836 */ /* 0x000fe40000000000 */
[----:B------:R-:W-:Y:S02]  /*8040*/  VIADD R14, R14, 0x1 ;  /* 0x000000010e0e7836 */ /* 0x000fe40000000000 */
[----:B--2---:R-:W-:-:S04]  /*8050*/  IMAD.WIDE.U32 R28, P2, R26, R12, R28 ;  /* 0x0000000c1a1c7225 */ /* 0x004fc8000784001c */
[C---:B------:R-:W-:Y:S02]  /*8060*/  IMAD R4, R26.reuse, R2, RZ ;  /* 0x000000021a047224 */ /* 0x040fe400078e02ff */
[----:B------:R-:W-:Y:S02]  /*8070*/  IMAD R3, R27, R12, RZ ;  /* 0x0000000c1b037224 */ /* 0x000fe400078e02ff */
[----:B------:R-:W-:Y:S01]  /*8080*/  IMAD.HI.U32 R13, R26, R2, RZ ;  /* 0x000000021a0d7227 */ /* 0x000fe200078e00ff */
[----:B------:R-:W-:-:S03]  /*8090*/  IADD3 R4, P0, PT, R4, R29, RZ ;  /* 0x0000001d04047210 */ /* 0x000fc60007f1e0ff */
[----:B------:R-:W-:Y:S01]  /*80a0*/  IMAD.X R13, RZ, RZ, R13, P2 ;  /* 0x000000ffff0d7224 */ /* 0x000fe200010e060d */
[----:B------:R-:W-:Y:S01]  /*80b0*/  IADD3 R5, P1, PT, R3, R4, RZ ;  /* 0x0000000403057210 */ /* 0x000fe20007f3e0ff */
[C---:B------:R-:W-:Y:S02]  /*80c0*/  IMAD R3, R15.reuse, 0x8, R0 ;  /* 0x000000080f037824 */ /* 0x040fe400078e0200 */
[----:B------:R-:W-:Y:S02]  /*80d0*/  IMAD.MOV.U32 R4, RZ, RZ, R28 ;  /* 0x000000ffff047224 */ /* 0x000fe400078e001c */
[----:B------:R-:W-:-:S03]  /*80e0*/  VIADD R15, R15, 0x1 ;  /* 0x000000010f0f7836 */ /* 0x000fc60000000000 */
[----:B------:R0:W-:Y:S02]  /*80f0*/  STL.64 [R3], R4 ;  /* 0x0000000403007387 */ /* 0x0001e40000100a00 */
[----:B0-----:R-:W-:-:S04]  /*8100*/  IMAD.HI.U32 R3, R27, R12, RZ ;  /* 0x0000000c1b037227 */ /* 0x001fc800078e00ff */
[----:B------:R-:W-:Y:S01]  /*8110*/  IMAD.HI.U32 R4, R27, R2, RZ ;  /* 0x000000021b047227 */ /* 0x000fe200078e00ff */
[----:B------:R-:W-:-:S03]  /*8120*/  IADD3.X R3, P0, PT, R3, R13, RZ, P0, !PT ;  /* 0x0000000d03037210 */ /* 0x000fc6000071e4ff */
[----:B------:R-:W-:Y:S02]  /*8130*/  IMAD R5, R27, R2, RZ ;  /* 0x000000021b057224 */ /* 0x000fe400078e02ff */
[----:B------:R-:W-:Y:S01]  /*8140*/  IMAD.X R4, RZ, RZ, R4, P0 ;  /* 0x000000ffff047224 */ /* 0x000fe200000e0604 */
[----:B------:R-:W-:Y:S02]  /*8150*/  ISETP.NE.AND P0, PT, R16, -0xf, PT ;  /* 0xfffffff11000780c */ /* 0x000fe40003f05270 */
[----:B------:R-:W-:-:S05]  /*8160*/  IADD3.X R3, P1, PT, R5, R3, RZ, P1, !PT ;  /* 0x0000000305037210 */ /* 0x000fca0000f3e4ff */
[----:B------:R-:W-:-:S04]  /*8170*/  IMAD.X R4, RZ, RZ, R4, P1 ;  /* 0x000000ffff047224 */ /* 0x000fc800008e0604 */
[----:B------:R-:W-:Y:S02]  /*8180*/  IMAD.MOV.U32 R5, RZ, RZ, R4 ;  /* 0x000000ffff057224 */ /* 0x000fe400078e0004 */
[----:B------:R-:W-:Y:S01]  /*8190*/  IMAD.MOV.U32 R4, RZ, RZ, R3 ;  /* 0x000000ffff047224 */ /* 0x000fe200078e0003 */
[----:B------:R-:W-:Y:S06]  /*81a0*/  @P0 BRA `(.L_x_328) ;  /* 0xfffffffc00840947 */ /* 0x000fec000383ffff */
[----:B------:R-:W-:Y:S05]  /*81b0*/  BSYNC.RECONVERGENT B3 ;  /* 0x0000000000037941 */ /* 0x000fea0003800200 */
.L_x_327:
[----:B------:R-:W-:-:S05]  /*81c0*/  LOP3.LUT R3, R21, 0x7ff, RZ, 0xc0, !PT ;  /* 0x000007ff15037812 */ /* 0x000fca00078ec0ff */
[----:B------:R-:W-:-:S05]  /*81d0*/  VIADD R3, R3, 0xfffffc00 ;  /* 0xfffffc0003037836 */ /* 0x000fca0000000000 */
[----:B------:R-:W-:Y:S02]  /*81e0*/  SHF.R.U32.HI R2, RZ, 0x6, R3 ;  /* 0x00000006ff027819 */ /* 0x000fe40000011603 */
[----:B------:R-:W-:Y:S02]  /*81f0*/  ISETP.GE.U32.AND P0, PT, R3, 0x80, PT ;  /* 0x000000800300780c */ /* 0x000fe40003f06070 */
[----:B------:R-:W-:-:S04]  /*8200*/  IADD3 R2, PT, PT, -R2, 0x13, RZ ;  /* 0x0000001302027810 */ /* 0x000fc80007ffe1ff */
[----:B------:R-:W-:-:S07]  /*8210*/  SEL R14, R2, 0x12, P0 ;  /* 0x00000012020e7807 */ /* 0x000fce0000000000 */
.L_x_326:
[----:B------:R-:W-:Y:S05]  /*8220*/  BSYNC.RECONVERGENT B2 ;  /* 0x0000000000027941 */ /* 0x000fea0003800200 */
.L_x_325:
        /* <DEDUP_REMOVED lines=9> */
[----:B0-----:R-:W4:Y:S01]  /*82c0*/  LDL.64 R4, [R1+0x40] ;  /* 0x0000400001047983 */ /* 0x001f220000100a00 */
[----:B------:R-:W-:Y:S01]  /*82d0*/  @P0 LOP3.LUT R0, R21, 0x3f, RZ, 0x3c, !PT ;  /* 0x0000003f15000812 */ /* 0x000fe200078e3cff */
[----:B------:R-:W-:Y:S01]  /*82e0*/  BSSY.RECONVERGENT B2, `(.L_x_329) ;  /* 0x0000034000027945 */ /* 0x000fe20003800200 */
[----:B--2---:R-:W-:-:S02]  /*82f0*/  @P0 SHF.R.U64 R16, R12, 0x1, R13 ;  /* 0x000000010c100819 */ /* 0x004fc4000000120d */
[----:B------:R-:W-:-:S04]  /*8300*/  @P0 SHF.R.U32.HI R18, RZ, 0x1, R13 ;  /* 0x00000001ff120819 */ /* 0x000fc8000001160d */
[-CC-:B------:R-:W-:Y:S02]  /*8310*/  @P0 SHF.R.U64 R16, R16, R0.reuse, R18.reuse ;  /* 0x0000000010100219 */ /* 0x180fe40000001212 */
[CC--:B----4-:R-:W-:Y:S02]  /*8320*/  @P0 SHF.L.U32 R15, R4.reuse, R21.reuse, RZ ;  /* 0x00000015040f0219 */ /* 0x0d0fe400000006ff */
[--C-:B------:R-:W-:Y:S02]  /*8330*/  @P0 SHF.R.U32.HI R12, RZ, 0x1, R5.reuse ;  /* 0x00000001ff0c0819 */ /* 0x100fe40000011605 */
[C-C-:B------:R-:W-:Y:S02]  /*8340*/  @P0 SHF.R.U64 R13, R4.reuse, 0x1, R5.reuse ;  /* 0x00000001040d0819 */ /* 0x140fe40000001205 */
[----:B------:R-:W-:Y:S02]  /*8350*/  @P0 SHF.L.U64.HI R14, R4, R21, R5 ;  /* 0x00000015040e0219 */ /* 0x000fe40000010205 */
[----:B------:R-:W-:-:S02]  /*8360*/  @P0 SHF.R.U32.HI R18, RZ, R0, R18 ;  /* 0x00000000ff120219 */ /* 0x000fc40000011612 */
[----:B------:R-:W-:Y:S02]  /*8370*/  @P0 LOP3.LUT R4, R15, R16, RZ, 0xfc, !PT ;  /* 0x000000100f040212 */ /* 0x000fe400078efcff */
[-C--:B---3--:R-:W-:Y:S02]  /*8380*/  @P0 SHF.L.U32 R17, R2, R21.reuse, RZ ;  /* 0x0000001502110219 */ /* 0x088fe400000006ff */
[--C-:B------:R-:W-:Y:S02]  /*8390*/  @P0 SHF.R.U64 R13, R13, R0, R12.reuse ;  /* 0x000000000d0d0219 */ /* 0x100fe4000000120c */
[----:B------:R-:W-:Y:S02]  /*83a0*/  @P0 LOP3.LUT R5, R14, R18, RZ, 0xfc, !PT ;  /* 0x000000120e050212 */ /* 0x000fe400078efcff */
[----:B------:R-:W-:Y:S01]  /*83b0*/  @P0 SHF.R.U32.HI R0, RZ, R0, R12 ;  /* 0x00000000ff000219 */ /* 0x000fe2000001160c */
[----:B------:R-:W-:Y:S01]  /*83c0*/  IMAD.SHL.U32 R12, R4, 0x4, RZ ;  /* 0x00000004040c7824 */ /* 0x000fe200078e00ff */
[----:B------:R-:W-:-:S02]  /*83d0*/  @P0 SHF.L.U64.HI R21, R2, R21, R3 ;  /* 0x0000001502150219 */ /* 0x000fc40000010203 */
[----:B------:R-:W-:Y:S02]  /*83e0*/  @P0 LOP3.LUT R2, R17, R13, RZ, 0xfc, !PT ;  /* 0x0000000d11020212 */ /* 0x000fe400078efcff */
[----:B------:R-:W-:Y:S02]  /*83f0*/  SHF.L.U64.HI R4, R4, 0x2, R5 ;  /* 0x0000000204047819 */ /* 0x000fe40000010205 */
[----:B------:R-:W-:Y:S02]  /*8400*/  @P0 LOP3.LUT R3, R21, R0, RZ, 0xfc, !PT ;  /* 0x0000000015030212 */ /* 0x000fe400078efcff */
[----:B------:R-:W-:Y:S02]  /*8410*/  SHF.L.W.U32.HI R5, R5, 0x2, R2 ;  /* 0x0000000205057819 */ /* 0x000fe40000010e02 */
[----:B------:R-:W-:Y:S02]  /*8420*/  IADD3 RZ, P0, PT, RZ, -R12, RZ ;  /* 0x8000000cffff7210 */ /* 0x000fe40007f1e0ff */
[----:B------:R-:W-:-:S02]  /*8430*/  LOP3.LUT R13, RZ, R4, RZ, 0x33, !PT ;  /* 0x00000004ff0d7212 */ /* 0x000fc400078e33ff */
[----:B------:R-:W-:Y:S02]  /*8440*/  SHF.L.W.U32.HI R2, R2, 0x2, R3 ;  /* 0x0000000202027819 */ /* 0x000fe40000010e03 */
[----:B------:R-:W-:Y:S02]  /*8450*/  LOP3.LUT R14, RZ, R5, RZ, 0x33, !PT ;  /* 0x00000005ff0e7212 */ /* 0x000fe400078e33ff */
[----:B------:R-:W-:Y:S02]  /*8460*/  IADD3.X R13, P0, PT, RZ, R13, RZ, P0, !PT ;  /* 0x0000000dff0d7210 */ /* 0x000fe4000071e4ff */
[----:B------:R-:W-:Y:S02]  /*8470*/  LOP3.LUT R0, RZ, R2, RZ, 0x33, !PT ;  /* 0x00000002ff007212 */ /* 0x000fe400078e33ff */
[----:B------:R-:W-:Y:S02]  /*8480*/  IADD3.X R14, P1, PT, RZ, R14, RZ, P0, !PT ;  /* 0x0000000eff0e7210 */ /* 0x000fe4000073e4ff */
[----:B------:R-:W-:-:S03]  /*8490*/  ISETP.GT.U32.AND P2, PT, R5, -0x1, PT ;  /* 0xffffffff0500780c */ /* 0x000fc60003f44070 */
[----:B------:R-:W-:Y:S01]  /*84a0*/  IMAD.X R0, RZ, RZ, R0, P1 ;  /* 0x000000ffff007224 */ /* 0x000fe200008e0600 */
[----:B------:R-:W-:-:S04]  /*84b0*/  ISETP.GT.AND.EX P0, PT, R2, -0x1, PT, P2 ;  /* 0xffffffff0200780c */ /* 0x000fc80003f04320 */
[----:B------:R-:W-:Y:S02]  /*84c0*/  SEL R0, R2, R0, P0 ;  /* 0x0000000002007207 */ /* 0x000fe40000000000 */
[----:B------:R-:W-:Y:S02]  /*84d0*/  SEL R5, R5, R14, P0 ;  /* 0x0000000e05057207 */ /* 0x000fe40000000000 */
[----:B------:R-:W-:-:S04]  /*84e0*/  ISETP.NE.U32.AND P1, PT, R0, RZ, PT ;  /* 0x000000ff0000720c */ /* 0x000fc80003f25070 */
[----:B------:R-:W-:-:S06]  /*84f0*/  SEL R14, R5, R0, !P1 ;  /* 0x00000000050e7207 */ /* 0x000fcc0004800000 */
[----:B------:R-:W0:Y:S02]  /*8500*/  FLO.U32 R14, R14 ;  /* 0x0000000e000e7300 */ /* 0x000e2400000e0000 */
[C---:B0-----:R-:W-:Y:S02]  /*8510*/  IADD3 R15, PT, PT, -R14.reuse, 0x1f, RZ ;  /* 0x0000001f0e0f7810 */ /* 0x041fe40007ffe1ff */
[----:B------:R-:W-:-:S03]  /*8520*/  IADD3 R14, PT, PT, -R14, 0x3f, RZ ;  /* 0x0000003f0e0e7810 */ /* 0x000fc60007ffe1ff */
[----:B------:R-:W-:-:S05]  /*8530*/  @P1 IMAD.MOV R14, RZ, RZ, R15 ;  /* 0x000000ffff0e1224 */ /* 0x000fca00078e020f */
[----:B------:R-:W-:Y:S01]  /*8540*/  ISETP.NE.AND P1, PT, R14, RZ, PT ;  /* 0x000000ff0e00720c */ /* 0x000fe20003f25270 */
[----:B------:R-:W-:Y:S01]  /*8550*/  @!P0 IMAD.MOV R12, RZ, RZ, -R12 ;  /* 0x000000ffff0c8224 */ /* 0x000fe200078e0a0c */
[----:B------:R-:W-:-:S11]  /*8560*/  SEL R13, R4, R13, P0 ;  /* 0x0000000d040d7207 */ /* 0x000fd60000000000 */
[----:B------:R-:W-:Y:S05]  /*8570*/  @!P1 BRA `(.L_x_330) ;  /* 0x0000000000289947 */ /* 0x000fea0003800000 */
[----:B------:R-:W-:Y:S02]  /*8580*/  LOP3.LUT R4, R14, 0x3f, RZ, 0xc0, !PT ;  /* 0x0000003f0e047812 */ /* 0x000fe400078ec0ff */
[--C-:B------:R-:W-:Y:S02]  /*8590*/  SHF.R.U64 R12, R12, 0x1, R13.reuse ;  /* 0x000000010c0c7819 */ /* 0x100fe4000000120d */
[CC--:B------:R-:W-:Y:S02]  /*85a0*/  SHF.L.U64.HI R0, R5.reuse, R4.reuse, R0 ;  /* 0x0000000405007219 */ /* 0x0c0fe40000010200 */
[----:B------:R-:W-:Y:S02]  /*85b0*/  SHF.L.U32 R5, R5, R4, RZ ;  /* 0x0000000405057219 */ /* 0x000fe400000006ff */
[----:B------:R-:W-:Y:S02]  /*85c0*/  SHF.R.U32.HI R13, RZ, 0x1, R13 ;  /* 0x00000001ff0d7819 */ /* 0x000fe4000001160d */
[----:B------:R-:W-:-:S04]  /*85d0*/  LOP3.LUT R4, R14, 0x3f, RZ, 0xc, !PT ;  /* 0x0000003f0e047812 */ /* 0x000fc800078e0cff */
[-CC-:B------:R-:W-:Y:S02]  /*85e0*/  SHF.R.U64 R12, R12, R4.reuse, R13.reuse ;  /* 0x000000040c0c7219 */ /* 0x180fe4000000120d */
[----:B------:R-:W-:Y:S02]  /*85f0*/  SHF.R.U32.HI R4, RZ, R4, R13 ;  /* 0x00000004ff047219 */ /* 0x000fe4000001160d */
[----:B------:R-:W-:Y:S02]  /*8600*/  LOP3.LUT R5, R5, R12, RZ, 0xfc, !PT ;  /* 0x0000000c05057212 */ /* 0x000fe400078efcff */
[----:B------:R-:W-:-:S07]  /*8610*/  LOP3.LUT R0, R0, R4, RZ, 0xfc, !PT ;  /* 0x0000000400007212 */ /* 0x000fce00078efcff */
.L_x_330:
[----:B------:R-:W-:Y:S05]  /*8620*/  BSYNC.RECONVERGENT B2 ;  /* 0x0000000000027941 */ /* 0x000fea0003800200 */
.L_x_329:
        /* <DEDUP_REMOVED lines=36> */
.L_x_324:
[----:B------:R-:W-:Y:S02]  /*8870*/  IMAD.MOV.U32 R4, RZ, RZ, R19 ;  /* 0x000000ffff047224 */ /* 0x000fe400078e0013 */
[----:B------:R-:W-:Y:S02]  /*8880*/  IMAD.MOV.U32 R5, RZ, RZ, 0x0 ;  /* 0x00000000ff057424 */ /* 0x000fe400078e00ff */
[----:B------:R-:W-:Y:S02]  /*8890*/  IMAD.MOV.U32 R13, RZ, RZ, R3 ;  /* 0x000000ffff0d7224 */ /* 0x000fe400078e0003 */
[----:B------:R-:W-:Y:S05]  /*88a0*/  RET.REL.NODEC R4 `(_Z13psoInitKernelIN4util6AckleyILi5EEELi5EEvT_ddPdS4_S4_S4_S4_S4_im) ;  /* 0xffffff7404d47950 */ /* 0x000fea0003c3ffff */
.L_x_331:
        /* <DEDUP_REMOVED lines=13> */
.L_x_1248:


//--------------------- .text._Z14optimizeKernelIN4util6AckleyILi5EEELi5ELj128EEvddPKdPdPiS5_S5_iiidb --------------------------
	.section	.text._Z14optimizeKernelIN4util6AckleyILi5EEELi5ELj128EEvddPKdPdPiS5_S5_iiidb,"ax",@progbits
	.align	128
        .global         _Z14optimizeKernelIN4util6AckleyILi5EEELi5ELj128EEvddPKdPdPiS5_S5_iiidb
        .type           _Z14optimizeKernelIN4util6AckleyILi5EEELi5ELj128EEvddPKdPdPiS5_S5_iiidb,@function
        .size           _Z14optimizeKernelIN4util6AckleyILi5EEELi5ELj128EEvddPKdPdPiS5_S5_iiidb,(.L_x_1253 - _Z14optimizeKernelIN4util6AckleyILi5EEELi5ELj128EEvddPKdPdPiS5_S5_iiidb)
        .other          _Z14optimizeKernelIN4util6AckleyILi5EEELi5ELj128EEvddPKdPdPiS5_S5_iiidb,@"STO_CUDA_ENTRY STV_DEFAULT"
_Z14optimizeKernelIN4util6AckleyILi5EEELi5ELj128EEvddPKdPdPiS5_S5_iiidb:
.text._Z14optimizeKernelIN4util6AckleyILi5EEELi5ELj128EEvddPKdPdPiS5_S5_iiidb:
[----:B------:R-:W0:Y:S01]  /*0000*/  LDC R1, c[0x0][0x37c] ;  /* 0x0000df00ff017b82 */ /* 0x000e220000000800 */
[----:B------:R-:W1:Y:S01]  /*0010*/  S2R R3, SR_TID.X ;  /* 0x0000000000037919 */ /* 0x000e620000002100 */
[----:B------:R-:W2:Y:S06]  /*0020*/  LDCU UR5, c[0x0][0x2fc] ;  /* 0x00005f80ff0577ac */ /* 0x000eac0008000800 */
[----:B------:R-:W1:Y:S01]  /*0030*/  S2UR UR6, SR_CTAID.X ;  /* 0x00000000000679c3 */ /* 0x000e620000002500 */
[----:B0-----:R-:W-:Y:S01]  /*0040*/  VIADD R1, R1, 0xfffffe50 ;  /* 0xfffffe5001017836 */ /* 0x001fe20000000000 */
[----:B------:R-:W0:Y:S01]  /*0050*/  LDCU UR7, c[0x0][0x3b8] ;  /* 0x00007700ff0777ac */ /* 0x000e220008000800 */
[----:B------:R-:W3:Y:S05]  /*0060*/  LDCU UR4, c[0x0][0x2f8] ;  /* 0x00005f00ff0477ac */ /* 0x000eea0008000800 */
[----:B------:R-:W1:Y:S01]  /*0070*/  LDC R210, c[0x0][0x360] ;  /* 0x0000d800ffd27b82 */ /* 0x000e620000000800 */
[----:B---3--:R-:W-:-:S05]  /*0080*/  IADD3 R212, P1, PT, R1, UR4, RZ ;  /* 0x0000000401d47c10 */ /* 0x008fca000ff3e0ff */
[----:B--2---:R-:W-:Y:S02]  /*0090*/  IMAD.X R209, RZ, RZ, UR5, P1 ;  /* 0x00000005ffd17e24 */ /* 0x004fe400088e06ff */
[----:B-1----:R-:W-:-:S05]  /*00a0*/  IMAD R210, R210, UR6, R3 ;  /* 0x00000006d2d27c24 */ /* 0x002fca000f8e0203 */
[----:B0-----:R-:W-:-:S13]  /*00b0*/  ISETP.GE.AND P0, PT, R210, UR7, PT ;  /* 0x00000007d2007c0c */ /* 0x001fda000bf06270 */
[----:B------:R-:W-:Y:S05]  /*00c0*/  @P0 EXIT ;  /* 0x000000000000094d */ /* 0x000fea0003800000 */
[----:B------:R-:W0:Y:S01]  /*00d0*/  LDCU.64 UR4, c[0x0][0x390] ;  /* 0x00007200ff0477ac */ /* 0x000e220008000a00 */
[----:B------:R-:W-:Y:S01]  /*00e0*/  IADD3 R6, P0, PT, R212, 0x160, RZ ;  /* 0x00000160d4067810 */ /* 0x000fe20007f1e0ff */
[----:B------:R-:W1:Y:S04]  /*00f0*/  LDCU.64 UR36, c[0x0][0x358] ;  /* 0x00006b00ff2477ac */ /* 0x000e680008000a00 */
[----:B------:R-:W-:Y:S01]  /*0100*/  IMAD.X R7, RZ, RZ, R209, P0 ;  /* 0x000000ffff077224 */ /* 0x000fe200000e06d1 */
[----:B0-----:R-:W-:-:S04]  /*0110*/  UISETP.NE.U32.AND UP0, UPT, UR4, URZ, UPT ;  /* 0x000000ff0400728c */ /* 0x001fc8000bf05070 */
[----:B------:R-:W-:-:S09]  /*0120*/  UISETP.NE.AND.EX UP0, UPT, UR5, URZ, UPT, UP0 ;  /* 0x000000ff0500728c */ /* 0x000fd2000bf05300 */
[----:B-1----:R-:W-:Y:S05]  /*0130*/  BRA.U !UP0, `(.L_x_332) ;  /* 0x0000000108247547 */ /* 0x002fea000b800000 */
[----:B------:R-:W0:Y:S01]  /*0140*/  LDC.64 R2, c[0x0][0x390] ;  /* 0x0000e400ff027b82 */ /* 0x000e220000000a00 */
[----:B------:R-:W-:-:S04]  /*0150*/  IMAD R5, R210, 0x5, RZ ;  /* 0x00000005d2057824 */ /* 0x000fc800078e02ff */
[----:B0-----:R-:W-:-:S05]  /*0160*/  IMAD.WIDE R2, R5, 0x8, R2 ;  /* 0x0000000805027825 */ /* 0x001fca00078e0202 */
[----:B------:R0:W5:Y:S04]  /*0170*/  LDG.E.64.CONSTANT R92, desc[UR36][R2.64] ;  /* 0x00000024025c7981 */ /* 0x000168000c1e9b00 */
[----:B------:R0:W5:Y:S04]  /*0180*/  LDG.E.64.CONSTANT R88, desc[UR36][R2.64+0x8] ;  /* 0x0000082402587981 */ /* 0x000168000c1e9b00 */
[----:B------:R0:W5:Y:S04]  /*0190*/  LDG.E.64.CONSTANT R84, desc[UR36][R2.64+0x10] ;  /* 0x0000102402547981 */ /* 0x000168000c1e9b00 */
[----:B------:R0:W5:Y:S04]  /*01a0*/  LDG.E.64.CONSTANT R80, desc[UR36][R2.64+0x18] ;  /* 0x0000182402507981 */ /* 0x000168000c1e9b00 */
[----:B------:R0:W5:Y:S01]  /*01b0*/  LDG.E.64.CONSTANT R76, desc[UR36][R2.64+0x20] ;  /* 0x00002024024c7981 */ /* 0x000162000c1e9b00 */
[----:B------:R-:W-:Y:S05]  /*01c0*/  BRA `(.L_x_333) ;  /* 0x000000c400547947 */ /* 0x000fea0003800000 */
.L_x_332:
[----:B------:R-:W-:Y:S01]  /*01d0*/  IMAD.MOV.U32 R3, RZ, RZ, 0x5 ;  /* 0x00000005ff037424 */ /* 0x000fe200078e00ff */
[----:B------:R-:W0:Y:S01]  /*01e0*/  LDC.64 R12, c[0x0][0x380] ;  /* 0x0000e000ff0c7b82 */ /* 0x000e220000000a00 */
[----:B------:R-:W-:Y:S01]  /*01f0*/  IMAD.MOV.U32 R11, RZ, RZ, -0x75bd8fc ;  /* 0xf8a42704ff0b7424 */ /* 0x000fe200078e00ff */
[C---:B------:R-:W-:Y:S01]  /*0200*/  ISETP.NE.AND P0, PT, R210.reuse, RZ, PT ;  /* 0x000000ffd200720c */ /* 0x040fe20003f05270 */
[----:B------:R-:W-:Y:S01]  /*0210*/  IMAD R0, R210, R3, 0x1c8 ;  /* 0x000001c8d2007424 */ /* 0x000fe200078e0203 */
[----:B------:R-:W-:Y:S01]  /*0220*/  BSSY.RECONVERGENT B0, `(.L_x_334) ;  /* 0x000025f000007945 */ /* 0x000fe20003800200 */
[----:B------:R-:W-:Y:S02]  /*0230*/  IMAD.MOV.U32 R4, RZ, RZ, -0x23270784 ;  /* 0xdcd8f87cff047424 */ /* 0x000fe400078e00ff */
[--C-:B------:R-:W-:Y:S01]  /*0240*/  IMAD.MOV.U32 R3, RZ, RZ, R210.reuse ;  /* 0x000000ffff037224 */ /* 0x100fe200078e00d2 */
[----:B------:R-:W-:Y:S01]  /*0250*/  LOP3.LUT R0, R0, 0xaad26b49, RZ, 0x3c, !PT ;  /* 0xaad26b4900007812 */ /* 0x000fe200078e3cff */
[----:B------:R-:W0:Y:S04]  /*0260*/  LDC.64 R76, c[0x0][0x388] ;  /* 0x0000e200ff4c7b82 */ /* 0x000e280000000a00 */
[----:B------:R-:W-:Y:S01]  /*0270*/  IMAD R2, R0, 0x4182bed5, RZ ;  /* 0x4182bed500027824 */ /* 0x000fe200078e02ff */
[----:B------:R-:W-:-:S03]  /*0280*/  SHF.R.S32.HI R0, RZ, 0x1f, R210 ;  /* 0x0000001fff007819 */ /* 0x000fc600000114d2 */
[C---:B------:R-:W-:Y:S01]  /*0290*/  VIADD R5, R2.reuse, 0x583f19 ;  /* 0x00583f1902057836 */ /* 0x040fe20000000000 */
[C---:B------:R-:W-:Y:S01]  /*02a0*/  LOP3.LUT R10, R2.reuse, 0x159a55e5, RZ, 0x3c, !PT ;  /* 0x159a55e5020a7812 */ /* 0x040fe200078e3cff */
[C---:B------:R-:W-:Y:S02]  /*02b0*/  VIADD R8, R2.reuse, 0xd9f6dc18 ;  /* 0xd9f6dc1802087836 */ /* 0x040fe40000000000 */
[----:B------:R-:W-:Y:S01]  /*02c0*/  VIADD R9, R2, 0x75bcd15 ;  /* 0x075bcd1502097836 */ /* 0x000fe20000000000 */
[----:B------:R1:W-:Y:S04]  /*02d0*/  STL.64 [R1+0x10], R4 ;  /* 0x0000100401007387 */ /* 0x0003e80000100a00 */
[----:B------:R1:W-:Y:S01]  /*02e0*/  STL.128 [R1], R8 ;  /* 0x0000000801007387 */ /* 0x0003e20000100c00 */
[----:B0-----:R-:W-:Y:S01]  /*02f0*/  DADD R76, R76, -R12 ;  /* 0x000000004c4c7229 */ /* 0x001fe2000000080c */
[----:B-1----:R-:W-:Y:S10]  /*0300*/  @!P0 BRA `(.L_x_335) ;  /* 0x0000002400408947 */ /* 0x002ff40003800000 */
[----:B------:R-:W-:Y:S02]  /*0310*/  IMAD.MOV.U32 R8, RZ, RZ, RZ ;  /* 0x000000ffff087224 */ /* 0x000fe400078e00ff */
[----:B------:R-:W-:Y:S02]  /*0320*/  IMAD.MOV.U32 R14, RZ, RZ, R3 ;  /* 0x000000ffff0e7224 */ /* 0x000fe400078e0003 */
[----:B------:R-:W-:-:S07]  /*0330*/  IMAD.MOV.U32 R15, RZ, RZ, R0 ;  /* 0x000000ffff0f7224 */ /* 0x000fce00078e0000 */
.L_x_344:
[----:B------:R-:W-:Y:S01]  /*0340*/  LOP3.LUT R51, R14, 0x3, RZ, 0xc0, !PT ;  /* 0x000000030e337812 */ /* 0x000fe200078ec0ff */
[----:B------:R-:W-:Y:S03]  /*0350*/  BSSY.RECONVERGENT B1, `(.L_x_336) ;  /* 0x0000245000017945 */ /* 0x000fe60003800200 */
[----:B------:R-:W-:-:S04]  /*0360*/  ISETP.NE.U32.AND P0, PT, R51, RZ, PT ;  /* 0x000000ff3300720c */ /* 0x000fc80003f05070 */
[----:B------:R-:W-:-:S13]  /*0370*/  ISETP.NE.AND.EX P0, PT, RZ, RZ, PT, P0 ;  /* 0x000000ffff00720c */ /* 0x000fda0003f05300 */
[----:B01----:R-:W-:Y:S05]  /*0380*/  @!P0 BRA `(.L_x_337) ;  /* 0x0000002400048947 */ /* 0x003fea0003800000 */
[----:B------:R-:W0:Y:S01]  /*0390*/  LDC.64 R12, c[0x4][RZ] ;  /* 0x01000000ff0c7b82 */ /* 0x000e220000000a00 */
[----:B------:R-:W-:Y:S01]  /*03a0*/  IMAD.MOV.U32 R18, RZ, RZ, RZ ;  /* 0x000000ffff127224 */ /* 0x000fe200078e00ff */
[----:B------:R-:W-:Y:S02]  /*03b0*/  CS2R R10, SRZ ;  /* 0x00000000000a7805 */ /* 0x000fe4000001ff00 */
[----:B------:R-:W-:Y:S01]  /*03c0*/  CS2R R4, SRZ ;  /* 0x0000000000047805 */ /* 0x000fe2000001ff00 */
[----:B------:R-:W-:Y:S02]  /*03d0*/  IMAD.MOV.U32 R9, RZ, RZ, RZ ;  /* 0x000000ffff097224 */ /* 0x000fe400078e00ff */
[----:B0-----:R-:W-:-:S07]  /*03e0*/  IMAD.WIDE.U32 R12, R8, 0xc80, R12 ;  /* 0x00000c80080c7825 */ /* 0x001fce00078e000c */
.L_x_339:
[----:B------:R-:W-:-:S05]  /*03f0*/  IMAD R16, R18, 0x4, R1 ;  /* 0x0000000412107824 */ /* 0x000fca00078e0201 */
[----:B------:R0:W5:Y:S01]  /*0400*/  LDL R47, [R16+0x4] ;  /* 0x00000400102f7983 */ /* 0x0001620000100800 */
[----:B------:R-:W-:Y:S01]  /*0410*/  IMAD.SHL.U32 R49, R18, 0x20, RZ ;  /* 0x0000002012317824 */ /* 0x000fe200078e00ff */
[----:B------:R-:W-:-:S06]  /*0420*/  UMOV UR4, URZ ;  /* 0x000000ff00047c82 */ /* 0x000fcc0008000000 */
.L_x_338:
[----:B-----5:R-:W-:Y:S01]  /*0430*/  SHF.R.U32.HI R53, RZ, UR4, R47 ;  /* 0x00000004ff357c19 */ /* 0x020fe2000801162f */
[----:B0-----:R-:W-:-:S03]  /*0440*/  VIADD R16, R49, UR4 ;  /* 0x0000000431107c36 */ /* 0x001fc60008000000 */
[----:B------:R-:W-:-:S04]  /*0450*/  LOP3.LUT R17, R53, 0x1, RZ, 0xc0, !PT ;  /* 0x0000000135117812 */ /* 0x000fc800078ec0ff */
[----:B------:R-:W-:Y:S01]  /*0460*/  ISETP.NE.U32.AND P0, PT, R17, 0x1, PT ;  /* 0x000000011100780c */ /* 0x000fe20003f05070 */
[----:B------:R-:W-:-:S04]  /*0470*/  IMAD R17, R16, 0x5, RZ ;  /* 0x0000000510117824 */ /* 0x000fc800078e02ff */
[----:B------:R-:W-:-:S08]  /*0480*/  IMAD.WIDE.U32 R16, R17, 0x4, R12 ;  /* 0x0000000411107825 */ /* 0x000fd000078e000c */
[----:B------:R-:W2:Y:S04]  /*0490*/  @!P0 LDG.E R19, desc[UR36][R16.64+0x4] ;  /* 0x0000042410138981 */ /* 0x000ea8000c1e1900 */
[----:B------:R-:W3:Y:S04]  /*04a0*/  @!P0 LDG.E R22, desc[UR36][R16.64+0x8] ;  /* 0x0000082410168981 */ /* 0x000ee8000c1e1900 */
[----:B------:R-:W4:Y:S04]  /*04b0*/  @!P0 LDG.E R21, desc[UR36][R16.64+0xc] ;  /* 0x00000c2410158981 */ /* 0x000f28000c1e1900 */
[----:B------:R-:W4:Y:S04]  /*04c0*/  @!P0 LDG.E R20, desc[UR36][R16.64] ;  /* 0x0000002410148981 */ /* 0x000f28000c1e1900 */
[----:B------:R-:W4:Y:S01]  /*04d0*/  @!P0 LDG.E R24, desc[UR36][R16.64+0x10] ;  /* 0x0000102410188981 */ /* 0x000f22000c1e1900 */
[----:B------:R-:W-:-:S13]  /*04e0*/  R2P PR, R53, 0x7e ;  /* 0x0000007e35007804 */ /* 0x000fda0000000000 */
[----:B------:R-:W4:Y:S04]  /*04f0*/  @P1 LDG.E R26, desc[UR36][R16.64+0x24] ;  /* 0x00002424101a1981 */ /* 0x000f28000c1e1900 */
        /* <DEDUP_REMOVED lines=23> */
[----:B------:R-:W4:Y:S01]  /*0670*/  @P6 LDG.E R50, desc[UR36][R16.64+0x78] ;  /* 0x0000782410326981 */ /* 0x000f22000c1e1900 */
[----:B--2---:R-:W-:-:S03]  /*0680*/  @!P0 LOP3.LUT R10, R10, R19, RZ, 0x3c, !PT ;  /* 0x000000130a0a8212 */ /* 0x004fc600078e3cff */
[----:B------:R-:W2:Y:S01]  /*0690*/  @P1 LDG.E R19, desc[UR36][R16.64+0x18] ;  /* 0x0000182410131981 */ /* 0x000ea2000c1e1900 */
[----:B---3--:R-:W-:-:S03]  /*06a0*/  @!P0 LOP3.LUT R11, R11, R22, RZ, 0x3c, !PT ;  /* 0x000000160b0b8212 */ /* 0x008fc600078e3cff */
[----:B------:R-:W3:Y:S01]  /*06b0*/  @P1 LDG.E R22, desc[UR36][R16.64+0x1c] ;  /* 0x00001c2410161981 */ /* 0x000ee2000c1e1900 */
[----:B----4-:R-:W-:-:S03]  /*06c0*/  @!P0 LOP3.LUT R4, R4, R21, RZ, 0x3c, !PT ;  /* 0x0000001504048212 */ /* 0x010fc600078e3cff */
[----:B------:R-:W4:Y:S01]  /*06d0*/  @P1 LDG.E R21, desc[UR36][R16.64+0x20] ;  /* 0x0000202410151981 */ /* 0x000f22000c1e1900 */
[----:B------:R-:W-:-:S03]  /*06e0*/  @!P0 LOP3.LUT R9, R9, R20, RZ, 0x3c, !PT ;  /* 0x0000001409098212 */ /* 0x000fc600078e3cff */
[----:B------:R-:W4:Y:S01]  /*06f0*/  @P1 LDG.E R20, desc[UR36][R16.64+0x14] ;  /* 0x0000142410141981 */ /* 0x000f22000c1e1900 */
[----:B------:R-:W-:-:S03]  /*0700*/  @!P0 LOP3.LUT R5, R5, R24, RZ, 0x3c, !PT ;  /* 0x0000001805058212 */ /* 0x000fc600078e3cff */
[----:B------:R-:W4:Y:S01]  /*0710*/  @P2 LDG.E R24, desc[UR36][R16.64+0x28] ;  /* 0x0000282410182981 */ /* 0x000f22000c1e1900 */
[----:B------:R-:W-:-:S13]  /*0720*/  LOP3.LUT P0, RZ, R53, 0x80, RZ, 0xc0, !PT ;  /* 0x0000008035ff7812 */ /* 0x000fda000780c0ff */
[----:B------:R-:W4:Y:S04]  /*0730*/  @P0 LDG.E R43, desc[UR36][R16.64+0x90] ;  /* 0x00009024102b0981 */ /* 0x000f28000c1e1900 */
[----:B------:R-:W4:Y:S04]  /*0740*/  @P0 LDG.E R58, desc[UR36][R16.64+0x94] ;  /* 0x00009424103a0981 */ /* 0x000f28000c1e1900 */
[----:B------:R-:W4:Y:S04]  /*0750*/  @P0 LDG.E R45, desc[UR36][R16.64+0x98] ;  /* 0x00009824102d0981 */ /* 0x000f28000c1e1900 */
[----:B------:R-:W4:Y:S04]  /*0760*/  @P0 LDG.E R60, desc[UR36][R16.64+0x9c] ;  /* 0x00009c24103c0981 */ /* 0x000f28000c1e1900 */
[----:B------:R-:W4:Y:S01]  /*0770*/  @P0 LDG.E R56, desc[UR36][R16.64+0x8c] ;  /* 0x00008c2410380981 */ /* 0x000f22000c1e1900 */
[----:B------:R-:W-:-:S04]  /*0780*/  @P1 LOP3.LUT R5, R5, R26, RZ, 0x3c, !PT ;  /* 0x0000001a05051212 */ /* 0x000fc800078e3cff */
[----:B------:R-:W-:-:S04]  /*0790*/  @P2 LOP3.LUT R5, R5, R30, RZ, 0x3c, !PT ;  /* 0x0000001e05052212 */ /* 0x000fc800078e3cff */
[----:B------:R-:W-:-:S04]  /*07a0*/  @P3 LOP3.LUT R5, R5, R36, RZ, 0x3c, !PT ;  /* 0x0000002405053212 */ /* 0x000fc800078e3cff */
[----:B------:R-:W-:-:S04]  /*07b0*/  @P4 LOP3.LUT R5, R5, R42, RZ, 0x3c, !PT ;  /* 0x0000002a05054212 */ /* 0x000fc800078e3cff */
[----:B------:R-:W-:-:S04]  /*07c0*/  @P5 LOP3.LUT R5, R5, R48, RZ, 0x3c, !PT ;  /* 0x0000003005055212 */ /* 0x000fc800078e3cff */
[----:B------:R-:W-:Y:S02]  /*07d0*/  @P6 LOP3.LUT R5, R5, R54, RZ, 0x3c, !PT ;  /* 0x0000003605056212 */ /* 0x000fe400078e3cff */
[----:B--2---:R-:W-:Y:S02]  /*07e0*/  @P1 LOP3.LUT R10, R10, R19, RZ, 0x3c, !PT ;  /* 0x000000130a0a1212 */ /* 0x004fe400078e3cff */
[----:B---3--:R-:W-:Y:S02]  /*07f0*/  @P1 LOP3.LUT R11, R11, R22, RZ, 0x3c, !PT ;  /* 0x000000160b0b1212 */ /* 0x008fe400078e3cff */
[----:B----4-:R-:W-:Y:S02]  /*0800*/  @P1 LOP3.LUT R4, R4, R21, RZ, 0x3c, !PT ;  /* 0x0000001504041212 */ /* 0x010fe400078e3cff */
[----:B------:R-:W-:Y:S02]  /*0810*/  @P1 LOP3.LUT R9, R9, R20, RZ, 0x3c, !PT ;  /* 0x0000001409091212 */ /* 0x000fe400078e3cff */
[----:B------:R-:W-:-:S02]  /*0820*/  @P2 LOP3.LUT R10, R10, R23, RZ, 0x3c, !PT ;  /* 0x000000170a0a2212 */ /* 0x000fc400078e3cff */
[----:B------:R-:W-:Y:S02]  /*0830*/  @P2 LOP3.LUT R11, R11, R28, RZ, 0x3c, !PT ;  /* 0x0000001c0b0b2212 */ /* 0x000fe400078e3cff */
[----:B------:R-:W-:Y:S02]  /*0840*/  @P2 LOP3.LUT R4, R4, R25, RZ, 0x3c, !PT ;  /* 0x0000001904042212 */ /* 0x000fe400078e3cff */
[----:B------:R-:W-:Y:S02]  /*0850*/  @P2 LOP3.LUT R9, R9, R24, RZ, 0x3c, !PT ;  /* 0x0000001809092212 */ /* 0x000fe400078e3cff */
[----:B------:R-:W-:Y:S02]  /*0860*/  @P3 LOP3.LUT R10, R10, R27, RZ, 0x3c, !PT ;  /* 0x0000001b0a0a3212 */ /* 0x000fe400078e3cff */
        /* <DEDUP_REMOVED lines=20> */
[----:B------:R-:W-:-:S13]  /*09b0*/  R2P PR, R53.B1, 0x7f ;  /* 0x0000007f35007804 */ /* 0x000fda0000001000 */
[----:B------:R-:W2:Y:S04]  /*09c0*/  @P0 LDG.E R19, desc[UR36][R16.64+0xa4] ;  /* 0x0000a42410130981 */ /* 0x000ea8000c1e1900 */
[----:B------:R-:W3:Y:S04]  /*09d0*/  @P0 LDG.E R22, desc[UR36][R16.64+0xa8] ;  /* 0x0000a82410160981 */ /* 0x000ee8000c1e1900 */
        /* <DEDUP_REMOVED lines=36> */
[----:B------:R-:W-:-:S03]  /*0c20*/  @P0 LOP3.LUT R5, R5, R24, RZ, 0x3c, !PT ;  /* 0x0000001805050212 */ /* 0x000fc600078e3cff */
        /* <DEDUP_REMOVED lines=8> */
[----:B------:R-:W-:Y:S01]  /*0cb0*/  @P2 LOP3.LUT R5, R5, R30, RZ, 0x3c, !PT ;  /* 0x0000001e05052212 */ /* 0x000fe200078e3cff */
[----:B------:R-:W-:-:S03]  /*0cc0*/  UIADD3 UR4, UPT, UPT, UR4, 0x10, URZ ;  /* 0x0000001004047890 */ /* 0x000fc6000fffe0ff */
[----:B------:R-:W-:Y:S01]  /*0cd0*/  @P3 LOP3.LUT R5, R5, R36, RZ, 0x3c, !PT ;  /* 0x0000002405053212 */ /* 0x000fe200078e3cff */
[----:B------:R-:W-:-:S03]  /*0ce0*/  UISETP.NE.AND UP0, UPT, UR4, 0x20, UPT ;  /* 0x000000200400788c */ /* 0x000fc6000bf05270 */
        /* <DEDUP_REMOVED lines=31> */
[----:B------:R-:W-:Y:S01]  /*0ee0*/  @P0 LOP3.LUT R9, R9, R56, RZ, 0x3c, !PT ;  /* 0x0000003809090212 */ /* 0x000fe200078e3cff */
[----:B------:R-:W-:Y:S06]  /*0ef0*/  BRA.U UP0, `(.L_x_338) ;  /* 0xfffffff5004c7547 */ /* 0x000fec000b83ffff */
[----:B------:R-:W-:-:S05]  /*0f00*/  VIADD R18, R18, 0x1 ;  /* 0x0000000112127836 */ /* 0x000fca0000000000 */
[----:B------:R-:W-:-:S13]  /*0f10*/  ISETP.NE.AND P0, PT, R18, 0x5, PT ;  /* 0x000000051200780c */ /* 0x000fda0003f05270 */
[----:B------:R-:W-:Y:S05]  /*0f20*/  @P0 BRA `(.L_x_339) ;  /* 0xfffffff400300947 */ /* 0x000fea000383ffff */
[----:B------:R0:W-:Y:S01]  /*0f30*/  STL.64 [R1+0x8], R10 ;  /* 0x0000080a01007387 */ /* 0x0001e20000100a00 */
[----:B------:R-:W-:-:S03]  /*0f40*/  ISETP.NE.U32.AND P0, PT, R51, 0x1, PT ;  /* 0x000000013300780c */ /* 0x000fc60003f05070 */
[----:B------:R0:W-:Y:S01]  /*0f50*/  STL.64 [R1+0x10], R4 ;  /* 0x0000100401007387 */ /* 0x0001e20000100a00 */
[----:B------:R-:W-:-:S03]  /*0f60*/  ISETP.NE.AND.EX P0, PT, RZ, RZ, PT, P0 ;  /* 0x000000ffff00720c */ /* 0x000fc60003f05300 */
[----:B------:R0:W-:Y:S10]  /*0f70*/  STL [R1+0x4], R9 ;  /* 0x0000040901007387 */ /* 0x0001f40000100800 */
        /* <DEDUP_REMOVED lines=9> */
.L_x_341:
[----:B------:R-:W-:-:S05]  /*1010*/  IMAD R16, R18, 0x4, R1 ;  /* 0x0000000412107824 */ /* 0x000fca00078e0201 */
[----:B------:R0:W5:Y:S01]  /*1020*/  LDL R47, [R16+0x4] ;  /* 0x00000400102f7983 */ /* 0x0001620000100800 */
[----:B------:R-:W-:Y:S01]  /*1030*/  IMAD.SHL.U32 R49, R18, 0x20, RZ ;  /* 0x0000002012317824 */ /* 0x000fe200078e00ff */
[----:B------:R-:W-:-:S06]  /*1040*/  UMOV UR4, URZ ;  /* 0x000000ff00047c82 */ /* 0x000fcc0008000000 */
.L_x_340:
        /* <DEDUP_REMOVED lines=190> */
.L_x_343:
[----:B------:R-:W-:-:S05]  /*1c30*/  IMAD R16, R18, 0x4, R1 ;  /* 0x0000000412107824 */ /* 0x000fca00078e0201 */
[----:B------:R0:W5:Y:S01]  /*1c40*/  LDL R47, [R16+0x4] ;  /* 0x00000400102f7983 */ /* 0x0001620000100800 */
[----:B------:R-:W-:Y:S01]  /*1c50*/  IMAD.SHL.U32 R49, R18, 0x20, RZ ;  /* 0x0000002012317824 */ /* 0x000fe200078e00ff */
[----:B------:R-:W-:-:S06]  /*1c60*/  UMOV UR4, URZ ;  /* 0x000000ff00047c82 */ /* 0x000fcc0008000000 */
.L_x_342:
        /* <DEDUP_REMOVED lines=179> */
.L_x_337:
[----:B------:R-:W-:Y:S05]  /*27a0*/  BSYNC.RECONVERGENT B1 ;  /* 0x0000000000017941 */ /* 0x000fea0003800200 */
.L_x_336:
[----:B------:R-:W-:Y:S01]  /*27b0*/  ISETP.GT.U32.AND P0, PT, R14, 0x3, PT ;  /* 0x000000030e00780c */ /* 0x000fe20003f04070 */
[----:B------:R-:W-:Y:S01]  /*27c0*/  VIADD R8, R8, 0x1 ;  /* 0x0000000108087836 */ /* 0x000fe20000000000 */
[--C-:B------:R-:W-:Y:S02]  /*27d0*/  SHF.R.U64 R14, R14, 0x2, R15.reuse ;  /* 0x000000020e0e7819 */ /* 0x100fe4000000120f */
[----:B------:R-:W-:Y:S02]  /*27e0*/  ISETP.GT.U32.AND.EX P0, PT, R15, RZ, PT, P0 ;  /* 0x000000ff0f00720c */ /* 0x000fe40003f04100 */
[----:B------:R-:W-:-:S11]  /*27f0*/  SHF.R.U32.HI R15, RZ, 0x2, R15 ;  /* 0x00000002ff0f7819 */ /* 0x000fd6000001160f */
[----:B------:R-:W-:Y:S05]  /*2800*/  @P0 BRA `(.L_x_344) ;  /* 0xffffffd800cc0947 */ /* 0x000fea000383ffff */
.L_x_335:
[----:B------:R-:W-:Y:S05]  /*2810*/  BSYNC.RECONVERGENT B0 ;  /* 0x0000000000007941 */ /* 0x000fea0003800200 */
.L_x_334:
[----:B01----:R-:W-:Y:S01]  /*2820*/  SHF.R.U32.HI R4, RZ, 0x2, R9 ;  /* 0x00000002ff047819 */ /* 0x003fe20000011609 */
[----:B------:R-:W0:Y:S01]  /*2830*/  LDCU.64 UR4, c[0x0][0x380] ;  /* 0x00007000ff0477ac */ /* 0x000e220008000a00 */
[----:B------:R-:W-:Y:S01]  /*2840*/  SHF.R.U32.HI R11, RZ, 0x2, R10 ;  /* 0x00000002ff0b7819 */ /* 0x000fe2000001160a */
[----:B------:R-:W-:Y:S01]  /*2850*/  IMAD.MOV.U32 R92, RZ, RZ, 0x0 ;  /* 0x00000000ff5c7424 */ /* 0x000fe200078e00ff */
[----:B------:R-:W-:Y:S01]  /*2860*/  LOP3.LUT R4, R4, R9, RZ, 0x3c, !PT ;  /* 0x0000000904047212 */ /* 0x000fe200078e3cff */
[----:B------:R-:W-:Y:S01]  /*2870*/  IMAD.SHL.U32 R9, R5, 0x10, RZ ;  /* 0x0000001005097824 */ /* 0x000fe200078e00ff */
[----:B------:R-:W-:Y:S01]  /*2880*/  LOP3.LUT R11, R11, R10, RZ, 0x3c, !PT ;  /* 0x0000000a0b0b7212 */ /* 0x000fe200078e3cff */
[----:B------:R-:W-:Y:S01]  /*2890*/  IMAD.MOV.U32 R93, RZ, RZ, 0x3ca00000 ;  /* 0x3ca00000ff5d7424 */ /* 0x000fe200078e00ff */
[----:B------:R-:W-:Y:S01]  /*28a0*/  ISETP.NE.AND P0, PT, R210, RZ, PT ;  /* 0x000000ffd200720c */ /* 0x000fe20003f05270 */
[C---:B------:R-:W-:Y:S01]  /*28b0*/  IMAD.SHL.U32 R8, R4.reuse, 0x2, RZ ;  /* 0x0000000204087824 */ /* 0x040fe200078e00ff */
[----:B------:R-:W-:Y:S04]  /*28c0*/  BSSY.RECONVERGENT B0, `(.L_x_345) ;  /* 0x000026c000007945 */ /* 0x000fe80003800200 */
[----:B------:R-:W-:-:S04]  /*28d0*/  LOP3.LUT R8, R4, R8, R9, 0x96, !PT ;  /* 0x0000000804087212 */ /* 0x000fc800078e9609 */
[----:B------:R-:W-:Y:S01]  /*28e0*/  LOP3.LUT R9, R8, R5, RZ, 0x3c, !PT ;  /* 0x0000000508097212 */ /* 0x000fe200078e3cff */
[----:B------:R-:W-:-:S04]  /*28f0*/  IMAD.SHL.U32 R5, R11, 0x2, RZ ;  /* 0x000000020b057824 */ /* 0x000fc800078e00ff */
[----:B------:R-:W-:-:S05]  /*2900*/  IMAD.SHL.U32 R4, R9, 0x10, RZ ;  /* 0x0000001009047824 */ /* 0x000fca00078e00ff */
[----:B------:R-:W-:Y:S01]  /*2910*/  LOP3.LUT R4, R11, R5, R4, 0x96, !PT ;  /* 0x000000050b047212 */ /* 0x000fe200078e9604 */
[----:B------:R-:W-:-:S03]  /*2920*/  IMAD.MOV.U32 R11, RZ, RZ, 0x5 ;  /* 0x00000005ff0b7424 */ /* 0x000fc600078e00ff */
[----:B------:R-:W-:Y:S01]  /*2930*/  LOP3.LUT R5, R4, R9, RZ, 0x3c, !PT ;  /* 0x0000000904057212 */ /* 0x000fe200078e3cff */
[----:B------:R-:W-:Y:S01]  /*2940*/  IMAD R8, R210, R11, 0x1c9 ;  /* 0x000001c9d2087424 */ /* 0x000fe200078e020b */
[C---:B------:R-:W-:Y:S01]  /*2950*/  IADD3 R9, PT, PT, R2.reuse, -0x26039c23, R9 ;  /* 0xd9fc63dd02097810 */ /* 0x040fe20007ffe009 */
[----:B------:R-:W-:Y:S01]  /*2960*/  IMAD.MOV.U32 R11, RZ, RZ, -0x75bd8fc ;  /* 0xf8a42704ff0b7424 */ /* 0x000fe200078e00ff */
[----:B------:R-:W-:Y:S02]  /*2970*/  IADD3 R5, PT, PT, R2, -0x25fe145e, R5 ;  /* 0xda01eba202057810 */ /* 0x000fe40007ffe005 */
[----:B------:R-:W-:-:S03]  /*2980*/  LOP3.LUT R2, R8, 0xaad26b49, RZ, 0x3c, !PT ;  /* 0xaad26b4908027812 */ /* 0x000fc600078e3cff */
[----:B------:R-:W-:-:S04]  /*2990*/  IMAD.WIDE.U32 R4, R5, 0x200000, RZ ;  /* 0x0020000005047825 */ /* 0x000fc800078e00ff */
[----:B------:R-:W-:Y:S01]  /*29a0*/  IMAD.MOV.U32 R13, RZ, RZ, R5 ;  /* 0x000000ffff0d7224 */ /* 0x000fe200078e0005 */
[----:B------:R-:W-:Y:S01]  /*29b0*/  LOP3.LUT R12, R4, R9, RZ, 0x3c, !PT ;  /* 0x00000009040c7212 */ /* 0x000fe200078e3cff */
[----:B------:R-:W-:Y:S02]  /*29c0*/  IMAD R2, R2, 0x4182bed5, RZ ;  /* 0x4182bed502027824 */ /* 0x000fe400078e02ff */
[----:B------:R-:W-:Y:S02]  /*29d0*/  IMAD.MOV.U32 R4, RZ, RZ, -0x23270784 ;  /* 0xdcd8f87cff047424 */ /* 0x000fe400078e00ff */
[C---:B------:R-:W-:Y:S01]  /*29e0*/  VIADD R5, R2.reuse, 0x583f19 ;  /* 0x00583f1902057836 */ /* 0x040fe20000000000 */
[----:B------:R-:W1:Y:S01]  /*29f0*/  I2F.F64.U64 R12, R12 ;  /* 0x0000000c000c7312 */ /* 0x000e620000301800 */
[C---:B------:R-:W-:Y:S01]  /*2a00*/  LOP3.LUT R10, R2.reuse, 0x159a55e5, RZ, 0x3c, !PT ;  /* 0x159a55e5020a7812 */ /* 0x040fe200078e3cff */
[C---:B------:R-:W-:Y:S02]  /*2a10*/  VIADD R8, R2.reuse, 0xd9f6dc18 ;  /* 0xd9f6dc1802087836 */ /* 0x040fe40000000000 */
[----:B------:R-:W-:Y:S01]  /*2a20*/  VIADD R9, R2, 0x75bcd15 ;  /* 0x075bcd1502097836 */ /* 0x000fe20000000000 */
[----:B------:R2:W-:Y:S04]  /*2a30*/  STL.64 [R1+0x10], R4 ;  /* 0x0000100401007387 */ /* 0x0005e80000100a00 */
[----:B------:R2:W-:Y:S01]  /*2a40*/  STL.128 [R1], R8 ;  /* 0x0000000801007387 */ /* 0x0005e20000100c00 */
[----:B-1----:R-:W-:-:S08]  /*2a50*/  DFMA R92, R12, R92, 5.5511151231257827021e-17 ;  /* 0x3c9000000c5c742b */ /* 0x002fd0000000005c */
[----:B0-----:R-:W-:Y:S01]  /*2a60*/  DFMA R92, R76, R92, UR4 ;  /* 0x000000044c5c7e2b */ /* 0x001fe2000800005c */
[----:B------:R-:W-:Y:S10]  /*2a70*/  @!P0 BRA `(.L_x_346) ;  /* 0x0000002400408947 */ /* 0x000ff40003800000 */
[----:B--2---:R-:W-:Y:S02]  /*2a80*/  IMAD.MOV.U32 R8, RZ, RZ, RZ ;  /* 0x000000ffff087224 */ /* 0x004fe400078e00ff */
[----:B------:R-:W-:Y:S02]  /*2a90*/  IMAD.MOV.U32 R14, RZ, RZ, R3 ;  /* 0x000000ffff0e7224 */ /* 0x000fe400078e0003 */
[----:B------:R-:W-:-:S07]  /*2aa0*/  IMAD.MOV.U32 R15, RZ, RZ, R0 ;  /* 0x000000ffff0f7224 */ /* 0x000fce00078e0000 */
.L_x_355:
        /* <DEDUP_REMOVED lines=11> */
.L_x_350:
[----:B------:R-:W-:-:S05]  /*2b60*/  IMAD R16, R18, 0x4, R1 ;  /* 0x0000000412107824 */ /* 0x000fca00078e0201 */
[----:B------:R0:W5:Y:S01]  /*2b70*/  LDL R47, [R16+0x4] ;  /* 0x00000400102f7983 */ /* 0x0001620000100800 */
[----:B------:R-:W-:Y:S01]  /*2b80*/  IMAD.SHL.U32 R49, R18, 0x20, RZ ;  /* 0x0000002012317824 */ /* 0x000fe200078e00ff */
[----:B------:R-:W-:-:S06]  /*2b90*/  UMOV UR4, URZ ;  /* 0x000000ff00047c82 */ /* 0x000fcc0008000000 */
.L_x_349:
        /* <DEDUP_REMOVED lines=190> */
.L_x_352:
[----:B------:R-:W-:-:S05]  /*3780*/  IMAD R16, R18, 0x4, R1 ;  /* 0x0000000412107824 */ /* 0x000fca00078e0201 */
[----:B------:R0:W5:Y:S01]  /*3790*/  LDL R47, [R16+0x4] ;  /* 0x00000400102f7983 */ /* 0x0001620000100800 */
[----:B------:R-:W-:Y:S01]  /*37a0*/  IMAD.SHL.U32 R49, R18, 0x20, RZ ;  /* 0x0000002012317824 */ /* 0x000fe200078e00ff */
[----:B------:R-:W-:-:S06]  /*37b0*/  UMOV UR4, URZ ;  /* 0x000000ff00047c82 */ /* 0x000fcc0008000000 */
.L_x_351:
        /* <DEDUP_REMOVED lines=190> */
.L_x_354:
[----:B------:R-:W-:-:S05]  /*43a0*/  IMAD R16, R18, 0x4, R1 ;  /* 0x0000000412107824 */ /* 0x000fca00078e0201 */
[----:B------:R0:W5:Y:S01]  /*43b0*/  LDL R47, [R16+0x4] ;  /* 0x00000400102f7983 */ /* 0x0001620000100800 */
[----:B------:R-:W-:Y:S01]  /*43c0*/  IMAD.SHL.U32 R49, R18, 0x20, RZ ;  /* 0x0000002012317824 */ /* 0x000fe200078e00ff */
[----:B------:R-:W-:-:S06]  /*43d0*/  UMOV UR4, URZ ;  /* 0x000000ff00047c82 */ /* 0x000fcc0008000000 */
.L_x_353:
        /* <DEDUP_REMOVED lines=179> */
.L_x_348:
[----:B------:R-:W-:Y:S05]  /*4f10*/  BSYNC.RECONVERGENT B1 ;  /* 0x0000000000017941 */ /* 0x000fea0003800200 */
.L_x_347:
[----:B------:R-:W-:Y:S01]  /*4f20*/  ISETP.GT.U32.AND P0, PT, R14, 0x3, PT ;  /* 0x000000030e00780c */ /* 0x000fe20003f04070 */
[----:B------:R-:W-:Y:S01]  /*4f30*/  VIADD R8, R8, 0x1 ;  /* 0x0000000108087836 */ /* 0x000fe20000000000 */
[--C-:B------:R-:W-:Y:S02]  /*4f40*/  SHF.R.U64 R14, R14, 0x2, R15.reuse ;  /* 0x000000020e0e7819 */ /* 0x100fe4000000120f */
[----:B------:R-:W-:Y:S02]  /*4f50*/  ISETP.GT.U32.AND.EX P0, PT, R15, RZ, PT, P0 ;  /* 0x000000ff0f00720c */ /* 0x000fe40003f04100 */
[----:B------:R-:W-:-:S11]  /*4f60*/  SHF.R.U32.HI R15, RZ, 0x2, R15 ;  /* 0x00000002ff0f7819 */ /* 0x000fd6000001160f */
[----:B------:R-:W-:Y:S05]  /*4f70*/  @P0 BRA `(.L_x_355) ;  /* 0xffffffd800cc0947 */ /* 0x000fea000383ffff */
.L_x_346:
[----:B------:R-:W-:Y:S05]  /*4f80*/  BSYNC.RECONVERGENT B0 ;  /* 0x0000000000007941 */ /* 0x000fea0003800200 */
.L_x_345:
[----:B012---:R-:W-:Y:S01]  /*4f90*/  SHF.R.U32.HI R4, RZ, 0x2, R9 ;  /* 0x00000002ff047819 */ /* 0x007fe20000011609 */
        /* <DEDUP_REMOVED lines=40> */
.L_x_366:
        /* <DEDUP_REMOVED lines=11> */
.L_x_361:
[----:B------:R-:W-:-:S05]  /*52d0*/  IMAD R16, R18, 0x4, R1 ;  /* 0x0000000412107824 */ /* 0x000fca00078e0201 */
[----:B------:R0:W5:Y:S01]  /*52e0*/  LDL R47, [R16+0x4] ;  /* 0x00000400102f7983 */ /* 0x0001620000100800 */
[----:B------:R-:W-:Y:S01]  /*52f0*/  IMAD.SHL.U32 R49, R18, 0x20, RZ ;  /* 0x0000002012317824 */ /* 0x000fe200078e00ff */
[----:B------:R-:W-:-:S06]  /*5300*/  UMOV UR4, URZ ;  /* 0x000000ff00047c82 */ /* 0x000fcc0008000000 */
.L_x_360:
        /* <DEDUP_REMOVED lines=190> */
.L_x_363:
[----:B------:R-:W-:-:S05]  /*5ef0*/  IMAD R16, R18, 0x4, R1 ;  /* 0x0000000412107824 */ /* 0x000fca00078e0201 */
[----:B------:R0:W5:Y:S01]  /*5f00*/  LDL R47, [R16+0x4] ;  /* 0x00000400102f7983 */ /* 0x0001620000100800 */
[----:B------:R-:W-:Y:S01]  /*5f10*/  IMAD.SHL.U32 R49, R18, 0x20, RZ ;  /* 0x0000002012317824 */ /* 0x000fe200078e00ff */
[----:B------:R-:W-:-:S06]  /*5f20*/  UMOV UR4, URZ ;  /* 0x000000ff00047c82 */ /* 0x000fcc0008000000 */
.L_x_362:
        /* <DEDUP_REMOVED lines=190> */
.L_x_365:
[----:B------:R-:W-:-:S05]  /*6b10*/  IMAD R16, R18, 0x4, R1 ;  /* 0x0000000412107824 */ /* 0x000fca00078e0201 */
[----:B------:R0:W5:Y:S01]  /*6b20*/  LDL R47, [R16+0x4] ;  /* 0x00000400102f7983 */ /* 0x0001620000100800 */
[----:B------:R-:W-:Y:S01]  /*6b30*/  IMAD.SHL.U32 R49, R18, 0x20, RZ ;  /* 0x0000002012317824 */ /* 0x000fe200078e00ff */
[----:B------:R-:W-:-:S06]  /*6b40*/  UMOV UR4, URZ ;  /* 0x000000ff00047c82 */ /* 0x000fcc0008000000 */
.L_x_364:
        /* <DEDUP_REMOVED lines=179> */
.L_x_359:
[----:B------:R-:W-:Y:S05]  /*7680*/  BSYNC.RECONVERGENT B1 ;  /* 0x0000000000017941 */ /* 0x000fea0003800200 */
.L_x_358:
[----:B------:R-:W-:Y:S01]  /*7690*/  ISETP.GT.U32.AND P0, PT, R14, 0x3, PT ;  /* 0x000000030e00780c */ /* 0x000fe20003f04070 */
[----:B------:R-:W-:Y:S01]  /*76a0*/  VIADD R8, R8, 0x1 ;  /* 0x0000000108087836 */ /* 0x000fe20000000000 */
[--C-:B------:R-:W-:Y:S02]  /*76b0*/  SHF.R.U64 R14, R14, 0x2, R15.reuse ;  /* 0x000000020e0e7819 */ /* 0x100fe4000000120f */
[----:B------:R-:W-:Y:S02]  /*76c0*/  ISETP.GT.U32.AND.EX P0, PT, R15, RZ, PT, P0 ;  /* 0x000000ff0f00720c */ /* 0x000fe40003f04100 */
[----:B------:R-:W-:-:S11]  /*76d0*/  SHF.R.U32.HI R15, RZ, 0x2, R15 ;  /* 0x00000002ff0f7819 */ /* 0x000fd6000001160f */
[----:B------:R-:W-:Y:S05]  /*76e0*/  @P0 BRA `(.L_x_366) ;  /* 0xffffffd800cc0947 */ /* 0x000fea000383ffff */
.L_x_357:
[----:B------:R-:W-:Y:S05]  /*76f0*/  BSYNC.RECONVERGENT B0 ;  /* 0x0000000000007941 */ /* 0x000fea0003800200 */
.L_x_356:
        /* <DEDUP_REMOVED lines=41> */
.L_x_377:
        /* <DEDUP_REMOVED lines=11> */
.L_x_372:
[----:B------:R-:W-:-:S05]  /*7a40*/  IMAD R16, R18, 0x4, R1 ;  /* 0x0000000412107824 */ /* 0x000fca00078e0201 */
[----:B------:R0:W5:Y:S01]  /*7a50*/  LDL R47, [R16+0x4] ;  /* 0x00000400102f7983 */ /* 0x0001620000100800 */
[----:B------:R-:W-:Y:S01]  /*7a60*/  IMAD.SHL.U32 R49, R18, 0x20, RZ ;  /* 0x0000002012317824 */ /* 0x000fe200078e00ff */
[----:B------:R-:W-:-:S06]  /*7a70*/  UMOV UR4, URZ ;  /* 0x000000ff00047c82 */ /* 0x000fcc0008000000 */
.L_x_371:
        /* <DEDUP_REMOVED lines=190> */
.L_x_374:
[----:B------:R-:W-:-:S05]  /*8660*/  IMAD R16, R18, 0x4, R1 ;  /* 0x0000000412107824 */ /* 0x000fca00078e0201 */
[----:B------:R0:W5:Y:S01]  /*8670*/  LDL R47, [R16+0x4] ;  /* 0x00000400102f7983 */ /* 0x0001620000100800 */
[----:B------:R-:W-:Y:S01]  /*8680*/  IMAD.SHL.U32 R49, R18, 0x20, RZ ;  /* 0x0000002012317824 */ /* 0x000fe200078e00ff */
[----:B------:R-:W-:-:S06]  /*8690*/  UMOV UR4, URZ ;  /* 0x000000ff00047c82 */ /* 0x000fcc0008000000 */
.L_x_373:
        /* <DEDUP_REMOVED lines=190> */
.L_x_376:
[----:B------:R-:W-:-:S05]  /*9280*/  IMAD R16, R18, 0x4, R1 ;  /* 0x0000000412107824 */ /* 0x000fca00078e0201 */
[----:B------:R0:W5:Y:S01]  /*9290*/  LDL R47, [R16+0x4] ;  /* 0x00000400102f7983 */ /* 0x0001620000100800 */
[----:B------:R-:W-:Y:S01]  /*92a0*/  IMAD.SHL.U32 R49, R18, 0x20, RZ ;  /* 0x0000002012317824 */ /* 0x000fe200078e00ff */
[----:B------:R-:W-:-:S06]  /*92b0*/  UMOV UR4, URZ ;  /* 0x000000ff00047c82 */ /* 0x000fcc0008000000 */
.L_x_375:
        /* <DEDUP_REMOVED lines=179> */
.L_x_370:
[----:B------:R-:W-:Y:S05]  /*9df0*/  BSYNC.RECONVERGENT B1 ;  /* 0x0000000000017941 */ /* 0x000fea0003800200 */
.L_x_369:
[----:B------:R-:W-:Y:S01]  /*9e00*/  ISETP.GT.U32.AND P0, PT, R14, 0x3, PT ;  /* 0x000000030e00780c */ /* 0x000fe20003f04070 */
[----:B------:R-:W-:Y:S01]  /*9e10*/  VIADD R8, R8, 0x1 ;  /* 0x0000000108087836 */ /* 0x000fe20000000000 */
[--C-:B------:R-:W-:Y:S02]  /*9e20*/  SHF.R.U64 R14, R14, 0x2, R15.reuse ;  /* 0x000000020e0e7819 */ /* 0x100fe4000000120f */
[----:B------:R-:W-:Y:S02]  /*9e30*/  ISETP.GT.U32.AND.EX P0, PT, R15, RZ, PT, P0 ;  /* 0x000000ff0f00720c */ /* 0x000fe40003f04100 */
[----:B------:R-:W-:-:S11]  /*9e40*/  SHF.R.U32.HI R15, RZ, 0x2, R15 ;  /* 0x00000002ff0f7819 */ /* 0x000fd6000001160f */
[----:B------:R-:W-:Y:S05]  /*9e50*/  @P0 BRA `(.L_x_377) ;  /* 0xffffffd800cc0947 */ /* 0x000fea000383ffff */
.L_x_368:
[----:B------:R-:W-:Y:S05]  /*9e60*/  BSYNC.RECONVERGENT B0 ;  /* 0x0000000000007941 */ /* 0x000fea0003800200 */
.L_x_367:
        /* <DEDUP_REMOVED lines=38> */
[----:B--2---:R-:W-:-:S07]  /*a0d0*/  IMAD.MOV.U32 R8, RZ, RZ, RZ ;  /* 0x000000ffff087224 */ /* 0x004fce00078e00ff */
.L_x_388:
        /* <DEDUP_REMOVED lines=11> */
.L_x_383:
[----:B------:R-:W-:-:S05]  /*a190*/  IMAD R14, R16, 0x4, R1 ;  /* 0x00000004100e7824 */ /* 0x000fca00078e0201 */
[----:B------:R0:W5:Y:S01]  /*a1a0*/  LDL R45, [R14+0x4] ;  /* 0x000004000e2d7983 */ /* 0x0001620000100800 */
[----:B------:R-:W-:Y:S01]  /*a1b0*/  IMAD.SHL.U32 R47, R16, 0x20, RZ ;  /* 0x00000020102f7824 */ /* 0x000fe200078e00ff */
[----:B------:R-:W-:-:S06]  /*a1c0*/  UMOV UR4, URZ ;  /* 0x000000ff00047c82 */ /* 0x000fcc0008000000 */
.L_x_382:
        /* <DEDUP_REMOVED lines=190> */
.L_x_385:
[----:B------:R-:W-:-:S05]  /*adb0*/  IMAD R14, R16, 0x4, R1 ;  /* 0x00000004100e7824 */ /* 0x000fca00078e0201 */
[----:B------:R0:W5:Y:S01]  /*adc0*/  LDL R45, [R14+0x4] ;  /* 0x000004000e2d7983 */ /* 0x0001620000100800 */
[----:B------:R-:W-:Y:S01]  /*add0*/  IMAD.SHL.U32 R47, R16, 0x20, RZ ;  /* 0x00000020102f7824 */ /* 0x000fe200078e00ff */
[----:B------:R-:W-:-:S06]  /*ade0*/  UMOV UR4, URZ ;  /* 0x000000ff00047c82 */ /* 0x000fcc0008000000 */
.L_x_384:
        /* <DEDUP_REMOVED lines=190> */
.L_x_387:
[----:B------:R-:W-:-:S05]  /*b9d0*/  IMAD R14, R16, 0x4, R1 ;  /* 0x00000004100e7824 */ /* 0x000fca00078e0201 */
[----:B------:R0:W5:Y:S01]  /*b9e0*/  LDL R45, [R14+0x4] ;  /* 0x000004000e2d7983 */ /* 0x0001620000100800 */
[----:B------:R-:W-:Y:S01]  /*b9f0*/  IMAD.SHL.U32 R47, R16, 0x20, RZ ;  /* 0x00000020102f7824 */ /* 0x000fe200078e00ff */
[----:B------:R-:W-:-:S06]  /*ba00*/  UMOV UR4, URZ ;  /* 0x000000ff00047c82 */ /* 0x000fcc0008000000 */
.L_x_386:
        /* <DEDUP_REMOVED lines=179> */
.L_x_381:
[----:B------:R-:W-:Y:S05]  /*c540*/  BSYNC.RECONVERGENT B1 ;  /* 0x0000000000017941 */ /* 0x000fea0003800200 */
.L_x_380:
[C---:B------:R-:W-:Y:S01]  /*c550*/  ISETP.GT.U32.AND P0, PT, R3.reuse, 0x3, PT ;  /* 0x000000030300780c */ /* 0x040fe20003f04070 */
[----:B------:R-:W-:Y:S01]  /*c560*/  VIADD R8, R8, 0x1 ;  /* 0x0000000108087836 */ /* 0x000fe20000000000 */
[--C-:B------:R-:W-:Y:S02]  /*c570*/  SHF.R.U64 R3, R3, 0x2, R0.reuse ;  /* 0x0000000203037819 */ /* 0x100fe40000001200 */
[----:B------:R-:W-:Y:S02]  /*c580*/  ISETP.GT.U32.AND.EX P0, PT, R0, RZ, PT, P0 ;  /* 0x000000ff0000720c */ /* 0x000fe40003f04100 */
[----:B------:R-:W-:-:S11]  /*c590*/  SHF.R.U32.HI R0, RZ, 0x2, R0 ;  /* 0x00000002ff007819 */ /* 0x000fd60000011600 */
[----:B------:R-:W-:Y:S05]  /*c5a0*/  @P0 BRA `(.L_x_388) ;  /* 0xffffffd800cc0947 */ /* 0x000fea000383ffff */
.L_x_379:
[----:B------:R-:W-:Y:S05]  /*c5b0*/  BSYNC.RECONVERGENT B0 ;  /* 0x0000000000007941 */ /* 0x000fea0003800200 */
.L_x_378:
[----:B------:R-:W-:Y:S01]  /*c5c0*/  SHF.R.U32.HI R0, RZ, 0x2, R9 ;  /* 0x00000002ff007819 */ /* 0x000fe20000011609 */
[----:B------:R-:W-:Y:S01]  /*c5d0*/  IMAD.SHL.U32 R3, R5, 0x10, RZ ;  /* 0x0000001005037824 */ /* 0x000fe200078e00ff */
[----:B------:R-:W3:Y:S01]  /*c5e0*/  LDCU.64 UR4, c[0x0][0x380] ;  /* 0x00007000ff0477ac */ /* 0x000ee20008000a00 */
[----:B--2---:R-:W-:Y:S01]  /*c5f0*/  IMAD.MOV.U32 R8, RZ, RZ, 0x0 ;  /* 0x00000000ff087424 */ /* 0x004fe200078e00ff */
[----:B------:R-:W-:Y:S02]  /*c600*/  LOP3.LUT R0, R0, R9, RZ, 0x3c, !PT ;  /* 0x0000000900007212 */ /* 0x000fe400078e3cff */
[----:B01----:R-:W-:-:S03]  /*c610*/  SHF.R.U32.HI R9, RZ, 0x2, R10 ;  /* 0x00000002ff097819 */ /* 0x003fc6000001160a */
[----:B------:R-:W-:Y:S01]  /*c620*/  IMAD.SHL.U32 R4, R0, 0x2, RZ ;  /* 0x0000000200047824 */ /* 0x000fe200078e00ff */
[----:B------:R-:W-:-:S04]  /*c630*/  LOP3.LUT R9, R9, R10, RZ, 0x3c, !PT ;  /* 0x0000000a09097212 */ /* 0x000fc800078e3cff */
[----:B------:R-:W-:-:S04]  /*c640*/  LOP3.LUT R4, R0, R4, R3, 0x96, !PT ;  /* 0x0000000400047212 */ /* 0x000fc800078e9603 */
[----:B------:R-:W-:Y:S01]  /*c650*/  LOP3.LUT R3, R4, R5, RZ, 0x3c, !PT ;  /* 0x0000000504037212 */ /* 0x000fe200078e3cff */
[----:B------:R-:W-:-:S04]  /*c660*/  IMAD.SHL.U32 R4, R9, 0x2, RZ ;  /* 0x0000000209047824 */ /* 0x000fc800078e00ff */
[----:B------:R-:W-:-:S05]  /*c670*/  IMAD.SHL.U32 R0, R3, 0x10, RZ ;  /* 0x0000001003007824 */ /* 0x000fca00078e00ff */
[----:B------:R-:W-:Y:S01]  /*c680*/  LOP3.LUT R0, R9, R4, R0, 0x96, !PT ;  /* 0x0000000409007212 */ /* 0x000fe200078e9600 */
[----:B------:R-:W-:-:S03]  /*c690*/  IMAD.MOV.U32 R9, RZ, RZ, 0x3ca00000 ;  /* 0x3ca00000ff097424 */ /* 0x000fc600078e00ff */
[----:B------:R-:W-:Y:S02]  /*c6a0*/  LOP3.LUT R5, R0, R3, RZ, 0x3c, !PT ;  /* 0x0000000300057212 */ /* 0x000fe400078e3cff */
[C---:B------:R-:W-:Y:S02]  /*c6b0*/  IADD3 R3, PT, PT, R2.reuse, -0x26039c23, R3 ;  /* 0xd9fc63dd02037810 */ /* 0x040fe40007ffe003 */
[----:B------:R-:W-:-:S05]  /*c6c0*/  IADD3 R5, PT, PT, R2, -0x25fe145e, R5 ;  /* 0xda01eba202057810 */ /* 0x000fca0007ffe005 */
[----:B------:R-:W-:-:S03]  /*c6d0*/  IMAD.WIDE.U32 R4, R5, 0x200000, RZ ;  /* 0x0020000005047825 */ /* 0x000fc600078e00ff */
[----:B------:R-:W-:-:S04]  /*c6e0*/  LOP3.LUT R4, R4, R3, RZ, 0x3c, !PT ;  /* 0x0000000304047212 */ /* 0x000fc800078e3cff */
[----:B------:R-:W0:Y:S02]  /*c6f0*/  I2F.F64.U64 R2, R4 ;  /* 0x0000000400027312 */ /* 0x000e240000301800 */
[----:B0-----:R-:W-:-:S08]  /*c700*/  DFMA R2, R2, R8, 5.5511151231257827021e-17 ;  /* 0x3c9000000202742b */ /* 0x001fd00000000008 */
[----:B---3--:R-:W-:-:S11]  /*c710*/  DFMA R76, R76, R2, UR4 ;  /* 0x000000044c4c7e2b */ /* 0x008fd60008000002 */
.L_x_333:
[----:B------:R-:W-:Y:S01]  /*c720*/  UMOV UR4, 0x54442d18 ;  /* 0x54442d1800047882 */ /* 0x000fe20000000000 */
[----:B------:R-:W-:Y:S01]  /*c730*/  UMOV UR5, 0x401921fb ;  /* 0x401921fb00057882 */ /* 0x000fe20000000000 */
[----:B------:R-:W-:Y:S01]  /*c740*/  BSSY.RECONVERGENT B2, `(.L_x_389) ;  /* 0x000001d000027945 */ /* 0x000fe20003800200 */
[----:B-----5:R-:W-:-:S08]  /*c750*/  DMUL R24, R92, UR4 ;  /* 0x000000045c187c28 */ /* 0x020fd00008000000 */
        /* <DEDUP_REMOVED lines=8> */
[----:B0-----:R-:W-:Y:S01]  /*c7e0*/  DMUL R2, R24, UR4 ;  /* 0x0000000418027c28 */ /* 0x001fe20008000000 */
        /* <DEDUP_REMOVED lines=13> */
[----:B------:R-:W-:Y:S01]  /*c8c0*/  MOV R82, 0xc8f0 ;  /* 0x0000c8f000527802 */ /* 0x000fe20000000f00 */
[----:B------:R-:W-:-:S07]  /*c8d0*/  IMAD.MOV.U32 R105, RZ, RZ, R25 ;  /* 0x000000ffff697224 */ /* 0x000fce00078e0019 */
[----:B------:R-:W-:Y:S05]  /*c8e0*/  CALL.REL.NOINC `($_Z14optimizeKernelIN4util6AckleyILi5EEELi5ELj128EEvddPKdPdPiS5_S5_iiidb$__internal_trig_reduction_slowpathd) ;  /* 0x0000019400b47944 */ /* 0x000fea0003c00000 */
.L_x_392:
[----:B------:R-:W-:Y:S05]  /*c8f0*/  BSYNC.RECONVERGENT B3 ;  /* 0x0000000000037941 */ /* 0x000fea0003800200 */
.L_x_391:
[----:B------:R-:W-:-:S07]  /*c900*/  VIADD R0, R0, 0x1 ;  /* 0x0000000100007836 */ /* 0x000fce0000000000 */
.L_x_390:
[----:B------:R-:W-:Y:S05]  /*c910*/  BSYNC.RECONVERGENT B2 ;  /* 0x0000000000027941 */ /* 0x000fea0003800200 */
.L_x_389:
[----:B------:R-:W1:Y:S01]  /*c920*/  LDCU.64 UR4, c[0x4][0x1e0] ;  /* 0x01003c00ff0477ac */ /* 0x000e620008000a00 */
[----:B0-----:R-:W-:-:S05]  /*c930*/  IMAD.SHL.U32 R2, R0, 0x40, RZ ;  /* 0x0000004000027824 */ /* 0x001fca00078e00ff */
[----:B------:R-:W-:-:S04]  /*c940*/  LOP3.LUT R2, R2, 0x40, RZ, 0xc0, !PT ;  /* 0x0000004002027812 */ /* 0x000fc800078ec0ff */
[----:B-1----:R-:W-:-:S05]  /*c950*/  IADD3 R2, P0, PT, R2, UR4, RZ ;  /* 0x0000000402027c10 */ /* 0x002fca000ff1e0ff */
[----:B------:R-:W-:-:S05]  /*c960*/  IMAD.X R3, RZ, RZ, UR5, P0 ;  /* 0x00000005ff037e24 */ /* 0x000fca00080e06ff */
[----:B------:R-:W2:Y:S04]  /*c970*/  LDG.E.128.CONSTANT R8, desc[UR36][R2.64] ;  /* 0x0000002402087981 */ /* 0x000ea8000c1e9d00 */
[----:B------:R-:W3:Y:S04]  /*c980*/  LDG.E.128.CONSTANT R16, desc[UR36][R2.64+0x10] ;  /* 0x0000102402107981 */ /* 0x000ee8000c1e9d00 */
[----:B------:R0:W4:Y:S01]  /*c990*/  LDG.E.128.CONSTANT R20, desc[UR36][R2.64+0x20] ;  /* 0x0000202402147981 */ /* 0x000122000c1e9d00 */
[----:B------:R-:W-:Y:S01]  /*c9a0*/  LOP3.LUT R4, R0, 0x1, RZ, 0xc0, !PT ;  /* 0x0000000100047812 */ /* 0x000fe200078ec0ff */
[----:B------:R-:W-:Y:S01]  /*c9b0*/  IMAD.MOV.U32 R14, RZ, RZ, 0x20fd8164 ;  /* 0x20fd8164ff0e7424 */ /* 0x000fe200078e00ff */
[----:B------:R-:W-:Y:S01]  /*c9c0*/  UMOV UR4, 0x54442d18 ;  /* 0x54442d1800047882 */ /* 0x000fe20000000000 */
[----:B------:R-:W-:Y:S01]  /*c9d0*/  IMAD.MOV.U32 R15, RZ, RZ, 0x3da8ff83 ;  /* 0x3da8ff83ff0f7424 */ /* 0x000fe200078e00ff */
[----:B------:R-:W-:Y:S01]  /*c9e0*/  ISETP.NE.U32.AND P0, PT, R4, 0x1, PT ;  /* 0x000000010400780c */ /* 0x000fe20003f05070 */
[----:B------:R-:W-:Y:S01]  /*c9f0*/  DMUL R4, R12, R12 ;  /* 0x0000000c0c047228 */ /* 0x000fe20000000000 */
[----:B------:R-:W-:Y:S01]  /*ca00*/  UMOV UR5, 0x401921fb ;  /* 0x401921fb00057882 */ /* 0x000fe20000000000 */
[----:B------:R-:W-:Y:S01]  /*ca10*/  BSSY.RECONVERGENT B2, `(.L_x_393) ;  /* 0x0000031000027945 */ /* 0x000fe20003800200 */
[----:B------:R-:W-:Y:S01]  /*ca20*/  FSEL R14, R14, -8.06006814911005101289e+34, !P0 ;  /* 0xf9785eba0e0e7808 */ /* 0x000fe20004000000 */
[C---:B------:R-:W-:Y:S01]  /*ca30*/  DMUL R32, R88.reuse, UR4 ;  /* 0x0000000458207c28 */ /* 0x040fe20008000000 */
[----:B------:R-:W-:Y:S01]  /*ca40*/  FSEL R15, -R15, 0.11223486810922622681, !P0 ;  /* 0x3de5db650f0f7808 */ /* 0x000fe20004000100 */
[----:B0-----:R-:W-:-:S06]  /*ca50*/  DMUL R2, R88, R88 ;  /* 0x0000005858027228 */ /* 0x001fcc0000000000 */
[----:B------:R-:W-:Y:S02]  /*ca60*/  DSETP.NEU.AND P1, PT, |R32|, +INF , PT ;  /* 0x7ff000002000742a */ /* 0x000fe40003f2d200 */
[----:B------:R-:W-:Y:S02]  /*ca70*/  DFMA R2, R92, R92, R2 ;  /* 0x0000005c5c02722b */ /* 0x000fe40000000002 */
[----:B--2---:R-:W-:-:S08]  /*ca80*/  DFMA R8, R4, R14, R8 ;  /* 0x0000000e0408722b */ /* 0x004fd00000000008 */
[----:B------:R-:W-:-:S08]  /*ca90*/  DFMA R8, R4, R8, R10 ;  /* 0x000000080408722b */ /* 0x000fd0000000000a */
[----:B---3--:R-:W-:-:S08]  /*caa0*/  DFMA R8, R4, R8, R16 ;  /* 0x000000080408722b */ /* 0x008fd00000000010 */
[----:B------:R-:W-:-:S08]  /*cab0*/  DFMA R8, R4, R8, R18 ;  /* 0x000000080408722b */ /* 0x000fd00000000012 */
[----:B----4-:R-:W-:-:S08]  /*cac0*/  DFMA R8, R4, R8, R20 ;  /* 0x000000080408722b */ /* 0x010fd00000000014 */
[----:B------:R-:W-:-:S08]  /*cad0*/  DFMA R8, R4, R8, R22 ;  /* 0x000000080408722b */ /* 0x000fd00000000016 */
[----:B------:R-:W-:Y:S02]  /*cae0*/  DFMA R12, R8, R12, R12 ;  /* 0x0000000c080c722b */ /* 0x000fe4000000000c */
[----:B------:R-:W-:-:S10]  /*caf0*/  DFMA R4, R4, R8, 1 ;  /* 0x3ff000000404742b */ /* 0x000fd40000000008 */
[----:B------:R-:W-:Y:S02]  /*cb00*/  FSEL R4, R4, R12, !P0 ;  /* 0x0000000c04047208 */ /* 0x000fe40004000000 */
[----:B------:R-:W-:Y:S02]  /*cb10*/  FSEL R5, R5, R13, !P0 ;  /* 0x0000000d05057208 */ /* 0x000fe40004000000 */
[----:B------:R-:W-:-:S04]  /*cb20*/  LOP3.LUT P0, RZ, R0, 0x2, RZ, 0xc0, !PT ;  /* 0x0000000200ff7812 */ /* 0x000fc8000780c0ff */
[----:B------:R-:W-:-:S10]  /*cb30*/  DADD R8, -RZ, -R4 ;  /* 0x00000000ff087229 */ /* 0x000fd40000000904 */
        /* <DEDUP_REMOVED lines=24> */
[----:B------:R-:W-:-:S07]  /*ccc0*/  IMAD.MOV.U32 R8, RZ, RZ, R0 ;  /* 0x000000ffff087224 */ /* 0x000fce00078e0000 */
.L_x_396:
[----:B------:R-:W-:Y:S05]  /*ccd0*/  BSYNC.RECONVERGENT B3 ;  /* 0x0000000000037941 */ /* 0x000fea0003800200 */
.L_x_395:
[----:B------:R-:W-:Y:S01]  /*cce0*/  VIADD R0, R8, 0x1 ;  /* 0x0000000108007836 */ /* 0x000fe20000000000 */
[----:B------:R-:W-:Y:S06]  /*ccf0*/  BRA `(.L_x_397) ;  /* 0x0000000000087947 */ /* 0x000fec0003800000 */
.L_x_394:
[----:B------:R-:W-:Y:S01]  /*cd00*/  DMUL R12, RZ, R32 ;  /* 0x00000020ff0c7228 */ /* 0x000fe20000000000 */
[----:B------:R-:W-:-:S10]  /*cd10*/  IMAD.MOV.U32 R0, RZ, RZ, 0x1 ;  /* 0x00000001ff007424 */ /* 0x000fd400078e00ff */
.L_x_397:
[----:B------:R-:W-:Y:S05]  /*cd20*/  BSYNC.RECONVERGENT B2 ;  /* 0x0000000000027941 */ /* 0x000fea0003800200 */
.L_x_393:
        /* <DEDUP_REMOVED lines=10> */
[----:B------:R-:W-:Y:S01]  /*cdd0*/  UMOV UR4, 0x54442d18 ;  /* 0x54442d1800047882 */ /* 0x000fe20000000000 */
[----:B------:R-:W-:Y:S01]  /*cde0*/  IMAD.MOV.U32 R15, RZ, RZ, 0x3da8ff83 ;  /* 0x3da8ff83ff0f7424 */ /* 0x000fe200078e00ff */
[----:B------:R-:W-:Y:S01]  /*cdf0*/  ISETP.NE.U32.AND P0, PT, R10, 0x1, PT ;  /* 0x000000010a00780c */ /* 0x000fe20003f05070 */
[----:B------:R-:W-:Y:S01]  /*ce00*/  DMUL R10, R12, R12 ;  /* 0x0000000c0c0a7228 */ /* 0x000fe20000000000 */
[----:B------:R-:W-:Y:S01]  /*ce10*/  UMOV UR5, 0x401921fb ;  /* 0x401921fb00057882 */ /* 0x000fe20000000000 */
[----:B------:R-:W-:Y:S01]  /*ce20*/  DADD R4, RZ, R4 ;  /* 0x00000000ff047229 */ /* 0x000fe20000000004 */
[----:B------:R-:W-:Y:S01]  /*ce30*/  FSEL R14, R14, -8.06006814911005101289e+34, !P0 ;  /* 0xf9785eba0e0e7808 */ /* 0x000fe20004000000 */
[----:B------:R-:W-:Y:S01]  /*ce40*/  BSSY.RECONVERGENT B2, `(.L_x_398) ;  /* 0x0000030000027945 */ /* 0x000fe20003800200 */
[----:B------:R-:W-:Y:S01]  /*ce50*/  FSEL R15, -R15, 0.11223486810922622681, !P0 ;  /* 0x3de5db650f0f7808 */ /* 0x000fe20004000100 */
[----:B------:R-:W-:-:S05]  /*ce60*/  DFMA R2, R84, R84, R2 ;  /* 0x000000545402722b */ /* 0x000fca0000000002 */
[----:B--2---:R-:W-:-:S08]  /*ce70*/  DFMA R16, R10, R14, R16 ;  /* 0x0000000e0a10722b */ /* 0x004fd00000000010 */
[----:B------:R-:W-:-:S08]  /*ce80*/  DFMA R16, R10, R16, R18 ;  /* 0x000000100a10722b */ /* 0x000fd00000000012 */
[----:B---3--:R-:W-:-:S08]  /*ce90*/  DFMA R16, R10, R16, R20 ;  /* 0x000000100a10722b */ /* 0x008fd00000000014 */
[----:B------:R-:W-:-:S08]  /*cea0*/  DFMA R16, R10, R16, R22 ;  /* 0x000000100a10722b */ /* 0x000fd00000000016 */
[----:B----4-:R-:W-:-:S08]  /*ceb0*/  DFMA R16, R10, R16, R28 ;  /* 0x000000100a10722b */ /* 0x010fd0000000001c */
[----:B------:R-:W-:Y:S02]  /*cec0*/  DFMA R16, R10, R16, R30 ;  /* 0x000000100a10722b */ /* 0x000fe4000000001e */
[----:B------:R-:W-:-:S06]  /*ced0*/  DMUL R30, R84, UR4 ;  /* 0x00000004541e7c28 */ /* 0x000fcc0008000000 */
[----:B------:R-:W-:Y:S02]  /*cee0*/  DFMA R12, R16, R12, R12 ;  /* 0x0000000c100c722b */ /* 0x000fe4000000000c */
[----:B------:R-:W-:-:S10]  /*cef0*/  DFMA R10, R10, R16, 1 ;  /* 0x3ff000000a0a742b */ /* 0x000fd40000000010 */
[----:B------:R-:W-:Y:S02]  /*cf00*/  FSEL R10, R10, R12, !P0 ;  /* 0x0000000c0a0a7208 */ /* 0x000fe40004000000 */
[----:B------:R-:W-:Y:S02]  /*cf10*/  FSEL R11, R11, R13, !P0 ;  /* 0x0000000d0b0b7208 */ /* 0x000fe40004000000 */
[----:B------:R-:W-:-:S04]  /*cf20*/  LOP3.LUT P0, RZ, R0, 0x2, RZ, 0xc0, !PT ;  /* 0x0000000200ff7812 */ /* 0x000fc8000780c0ff */
[----:B------:R-:W-:-:S10]  /*cf30*/  DADD R8, RZ, -R10 ;  /* 0x00000000ff087229 */ /* 0x000fd4000000080a */
[----:B------:R-:W-:Y:S02]  /*cf40*/  FSEL R8, R10, R8, !P0 ;  /* 0x000000080a087208 */ /* 0x000fe40004000000 */
[----:B------:R-:W-:Y:S01]  /*cf50*/  FSEL R9, R11, R9, !P0 ;  /* 0x000000090b097208 */ /* 0x000fe20004000000 */
[----:B------:R-:W-:-:S05]  /*cf60*/  DSETP.NEU.AND P0, PT, |R30|, +INF , PT ;  /* 0x7ff000001e00742a */ /* 0x000fca0003f0d200 */
        /* <DEDUP_REMOVED lines=24> */
.L_x_401:
[----:B------:R-:W-:Y:S05]  /*d0f0*/  BSYNC.RECONVERGENT B3 ;  /* 0x0000000000037941 */ /* 0x000fea0003800200 */
.L_x_400:
[----:B------:R-:W-:Y:S01]  /*d100*/  VIADD R0, R8, 0x1 ;  /* 0x0000000108007836 */ /* 0x000fe20000000000 */
[----:B------:R-:W-:Y:S06]  /*d110*/  BRA `(.L_x_402) ;  /* 0x0000000000087947 */ /* 0x000fec0003800000 */
.L_x_399:
[----:B------:R-:W-:Y:S01]  /*d120*/  DMUL R12, RZ, R30 ;  /* 0x0000001eff0c7228 */ /* 0x000fe20000000000 */
[----:B------:R-:W-:-:S10]  /*d130*/  IMAD.MOV.U32 R0, RZ, RZ, 0x1 ;  /* 0x00000001ff007424 */ /* 0x000fd400078e00ff */
.L_x_402:
[----:B------:R-:W-:Y:S05]  /*d140*/  BSYNC.RECONVERGENT B2 ;  /* 0x0000000000027941 */ /* 0x000fea0003800200 */
.L_x_398:
        /* <DEDUP_REMOVED lines=19> */
[----:B------:R-:W-:-:S05]  /*d280*/  DFMA R164, R80, R80, R2 ;  /* 0x0000005050a4722b */ /* 0x000fca0000000002 */
        /* <DEDUP_REMOVED lines=38> */
[----:B------:R-:W-:Y:S02]  /*d4f0*/  IMAD.MOV.U32 R2, RZ, RZ, R0 ;  /* 0x000000ffff027224 */ /* 0x000fe400078e0000 */
[----:B------:R-:W-:Y:S02]  /*d500*/  IMAD.MOV.U32 R8, RZ, RZ, R12 ;  /* 0x000000ffff087224 */ /* 0x000fe400078e000c */
[----:B------:R-:W-:-:S07]  /*d510*/  IMAD.MOV.U32 R9, RZ, RZ, R13 ;  /* 0x000000ffff097224 */ /* 0x000fce00078e000d */
.L_x_406:
[----:B------:R-:W-:Y:S05]  /*d520*/  BSYNC.RECONVERGENT B3 ;  /* 0x0000000000037941 */ /* 0x000fea0003800200 */
.L_x_405:
[----:B------:R-:W-:Y:S01]  /*d530*/  VIADD R0, R2, 0x1 ;  /* 0x0000000102007836 */ /* 0x000fe20000000000 */
[----:B------:R-:W-:Y:S06]  /*d540*/  BRA `(.L_x_407) ;  /* 0x0000000000087947 */ /* 0x000fec0003800000 */
.L_x_404:
[----:B------:R-:W-:Y:S01]  /*d550*/  DMUL R8, RZ, R28 ;  /* 0x0000001cff087228 */ /* 0x000fe20000000000 */
[----:B------:R-:W-:-:S10]  /*d560*/  IMAD.MOV.U32 R0, RZ, RZ, 0x1 ;  /* 0x00000001ff007424 */ /* 0x000fd400078e00ff */
.L_x_407:
[----:B------:R-:W-:Y:S05]  /*d570*/  BSYNC.RECONVERGENT B2 ;  /* 0x0000000000027941 */ /* 0x000fea0003800200 */
.L_x_403:
        /* <DEDUP_REMOVED lines=17> */
[----:B------:R-:W-:Y:S01]  /*d690*/  DFMA R164, R76, R76, R164 ;  /* 0x0000004c4ca4722b */ /* 0x000fe200000000a4 */
[----:B------:R-:W-:-:S06]  /*d6a0*/  FSEL R27, -R27, 0.11223486810922622681, !P0 ;  /* 0x3de5db651b1b7808 */ /* 0x000fcc0004000100 */
[----:B--2---:R-:W-:Y:S02]  /*d6b0*/  DFMA R12, R10, R26, R12 ;  /* 0x0000001a0a0c722b */ /* 0x004fe4000000000c */
[----:B------:R-:W-:-:S06]  /*d6c0*/  DMUL R26, R76, UR4 ;  /* 0x000000044c1a7c28 */ /* 0x000fcc0008000000 */
        /* <DEDUP_REMOVED lines=40> */
.L_x_411:
[----:B------:R-:W-:Y:S05]  /*d950*/  BSYNC.RECONVERGENT B3 ;  /* 0x0000000000037941 */ /* 0x000fea0003800200 */
.L_x_410:
[----:B------:R-:W-:Y:S01]  /*d960*/  VIADD R0, R2, 0x1 ;  /* 0x0000000102007836 */ /* 0x000fe20000000000 */
[----:B------:R-:W-:Y:S06]  /*d970*/  BRA `(.L_x_412) ;  /* 0x0000000000087947 */ /* 0x000fec0003800000 */
.L_x_409:
[----:B------:R-:W-:Y:S01]  /*d980*/  DMUL R8, RZ, R26 ;  /* 0x0000001aff087228 */ /* 0x000fe20000000000 */
[----:B------:R-:W-:-:S10]  /*d990*/  IMAD.MOV.U32 R0, RZ, RZ, 0x1 ;  /* 0x00000001ff007424 */ /* 0x000fd400078e00ff */
.L_x_412:
[----:B------:R-:W-:Y:S05]  /*d9a0*/  BSYNC.RECONVERGENT B2 ;  /* 0x0000000000027941 */ /* 0x000fea0003800200 */
.L_x_408:
[----:B------:R-:W0:Y:S01]  /*d9b0*/  LDCU.64 UR4, c[0x4][0x1e0] ;  /* 0x01003c00ff0477ac */ /* 0x000e220008000a00 */
[----:B------:R-:W-:-:S05]  /*d9c0*/  IMAD.SHL.U32 R2, R0, 0x40, RZ ;  /* 0x0000004000027824 */ /* 0x000fca00078e00ff */
[----:B------:R-:W-:-:S04]  /*d9d0*/  LOP3.LUT R2, R2, 0x40, RZ, 0xc0, !PT ;  /* 0x0000004002027812 */ /* 0x000fc800078ec0ff */
[----:B0-----:R-:W-:-:S05]  /*d9e0*/  IADD3 R2, P0, PT, R2, UR4, RZ ;  /* 0x0000000402027c10 */ /* 0x001fca000ff1e0ff */
[----:B------:R-:W-:-:S05]  /*d9f0*/  IMAD.X R3, RZ, RZ, UR5, P0 ;  /* 0x00000005ff037e24 */ /* 0x000fca00080e06ff */
[----:B------:R-:W2:Y:S04]  /*da00*/  LDG.E.128.CONSTANT R12, desc[UR36][R2.64] ;  /* 0x00000024020c7981 */ /* 0x000ea8000c1e9d00 */
[----:B------:R-:W3:Y:S04]  /*da10*/  LDG.E.128.CONSTANT R16, desc[UR36][R2.64+0x10] ;  /* 0x0000102402107981 */ /* 0x000ee8000c1e9d00 */
[----:B------:R0:W4:Y:S01]  /*da20*/  LDG.E.128.CONSTANT R20, desc[UR36][R2.64+0x20] ;  /* 0x0000202402147981 */ /* 0x000122000c1e9d00 */
[----:B------:R-:W-:Y:S01]  /*da30*/  LOP3.LUT R10, R0, 0x1, RZ, 0xc0, !PT ;  /* 0x00000001000a7812 */ /* 0x000fe200078ec0ff */
[----:B------:R-:W-:Y:S01]  /*da40*/  IMAD.MOV.U32 R36, RZ, RZ, 0x20fd8164 ;  /* 0x20fd8164ff247424 */ /* 0x000fe200078e00ff */
[----:B------:R-:W0:Y:S01]  /*da50*/  MUFU.RCP64H R35, 5 ;  /* 0x4014000000237908 */ /* 0x000e220000001800 */
[----:B------:R-:W-:Y:S01]  /*da60*/  IMAD.MOV.U32 R34, RZ, RZ, 0x3da8ff83 ;  /* 0x3da8ff83ff227424 */ /* 0x000fe200078e00ff */
[----:B------:R-:W-:Y:S01]  /*da70*/  ISETP.NE.U32.AND P0, PT, R10, 0x1, PT ;  /* 0x000000010a00780c */ /* 0x000fe20003f05070 */
[----:B------:R-:W-:Y:S01]  /*da80*/  DMUL R10, R8, R8 ;  /* 0x00000008080a7228 */ /* 0x000fe20000000000 */
[----:B------:R-:W-:Y:S01]  /*da90*/  FSETP.GEU.AND P1, PT, |R165|, 6.5827683646048100446e-37, PT ;  /* 0x03600000a500780b */ /* 0x000fe20003f2e200 */
[----:B------:R-:W-:Y:S01]  /*daa0*/  BSSY.RECONVERGENT B0, `(.L_x_413) ;  /* 0x0000026000007945 */ /* 0x000fe20003800200 */
[----:B------:R-:W-:-:S02]  /*dab0*/  FSEL R36, R36, -8.06006814911005101289e+34, !P0 ;  /* 0xf9785eba24247808 */ /* 0x000fc40004000000 */
[----:B------:R-:W-:Y:S01]  /*dac0*/  FSEL R37, -R34, 0.11223486810922622681, !P0 ;  /* 0x3de5db6522257808 */ /* 0x000fe20004000100 */
[----:B------:R-:W-:-:S05]  /*dad0*/  IMAD.MOV.U32 R34, RZ, RZ, 0x1 ;  /* 0x00000001ff227424 */ /* 0x000fca00078e00ff */
[----:B--2---:R-:W-:Y:S01]  /*dae0*/  DFMA R12, R10, R36, R12 ;  /* 0x000000240a0c722b */ /* 0x004fe2000000000c */
[----:B------:R-:W-:Y:S02]  /*daf0*/  IMAD.MOV.U32 R36, RZ, RZ, 0x0 ;  /* 0x00000000ff247424 */ /* 0x000fe400078e00ff */
[----:B------:R-:W-:-:S05]  /*db00*/  IMAD.MOV.U32 R37, RZ, RZ, 0x40140000 ;  /* 0x40140000ff257424 */ /* 0x000fca00078e00ff */
[----:B------:R-:W-:Y:S02]  /*db10*/  DFMA R12, R10, R12, R14 ;  /* 0x0000000c0a0c722b */ /* 0x000fe4000000000e */
[----:B0-----:R-:W-:-:S06]  /*db20*/  DFMA R2, R34, -R36, 1 ;  /* 0x3ff000002202742b */ /* 0x001fcc0000000824 */
[----:B---3--:R-:W-:Y:S02]  /*db30*/  DFMA R12, R10, R12, R16 ;  /* 0x0000000c0a0c722b */ /* 0x008fe40000000010 */
[----:B------:R-:W-:-:S06]  /*db40*/  DFMA R2, R2, R2, R2 ;  /* 0x000000020202722b */ /* 0x000fcc0000000002 */
[----:B------:R-:W-:Y:S02]  /*db50*/  DFMA R12, R10, R12, R18 ;  /* 0x0000000c0a0c722b */ /* 0x000fe40000000012 */
[----:B------:R-:W-:-:S06]  /*db60*/  DFMA R2, R34, R2, R34 ;  /* 0x000000022202722b */ /* 0x000fcc0000000022 */
[----:B----4-:R-:W-:Y:S02]  /*db70*/  DFMA R12, R10, R12, R20 ;  /* 0x0000000c0a0c722b */ /* 0x010fe40000000014 */
[----:B------:R-:W-:-:S06]  /*db80*/  DFMA R14, R2, -R36, 1 ;  /* 0x3ff00000020e742b */ /* 0x000fcc0000000824 */
[----:B------:R-:W-:Y:S02]  /*db90*/  DFMA R12, R10, R12, R22 ;  /* 0x0000000c0a0c722b */ /* 0x000fe40000000016 */
[----:B------:R-:W-:-:S06]  /*dba0*/  DFMA R2, R2, R14, R2 ;  /* 0x0000000e0202722b */ /* 0x000fcc0000000002 */
[----:B------:R-:W-:Y:S02]  /*dbb0*/  DFMA R8, R12, R8, R8 ;  /* 0x000000080c08722b */ /* 0x000fe40000000008 */
[----:B------:R-:W-:Y:S02]  /*dbc0*/  DMUL R14, R164, R2 ;  /* 0x00000002a40e7228 */ /* 0x000fe40000000000 */
[----:B------:R-:W-:-:S06]  /*dbd0*/  DFMA R10, R10, R12, 1 ;  /* 0x3ff000000a0a742b */ /* 0x000fcc000000000c */
[----:B------:R-:W-:-:S04]  /*dbe0*/  DFMA R12, R14, -5, R164 ;  /* 0xc01400000e0c782b */ /* 0x000fc800000000a4 */
[----:B------:R-:W-:Y:S02]  /*dbf0*/  FSEL R10, R10, R8, !P0 ;  /* 0x000000080a0a7208 */ /* 0x000fe40004000000 */
[----:B------:R-:W-:Y:S02]  /*dc00*/  FSEL R11, R11, R9, !P0 ;  /* 0x000000090b0b7208 */ /* 0x000fe40004000000 */
[----:B------:R-:W-:Y:S01]  /*dc10*/  DFMA R2, R2, R12, R14 ;  /* 0x0000000c0202722b */ /* 0x000fe2000000000e */
[----:B------:R-:W-:-:S03]  /*dc20*/  LOP3.LUT P0, RZ, R0, 0x2, RZ, 0xc0, !PT ;  /* 0x0000000200ff7812 */ /* 0x000fc6000780c0ff */
[----:B------:R-:W-:-:S06]  /*dc30*/  DADD R8, RZ, -R10 ;  /* 0x00000000ff087229 */ /* 0x000fcc000000080a */
[----:B------:R-:W-:-:S04]  /*dc40*/  FFMA R0, RZ, 2.3125, R3 ;  /* 0x40140000ff007823 */ /* 0x000fc80000000003 */
[----:B------:R-:W-:Y:S02]  /*dc50*/  FSEL R8, R10, R8, !P0 ;  /* 0x000000080a087208 */ /* 0x000fe40004000000 */
[----:B------:R-:W-:Y:S02]  /*dc60*/  FSEL R9, R11, R9, !P0 ;  /* 0x000000090b097208 */ /* 0x000fe40004000000 */
[----:B------:R-:W-:-:S04]  /*dc70*/  FSETP.GT.AND P0, PT, |R0|, 1.469367938527859385e-39, PT ;  /* 0x001000000000780b */ /* 0x000fc80003f04200 */
[----:B------:R-:W-:-:S09]  /*dc80*/  DADD R4, R4, R8 ;  /* 0x0000000004047229 */ /* 0x000fd20000000008 */
[----:B------:R-:W-:Y:S05]  /*dc90*/  @P0 BRA P1, `(.L_x_414) ;  /* 0x0000000000180947 */ /* 0x000fea0000800000 */
[----:B------:R-:W-:Y:S01]  /*dca0*/  IMAD.MOV.U32 R160, RZ, RZ, RZ ;  /* 0x000000ffffa07224 */ /* 0x000fe200078e00ff */
[----:B------:R-:W-:Y:S01]  /*dcb0*/  MOV R180, 0xdce0 ;  /* 0x0000dce000b47802 */ /* 0x000fe20000000f00 */
[----:B------:R-:W-:-:S07]  /*dcc0*/  IMAD.MOV.U32 R161, RZ, RZ, 0x40140000 ;  /* 0x40140000ffa17424 */ /* 0x000fce00078e00ff */
[----:B------:R-:W-:Y:S05]  /*dcd0*/  CALL.REL.NOINC `($__internal_5_$__cuda_sm20_div_rn_f64_full) ;  /* 0x0000017800207944 */ /* 0x000fea0003c00000 */
[----:B------:R-:W-:Y:S02]  /*dce0*/  IMAD.MOV.U32 R2, RZ, RZ, R160 ;  /* 0x000000ffff027224 */ /* 0x000fe400078e00a0 */
[----:B------:R-:W-:-:S07]  /*dcf0*/  IMAD.MOV.U32 R3, RZ, RZ, R161 ;  /* 0x000000ffff037224 */ /* 0x000fce00078e00a1 */
.L_x_414:
[----:B------:R-:W-:Y:S05]  /*dd00*/  BSYNC.RECONVERGENT B0 ;  /* 0x0000000000007941 */ /* 0x000fea0003800200 */
.L_x_413:
        /* <DEDUP_REMOVED lines=19> */
[----:B------:R-:W-:Y:S02]  /*de40*/  IMAD.MOV.U32 R160, RZ, RZ, R2 ;  /* 0x000000ffffa07224 */ /* 0x000fe400078e0002 */
[----:B------:R-:W-:Y:S02]  /*de50*/  IMAD.MOV.U32 R161, RZ, RZ, R3 ;  /* 0x000000ffffa17224 */ /* 0x000fe400078e0003 */
[----:B------:R-:W-:Y:S02]  /*de60*/  IMAD.MOV.U32 R82, RZ, RZ, R18 ;  /* 0x000000ffff527224 */ /* 0x000fe400078e0012 */
[----:B------:R-:W-:Y:S02]  /*de70*/  IMAD.MOV.U32 R83, RZ, RZ, R19 ;  /* 0x000000ffff537224 */ /* 0x000fe400078e0013 */
[----:B------:R-:W-:-:S02]  /*de80*/  IMAD.MOV.U32 R86, RZ, RZ, R16 ;  /* 0x000000ffff567224 */ /* 0x000fc400078e0010 */
[----:B------:R-:W-:Y:S02]  /*de90*/  IMAD.MOV.U32 R87, RZ, RZ, R17 ;  /* 0x000000ffff577224 */ /* 0x000fe400078e0011 */
[----:B------:R-:W-:Y:S02]  /*dea0*/  IMAD.MOV.U32 R12, RZ, RZ, R8 ;  /* 0x000000ffff0c7224 */ /* 0x000fe400078e0008 */
[----:B------:R-:W-:-:S07]  /*deb0*/  IMAD.MOV.U32 R79, RZ, RZ, R13 ;  /* 0x000000ffff4f7224 */ /* 0x000fce00078e000d */
[----:B------:R-:W-:Y:S05]  /*dec0*/  CALL.REL.NOINC `($__internal_6_$__cuda_sm20_dsqrt_rn_f64_mediumpath_v1) ;  /* 0x0000017c00207944 */ /* 0x000fea0003c00000 */
[----:B------:R-:W-:Y:S02]  /*ded0*/  IMAD.MOV.U32 R10, RZ, RZ, R20 ;  /* 0x000000ffff0a7224 */ /* 0x000fe400078e0014 */
[----:B------:R-:W-:-:S07]  /*dee0*/  IMAD.MOV.U32 R11, RZ, RZ, R21 ;  /* 0x000000ffff0b7224 */ /* 0x000fce00078e0015 */
.L_x_416:
[----:B------:R-:W-:Y:S05]  /*def0*/  BSYNC.RECONVERGENT B0 ;  /* 0x0000000000007941 */ /* 0x000fea0003800200 */
.L_x_415:
        /* <DEDUP_REMOVED lines=10> */
[----:B------:R-:W-:Y:S01]  /*dfa0*/  IMAD.MOV.U32 R13, RZ, RZ, 0x40140000 ;  /* 0x40140000ff0d7424 */ /* 0x000fe200078e00ff */
[----:B------:R-:W-:Y:S01]  /*dfb0*/  DFMA R18, R16, R2, 6.75539944105574400000e+15 ;  /* 0x433800001012742b */ /* 0x000fe20000000002 */
[----:B------:R-:W-:Y:S01]  /*dfc0*/  IMAD.MOV.U32 R10, RZ, RZ, 0x1 ;  /* 0x00000001ff0a7424 */ /* 0x000fe200078e00ff */
[----:B------:R-:W-:-:S02]  /*dfd0*/  FSETP.GEU.AND P0, PT, |R17|, 4.1917929649353027344, PT ;  /* 0x4086232b1100780b */ /* 0x000fc40003f0e200 */
[----:B------:R-:W-:-:S04]  /*dfe0*/  FSETP.GEU.AND P3, PT, |R5|, 6.5827683646048100446e-37, PT ;  /* 0x036000000500780b */ /* 0x000fc80003f6e200 */
[----:B------:R-:W-:Y:S02]  /*dff0*/  DADD R2, R18, -6.75539944105574400000e+15 ;  /* 0xc338000012027429 */ /* 0x000fe40000000000 */
[----:B0-----:R-:W-:-:S06]  /*e000*/  DFMA R14, R10, -R12, 1 ;  /* 0x3ff000000a0e742b */ /* 0x001fcc000000080c */
[----:B------:R-:W-:Y:S01]  /*e010*/  DFMA R8, R2, -UR4, R16 ;  /* 0x8000000402087c2b */ /* 0x000fe20008000010 */
[----:B------:R-:W-:Y:S01]  /*e020*/  UMOV UR4, 0x3b39803f ;  /* 0x3b39803f00047882 */ /* 0x000fe20000000000 */
[----:B------:R-:W-:Y:S01]  /*e030*/  UMOV UR5, 0x3c7abc9e ;  /* 0x3c7abc9e00057882 */ /* 0x000fe20000000000 */
[----:B------:R-:W-:-:S05]  /*e040*/  DFMA R14, R14, R14, R14 ;  /* 0x0000000e0e0e722b */ /* 0x000fca000000000e */
[----:B------:R-:W-:Y:S01]  /*e050*/  DFMA R8, R2, -UR4, R8 ;  /* 0x8000000402087c2b */ /* 0x000fe20008000008 */
[----:B------:R-:W-:Y:S01]  /*e060*/  UMOV UR4, 0x69ce2bdf ;  /* 0x69ce2bdf00047882 */ /* 0x000fe20000000000 */
[----:B------:R-:W-:Y:S01]  /*e070*/  IMAD.MOV.U32 R2, RZ, RZ, -0x35dec16 ;  /* 0xfca213eaff027424 */ /* 0x000fe200078e00ff */
[----:B------:R-:W-:Y:S01]  /*e080*/  UMOV UR5, 0x3e5ade15 ;  /* 0x3e5ade1500057882 */ /* 0x000fe20000000000 */
[----:B------:R-:W-:Y:S01]  /*e090*/  IMAD.MOV.U32 R3, RZ, RZ, 0x3e928af3 ;  /* 0x3e928af3ff037424 */ /* 0x000fe200078e00ff */
[----:B------:R-:W-:-:S05]  /*e0a0*/  DFMA R14, R10, R14, R10 ;  /* 0x0000000e0a0e722b */ /* 0x000fca000000000a */
[----:B------:R-:W-:Y:S01]  /*e0b0*/  DFMA R2, R8, UR4, R2 ;  /* 0x0000000408027c2b */ /* 0x000fe20008000002 */
[----:B------:R-:W-:Y:S01]  /*e0c0*/  UMOV UR4, 0x62401315 ;  /* 0x6240131500047882 */ /* 0x000fe20000000000 */
[----:B------:R-:W-:Y:S01]  /*e0d0*/  UMOV UR5, 0x3ec71dee ;  /* 0x3ec71dee00057882 */ /* 0x000fe20000000000 */
[----:B------:R-:W-:-:S05]  /*e0e0*/  DFMA R12, R14, -R12, 1 ;  /* 0x3ff000000e0c742b */ /* 0x000fca000000080c */
[----:B------:R-:W-:Y:S01]  /*e0f0*/  DFMA R2, R8, R2, UR4 ;  /* 0x0000000408027e2b */ /* 0x000fe20008000002 */
[----:B------:R-:W-:Y:S01]  /*e100*/  UMOV UR4, 0x7c89eb71 ;  /* 0x7c89eb7100047882 */ /* 0x000fe20000000000 */
[----:B------:R-:W-:Y:S01]  /*e110*/  UMOV UR5, 0x3efa0199 ;  /* 0x3efa019900057882 */ /* 0x000fe20000000000 */
[----:B------:R-:W-:-:S05]  /*e120*/  DFMA R20, R14, R12, R14 ;  /* 0x0000000c0e14722b */ /* 0x000fca000000000e */
[----:B------:R-:W-:Y:S01]  /*e130*/  DFMA R2, R8, R2, UR4 ;  /* 0x0000000408027e2b */ /* 0x000fe20008000002 */
[----:B------:R-:W-:Y:S01]  /*e140*/  UMOV UR4, 0x14761f65 ;  /* 0x14761f6500047882 */ /* 0x000fe20000000000 */
[----:B------:R-:W-:Y:S01]  /*e150*/  UMOV UR5, 0x3f2a01a0 ;  /* 0x3f2a01a000057882 */ /* 0x000fe20000000000 */
[----:B------:R-:W-:-:S05]  /*e160*/  DMUL R12, R4, R20 ;  /* 0x00000014040c7228 */ /* 0x000fca0000000000 */
[----:B------:R-:W-:Y:S01]  /*e170*/  DFMA R2, R8, R2, UR4 ;  /* 0x0000000408027e2b */ /* 0x000fe20008000002 */
[----:B------:R-:W-:Y:S01]  /*e180*/  UMOV UR4, 0x1852b7af ;  /* 0x1852b7af00047882 */ /* 0x000fe20000000000 */
[----:B------:R-:W-:Y:S01]  /*e190*/  UMOV UR5, 0x3f56c16c ;  /* 0x3f56c16c00057882 */ /* 0x000fe20000000000 */
[----:B------:R-:W-:-:S05]  /*e1a0*/  DFMA R14, R12, -5, R4 ;  /* 0xc01400000c0e782b */ /* 0x000fca0000000004 */
[----:B------:R-:W-:Y:S01]  /*e1b0*/  DFMA R2, R8, R2, UR4 ;  /* 0x0000000408027e2b */ /* 0x000fe20008000002 */
[----:B------:R-:W-:Y:S01]  /*e1c0*/  UMOV UR4, 0x11122322 ;  /* 0x1112232200047882 */ /* 0x000fe20000000000 */
[----:B------:R-:W-:-:S06]  /*e1d0*/  UMOV UR5, 0x3f811111 ;  /* 0x3f81111100057882 */ /* 0x000fcc0000000000 */
        /* <DEDUP_REMOVED lines=9> */
[----:B------:R-:W-:Y:S02]  /*e270*/  DFMA R10, R8, R2, UR4 ;  /* 0x00000004080a7e2b */ /* 0x000fe40008000002 */
[----:B------:R-:W-:-:S06]  /*e280*/  DFMA R2, R20, R14, R12 ;  /* 0x0000000e1402722b */ /* 0x000fcc000000000c */
[----:B------:R-:W-:-:S04]  /*e290*/  DFMA R10, R8, R10, 1 ;  /* 0x3ff00000080a742b */ /* 0x000fc8000000000a */
[----:B------:R-:W-:-:S04]  /*e2a0*/  FFMA R0, RZ, 2.3125, R3 ;  /* 0x40140000ff007823 */ /* 0x000fc80000000003 */
[----:B------:R-:W-:Y:S01]  /*e2b0*/  DFMA R10, R8, R10, 1 ;  /* 0x3ff00000080a742b */ /* 0x000fe2000000000a */
[----:B------:R-:W-:-:S09]  /*e2c0*/  FSETP.GT.AND P2, PT, |R0|, 1.469367938527859385e-39, PT ;  /* 0x001000000000780b */ /* 0x000fd20003f44200 */
        /* <DEDUP_REMOVED lines=15> */
.L_x_418:
[----:B------:R-:W-:Y:S05]  /*e3c0*/  BSYNC.RECONVERGENT B0 ;  /* 0x0000000000007941 */ /* 0x000fea0003800200 */
.L_x_417:
[----:B------:R-:W-:Y:S04]  /*e3d0*/  BSSY.RECONVERGENT B0, `(.L_x_419) ;  /* 0x000000a000007945 */ /* 0x000fe80003800200 */
[----:B------:R-:W-:Y:S05]  /*e3e0*/  @P2 BRA P3, `(.L_x_420) ;  /* 0x0000000000202947 */ /* 0x000fea0001800000 */
[----:B------:R-:W-:Y:S01]  /*e3f0*/  IMAD.MOV.U32 R164, RZ, RZ, R4 ;  /* 0x000000ffffa47224 */ /* 0x000fe200078e0004 */
[----:B------:R-:W-:Y:S01]  /*e400*/  MOV R180, 0xe450 ;  /* 0x0000e45000b47802 */ /* 0x000fe20000000f00 */
[----:B------:R-:W-:Y:S02]  /*e410*/  IMAD.MOV.U32 R165, RZ, RZ, R5 ;  /* 0x000000ffffa57224 */ /* 0x000fe400078e0005 */
[----:B------:R-:W-:Y:S02]  /*e420*/  IMAD.MOV.U32 R160, RZ, RZ, RZ ;  /* 0x000000ffffa07224 */ /* 0x000fe400078e00ff */
[----:B------:R-:W-:-:S07]  /*e430*/  IMAD.MOV.U32 R161, RZ, RZ, 0x40140000 ;  /* 0x40140000ffa17424 */ /* 0x000fce00078e00ff */
[----:B------:R-:W-:Y:S05]  /*e440*/  CALL.REL.NOINC `($__internal_5_$__cuda_sm20_div_rn_f64_full) ;  /* 0x0000017000447944 */ /* 0x000fea0003c00000 */
[----:B------:R-:W-:Y:S02]  /*e450*/  IMAD.MOV.U32 R2, RZ, RZ, R160 ;  /* 0x000000ffff027224 */ /* 0x000fe400078e00a0 */
[----:B------:R-:W-:-:S07]  /*e460*/  IMAD.MOV.U32 R3, RZ, RZ, R161 ;  /* 0x000000ffff037224 */ /* 0x000fce00078e00a1 */
.L_x_420:
[----:B------:R-:W-:Y:S05]  /*e470*/  BSYNC.RECONVERGENT B0 ;  /* 0x0000000000007941 */ /* 0x000fea0003800200 */
.L_x_419:
        /* <DEDUP_REMOVED lines=9> */
[----:B------:R-:W-:Y:S01]  /*e510*/  IMAD.MOV.U32 R18, RZ, RZ, -0x35dec16 ;  /* 0xfca213eaff127424 */ /* 0x000fe200078e00ff */
[----:B------:R-:W-:Y:S01]  /*e520*/  UMOV UR10, 0x62401315 ;  /* 0x62401315000a7882 */ /* 0x000fe20000000000 */
[----:B------:R-:W-:Y:S01]  /*e530*/  IMAD.MOV.U32 R19, RZ, RZ, 0x3e928af3 ;  /* 0x3e928af3ff137424 */ /* 0x000fe200078e00ff */
        /* <DEDUP_REMOVED lines=15> */
[----:B------:R-:W-:Y:S01]  /*e630*/  UMOV UR24, 0xb ;  /* 0x0000000b00187882 */ /* 0x000fe20000000000 */
[----:B------:R-:W-:Y:S01]  /*e640*/  UMOV UR25, 0x3fe00000 ;  /* 0x3fe0000000197882 */ /* 0x000fe20000000000 */
[----:B------:R-:W-:Y:S01]  /*e650*/  FSETP.GEU.AND P0, PT, |R3|, 4.1917929649353027344, PT ;  /* 0x4086232b0300780b */ /* 0x000fe20003f0e200 */
[----:B------:R-:W-:Y:S01]  /*e660*/  BSSY.RECONVERGENT B0, `(.L_x_421) ;  /* 0x000001f000007945 */ /* 0x000fe20003800200 */
[----:B------:R-:W-:Y:S01]  /*e670*/  IMAD.MOV.U32 R12, RZ, RZ, 0x1 ;  /* 0x00000001ff0c7424 */ /* 0x000fe200078e00ff */
[----:B------:R-:W-:Y:S01]  /*e680*/  DFMA R10, R4, -UR6, R10 ;  /* 0x80000006040a7c2b */ /* 0x000fe2000800000a */
[----:B------:R-:W-:-:S07]  /*e690*/  IMAD.MOV.U32 R13, RZ, RZ, 0x43380000 ;  /* 0x43380000ff0d7424 */ /* 0x000fce00078e00ff */
        /* <DEDUP_REMOVED lines=20> */
[----:B------:R-:W-:Y:S01]  /*e7e0*/  FSEL R5, R5, RZ, P0 ;  /* 0x000000ff05057208 */ /* 0x000fe20000000000 */
[----:B------:R-:W-:Y:S01]  /*e7f0*/  @!P1 IMAD.MOV.U32 R10, RZ, RZ, RZ ;  /* 0x000000ffff0a9224 */ /* 0x000fe200078e00ff */
[----:B------:R-:W-:-:S05]  /*e800*/  @!P1 SHF.R.S32.HI R3, RZ, 0x1, R0 ;  /* 0x00000001ff039819 */ /* 0x000fca0000011400 */
[----:B------:R-:W-:Y:S02]  /*e810*/  @!P1 IMAD.IADD R14, R14, 0x1, -R3 ;  /* 0x000000010e0e9824 */ /* 0x000fe400078e0a03 */
[----:B------:R-:W-:-:S03]  /*e820*/  @!P1 IMAD R3, R3, 0x100000, R11 ;  /* 0x0010000003039824 */ /* 0x000fc600078e020b */
[----:B------:R-:W-:-:S06]  /*e830*/  @!P1 LEA R11, R14, 0x3ff00000, 0x14 ;  /* 0x3ff000000e0b9811 */ /* 0x000fcc00078ea0ff */
[----:B------:R-:W-:-:S11]  /*e840*/  @!P1 DMUL R4, R2, R10 ;  /* 0x0000000a02049228 */ /* 0x000fd60000000000 */
.L_x_422:
[----:B------:R-:W-:Y:S05]  /*e850*/  BSYNC.RECONVERGENT B0 ;  /* 0x0000000000007941 */ /* 0x000fea0003800200 */
.L_x_421:
[----:B------:R-:W-:Y:S01]  /*e860*/  UMOV UR4, 0x0 ;  /* 0x0000000000047882 */ /* 0x000fe20000000000 */
[----:B------:R-:W-:Y:S01]  /*e870*/  UMOV UR5, 0x43380000 ;  /* 0x4338000000057882 */ /* 0x000fe20000000000 */
[----:B------:R-:W0:Y:S01]  /*e880*/  LDC.64 R214, c[0x0][0x398] ;  /* 0x0000e600ffd67b82 */ /* 0x000e220000000a00 */
[----:B------:R-:W-:Y:S01]  /*e890*/  DADD R2, R12, -UR4 ;  /* 0x800000040c027e29 */ /* 0x000fe20008000000 */
[----:B------:R-:W-:Y:S01]  /*e8a0*/  ISETP.NE.AND P0, PT, R210, RZ, PT ;  /* 0x000000ffd200720c */ /* 0x000fe20003f05270 */
[----:B------:R-:W-:Y:S01]  /*e8b0*/  DFMA R4, R8, -20, -R4 ;  /* 0xc03400000804782b */ /* 0x000fe20000000804 */
[----:B------:R-:W-:Y:S01]  /*e8c0*/  BSSY.RECONVERGENT B6, `(.L_x_423) ;  /* 0x000001d000067945 */ /* 0x000fe20003800200 */
[----:B------:R-:W-:-:S04]  /*e8d0*/  VIADD R35, R1, 0xc8 ;  /* 0x000000c801237836 */ /* 0x000fc80000000000 */
[----:B------:R-:W-:Y:S02]  /*e8e0*/  DFMA R10, R2, -R16, 1 ;  /* 0x3ff00000020a742b */ /* 0x000fe40000000810 */
[----:B------:R-:W-:-:S06]  /*e8f0*/  DADD R4, R4, 20 ;  /* 0x4034000004047429 */ /* 0x000fcc0000000000 */
[----:B------:R-:W-:Y:S01]  /*e900*/  DFMA R10, R2, -UR6, R10 ;  /* 0x80000006020a7c2b */ /* 0x000fe2000800000a */
[----:B0-----:R-:W-:-:S07]  /*e910*/  IMAD.WIDE R214, R210, 0x8, R214 ;  /* 0x00000008d2d67825 */ /* 0x001fce00078e02d6 */
        /* <DEDUP_REMOVED lines=12> */
[----:B------:R-:W-:-:S07]  /*e9e0*/  DADD R22, R142, R4 ;  /* 0x000000008e167229 */ /* 0x000fce0000000004 */
[----:B------:R0:W-:Y:S01]  /*e9f0*/  STG.E.64 desc[UR36][R214.64], R22 ;  /* 0x00000016d6007986 */ /* 0x0001e2000c101b24 */
[----:B------:R-:W-:Y:S05]  /*ea00*/  @P0 BRA `(.L_x_424) ;  /* 0x0000000000200947 */ /* 0x000fea0003800000 */
[----:B------:R-:W-:Y:S01]  /*ea10*/  MOV R0, 0x1e8 ;  /* 0x000001e800007802 */ /* 0x000fe20000000f00 */
[----:B------:R1:W-:Y:S01]  /*ea20*/  STL.64 [R1+0x160], R22 ;  /* 0x0001601601007387 */ /* 0x0003e20000100a00 */
[----:B------:R-:W2:Y:S02]  /*ea30*/  LDCU.64 UR4, c[0x4][0x198] ;  /* 0x01003300ff0477ac */ /* 0x000ea40008000a00 */
[----:B------:R1:W3:Y:S01]  /*ea40*/  LDC.64 R2, c[0x4][R0] ;  /* 0x0100000000027b82 */ /* 0x0002e20000000a00 */
[----:B--2---:R-:W-:Y:S02]  /*ea50*/  IMAD.U32 R4, RZ, RZ, UR4 ;  /* 0x00000004ff047e24 */ /* 0x004fe4000f8e00ff */
[----:B-1----:R-:W-:-:S07]  /*ea60*/  IMAD.U32 R5, RZ, RZ, UR5 ;  /* 0x00000005ff057e24 */ /* 0x002fce000f8e00ff */
[----:B------:R-:W-:-:S07]  /*ea70*/  LEPC R20, `(.L_x_424) ;  /* 0x000000001014794e */ /* 0x000fce0000000000 */
[----:B0--3--:R-:W-:Y:S05]  /*ea80*/  CALL.ABS.NOINC R2 ;  /* 0x0000000002007343 */ /* 0x009fea0003c00000 */
.L_x_424:
[----:B------:R-:W-:Y:S05]  /*ea90*/  BSYNC.RECONVERGENT B6 ;  /* 0x0000000000067941 */ /* 0x000fea0003800200 */
.L_x_423:
[----:B------:R-:W1:Y:S01]  /*eaa0*/  F2F.F32.F64 R25, R24 ;  /* 0x0000001800197310 */ /* 0x000e620000301000 */
[----:B------:R-:W-:Y:S01]  /*eab0*/  IMAD.MOV.U32 R7, RZ, RZ, 0x3f017731 ;  /* 0x3f017731ff077424 */ /* 0x000fe200078e00ff */
[----:B------:R-:W-:Y:S01]  /*eac0*/  CS2R R82, SRZ ;  /* 0x0000000000527805 */ /* 0x000fe2000001ff00 */
[----:B------:R-:W-:Y:S01]  /*ead0*/  IMAD.MOV.U32 R2, RZ, RZ, 0x437c0000 ;  /* 0x437c0000ff027424 */ /* 0x000fe200078e00ff */
[----:B------:R-:W-:Y:S01]  /*eae0*/  CS2R R78, SRZ ;  /* 0x00000000004e7805 */ /* 0x000fe2000001ff00 */
[----:B------:R-:W-:Y:S01]  /*eaf0*/  IMAD.MOV.U32 R52, RZ, RZ, 0x3a2c32e4 ;  /* 0x3a2c32e4ff347424 */ /* 0x000fe200078e00ff */
[----:B------:R-:W-:Y:S01]  /*eb00*/  CS2R R94, SRZ ;  /* 0x00000000005e7805 */ /* 0x000fe2000001ff00 */
[----:B------:R-:W-:Y:S01]  /*eb10*/  FFMA.RM R7, R7, R2, 12582913 ;  /* 0x4b40000107077423 */ /* 0x000fe20000004002 */
[----:B------:R-:W2:Y:S01]  /*eb20*/  F2F.F32.F64 R17, R92 ;  /* 0x0000005c00117310 */ /* 0x000ea20000301000 */
[----:B------:R-:W-:Y:S02]  /*eb30*/  CS2R R90, SRZ ;  /* 0x00000000005a7805 */ /* 0x000fe4000001ff00 */
[----:B------:R-:W-:Y:S01]  /*eb40*/  CS2R R86, SRZ ;  /* 0x0000000000567805 */ /* 0x000fe2000001ff00 */
[----:B------:R-:W-:Y:S01]  /*eb50*/  IMAD.SHL.U32 R148, R7, 0x800000, RZ ;  /* 0x0080000007947824 */ /* 0x000fe200078e00ff */
[----:B------:R-:W-:Y:S01]  /*eb60*/  STL.128 [R1+0x30], R80 ;  /* 0x0000305001007387 */ /* 0x000fe20000100c00 */
[----:B------:R-:W-:Y:S01]  /*eb70*/  BSSY.RECONVERGENT B0, `(.L_x_425) ;  /* 0x00005ba000007945 */ /* 0x000fe20003800200 */
[----:B------:R-:W-:Y:S01]  /*eb80*/  IMAD.MOV.U32 R55, RZ, RZ, RZ ;  /* 0x000000ffff377224 */ /* 0x000fe200078e00ff */
[----:B-1----:R-:W-:Y:S01]  /*eb90*/  SHF.R.U32.HI R6, RZ, 0x17, R25 ;  /* 0x00000017ff067819 */ /* 0x002fe20000011619 */
[----:B------:R-:W1:Y:S01]  /*eba0*/  F2F.F32.F64 R21, R32 ;  /* 0x0000002000157310 */ /* 0x000e620000301000 */
[C---:B------:R-:W-:Y:S01]  /*ebb0*/  FMUL R5, R25.reuse, 0.63661974668502807617 ;  /* 0x3f22f98319057820 */ /* 0x040fe20000400000 */
[----:B------:R3:W-:Y:S01]  /*ebc0*/  STL.128 [R1+0x40], R76 ;  /* 0x0000404c01007387 */ /* 0x0007e20000100c00 */
[C---:B------:R-:W-:Y:S01]  /*ebd0*/  LOP3.LUT R12, R6.reuse, 0xe0, RZ, 0xc0, !PT ;  /* 0x000000e0060c7812 */ /* 0x040fe200078ec0ff */
[----:B------:R-:W-:Y:S01]  /*ebe0*/  IMAD.SHL.U32 R75, R25, 0x100, RZ ;  /* 0x00000100194b7824 */ /* 0x000fe200078e00ff */
[----:B------:R-:W-:Y:S01]  /*ebf0*/  LOP3.LUT R68, R6, 0x1f, RZ, 0xc0, !PT ;  /* 0x0000001f06447812 */ /* 0x000fe200078ec0ff */
[----:B------:R-:W-:Y:S01]  /*ec00*/  STL.128 [R1], R92 ;  /* 0x0000005c01007387 */ /* 0x000fe20000100c00 */
[C---:B--2---:R-:W-:Y:S01]  /*ec10*/  FMUL R8, |R17|.reuse, 16777216 ;  /* 0x4b80000011087820 */ /* 0x044fe20000400200 */
[----:B------:R-:W2:Y:S01]  /*ec20*/  F2F.F32.F64 R19, R30 ;  /* 0x0000001e00137310 */ /* 0x000ea20000301000 */
[----:B------:R-:W-:Y:S01]  /*ec30*/  FSETP.GEU.AND P0, PT, |R17|, 1.175494350822287508e-38, PT ;  /* 0x008000001100780b */ /* 0x000fe20003f0e200 */
[----:B------:R-:W-:-:S02]  /*ec40*/  VIADD R13, R12, 0xffffff80 ;  /* 0xffffff800c0d7836 */ /* 0x000fc40000000000 */
[----:B------:R-:W-:Y:S01]  /*ec50*/  FADD R53, R17, R17 ;  /* 0x0000001111357221 */ /* 0x000fe20000000000 */
[----:B------:R-:W-:Y:S01]  /*ec60*/  STL.128 [R1+0x10], R88 ;  /* 0x0000105801007387 */ /* 0x000fe20000100c00 */
[----:B------:R-:W-:Y:S01]  /*ec70*/  FSEL R8, R8, |R17|, !P0 ;  /* 0x4000001108087208 */ /* 0x000fe20004000000 */
[C---:B-1----:R-:W-:Y:S01]  /*ec80*/  FMUL R9, R21.reuse, 0.63661974668502807617 ;  /* 0x3f22f98315097820 */ /* 0x042fe20000400000 */
[----:B------:R1:W4:Y:S01]  /*ec90*/  F2F.F32.F64 R18, R28 ;  /* 0x0000001c00127310 */ /* 0x0003220000301000 */
[----:B------:R-:W-:Y:S02]  /*eca0*/  SHF.R.U32.HI R3, RZ, 0x17, R21 ;  /* 0x00000017ff037819 */ /* 0x000fe40000011615 */
[----:B------:R-:W-:Y:S01]  /*ecb0*/  VIADD R12, R8, 0xc0cafb0d ;  /* 0xc0cafb0d080c7836 */ /* 0x000fe20000000000 */
[----:B------:R-:W-:Y:S01]  /*ecc0*/  FSEL R11, RZ, -24, P0 ;  /* 0xc1c00000ff0b7808 */ /* 0x000fe20000000000 */
[----:B---3--:R-:W-:Y:S01]  /*ecd0*/  IMAD.SHL.U32 R78, R21, 0x100, RZ ;  /* 0x00000100154e7824 */ /* 0x008fe200078e00ff */
[----:B------:R-:W-:Y:S01]  /*ece0*/  LOP3.LUT R20, R3, 0xe0, RZ, 0xc0, !PT ;  /* 0x000000e003147812 */ /* 0x000fe200078ec0ff */
[----:B------:R3:W-:Y:S01]  /*ecf0*/  STL.128 [R1+0x20], R84 ;  /* 0x0000205401007387 */ /* 0x0007e20000100c00 */
[----:B--2---:R-:W-:Y:S01]  /*ed00*/  SHF.R.U32.HI R2, RZ, 0x17, R19 ;  /* 0x00000017ff027819 */ /* 0x004fe20000011613 */
[----:B------:R2:W5:Y:S01]  /*ed10*/  F2F.F32.F64 R16, R26 ;  /* 0x0000001a00107310 */ /* 0x0005620000301000 */
[----:B------:R-:W-:Y:S01]  /*ed20*/  SHF.R.U32.HI R13, RZ, 0x5, R13 ;  /* 0x00000005ff0d7819 */ /* 0x000fe2000001160d */
[----:B------:R-:W-:Y:S01]  /*ed30*/  VIADD R20, R20, 0xffffff80 ;  /* 0xffffff8014147836 */ /* 0x000fe20000000000 */
[----:B------:R-:W-:Y:S01]  /*ed40*/  LOP3.LUT R24, R2, 0xe0, RZ, 0xc0, !PT ;  /* 0x000000e002187812 */ /* 0x000fe200078ec0ff */
[C---:B------:R-:W-:Y:S01]  /*ed50*/  FMUL R10, R19.reuse, 0.63661974668502807617 ;  /* 0x3f22f983130a7820 */ /* 0x040fe20000400000 */
[----:B------:R-:W-:Y:S01]  /*ed60*/  IMAD.SHL.U32 R79, R19, 0x100, RZ ;  /* 0x00000100134f7824 */ /* 0x000fe200078e00ff */
[----:B------:R-:W-:Y:S01]  /*ed70*/  LOP3.LUT R70, R3, 0x1f, RZ, 0xc0, !PT ;  /* 0x0000001f03467812 */ /* 0x000fe200078ec0ff */
[----:B-1----:R-:W-:Y:S01]  /*ed80*/  IMAD R28, R13, -0x4, R35 ;  /* 0xfffffffc0d1c7824 */ /* 0x002fe200078e0223 */
[----:B----4-:R-:W-:Y:S01]  /*ed90*/  SHF.R.U32.HI R73, RZ, 0x17, R18 ;  /* 0x00000017ff497819 */ /* 0x010fe20000011612 */
[----:B------:R-:W1:Y:S01]  /*eda0*/  F2F.F32.F64 R15, R88 ;  /* 0x00000058000f7310 */ /* 0x000e620000301000 */
[----:B------:R-:W-:Y:S01]  /*edb0*/  VIADD R24, R24, 0xffffff80 ;  /* 0xffffff8018187836 */ /* 0x000fe20000000000 */
[----:B------:R-:W-:Y:S01]  /*edc0*/  SHF.R.U32.HI R20, RZ, 0x5, R20 ;  /* 0x00000005ff147819 */ /* 0x000fe20000011614 */
[----:B------:R-:W-:Y:S01]  /*edd0*/  IMAD.SHL.U32 R82, R18, 0x100, RZ ;  /* 0x0000010012527824 */ /* 0x000fe200078e00ff */
[----:B--2---:R-:W-:-:S02]  /*ede0*/  LOP3.LUT R26, R73, 0xe0, RZ, 0xc0, !PT ;  /* 0x000000e0491a7812 */ /* 0x004fc400078ec0ff */
[----:B-----5:R-:W-:Y:S01]  /*edf0*/  SHF.R.U32.HI R74, RZ, 0x17, R16 ;  /* 0x00000017ff4a7819 */ /* 0x020fe20000011610 */
[----:B------:R-:W-:Y:S01]  /*ee00*/  IMAD.SHL.U32 R83, R16, 0x100, RZ ;  /* 0x0000010010537824 */ /* 0x000fe200078e00ff */
[----:B------:R2:W-:Y:S01]  /*ee10*/  F2I.NTZ R29, R9 ;  /* 0x00000009001d7305 */ /* 0x0005e20000203100 */
[----:B------:R-:W-:Y:S01]  /*ee20*/  VIADD R26, R26, 0xffffff80 ;  /* 0xffffff801a1a7836 */ /* 0x000fe20000000000 */
[----:B------:R-:W-:Y:S02]  /*ee30*/  LOP3.LUT R27, R74, 0xe0, RZ, 0xc0, !PT ;  /* 0x000000e04a1b7812 */ /* 0x000fe400078ec0ff */
[----:B------:R-:W-:Y:S02]  /*ee40*/  SHF.R.U32.HI R24, RZ, 0x5, R24 ;  /* 0x00000005ff187819 */ /* 0x000fe40000011618 */
[----:B------:R-:W-:Y:S01]  /*ee50*/  SHF.R.U32.HI R30, RZ, 0x5, R26 ;  /* 0x00000005ff1e7819 */ /* 0x000fe2000001161a */
[----:B------:R-:W-:Y:S01]  /*ee60*/  VIADD R27, R27, 0xffffff80 ;  /* 0xffffff801b1b7836 */ /* 0x000fe20000000000 */
[----:B------:R-:W4:Y:S01]  /*ee70*/  F2F.F32.F64 R14, R84 ;  /* 0x00000054000e7310 */ /* 0x000f220000301000 */
[----:B--2---:R-:W-:Y:S01]  /*ee80*/  LOP3.LUT R9, R12, 0xff800000, RZ, 0xc0, !PT ;  /* 0xff8000000c097812 */ /* 0x004fe200078ec0ff */
[--C-:B------:R-:W-:Y:S01]  /*ee90*/  IMAD R26, R24, -0x4, R35.reuse ;  /* 0xfffffffc181a7824 */ /* 0x100fe200078e0223 */
[----:B-1----:R-:W-:Y:S01]  /*eea0*/  FSETP.GEU.AND P0, PT, |R15|, 1.175494350822287508e-38, PT ;  /* 0x008000000f00780b */ /* 0x002fe20003f0e200 */
[----:B------:R-:W-:Y:S01]  /*eeb0*/  IMAD R24, R30, -0x4, R35 ;  /* 0xfffffffc1e187824 */ /* 0x000fe200078e0223 */
[----:B------:R-:W-:Y:S01]  /*eec0*/  SHF.R.U32.HI R31, RZ, 0x5, R27 ;  /* 0x00000005ff1f7819 */ /* 0x000fe2000001161b */
[----:B------:R-:W-:Y:S01]  /*eed0*/  IMAD.IADD R12, R8, 0x1, -R9 ;  /* 0x00000001080c7824 */ /* 0x000fe200078e0a09 */
[----:B------:R-:W-:Y:S01]  /*eee0*/  I2FP.F32.S32 R8, R9 ;  /* 0x0000000900087245 */ /* 0x000fe20000201400 */
[----:B------:R-:W1:Y:S01]  /*eef0*/  F2F.F32.F64 R0, R80 ;  /* 0x0000005000007310 */ /* 0x000e620000301000 */
[----:B------:R-:W-:-:S02]  /*ef00*/  IMAD R27, R20, -0x4, R35 ;  /* 0xfffffffc141b7824 */ /* 0x000fc400078e0223 */
[----:B------:R-:W-:Y:S01]  /*ef10*/  FMUL R30, R16, 0.63661974668502807617 ;  /* 0x3f22f983101e7820 */ /* 0x000fe20000400000 */
[----:B------:R-:W-:Y:S02]  /*ef20*/  IMAD R20, R31, -0x4, R35 ;  /* 0xfffffffc1f147824 */ /* 0x000fe400078e0223 */
[----:B------:R-:W-:Y:S01]  /*ef30*/  FFMA R11, R8, 1.1920928955078125e-07, R11 ;  /* 0x34000000080b7823 */ /* 0x000fe2000000000b */
[----:B------:R-:W-:Y:S01]  /*ef40*/  FMUL R8, |R15|, 16777216 ;  /* 0x4b8000000f087820 */ /* 0x000fe20000400200 */
[----:B------:R-:W-:Y:S01]  /*ef50*/  FMUL R31, R18, 0.63661974668502807617 ;  /* 0x3f22f983121f7820 */ /* 0x000fe20000400000 */
[C---:B----4-:R-:W-:Y:S01]  /*ef60*/  FMUL R13, |R14|.reuse, 16777216 ;  /* 0x4b8000000e0d7820 */ /* 0x050fe20000400200 */
[----:B------:R-:W2:Y:S01]  /*ef70*/  F2F.F32.F64 R4, R76 ;  /* 0x0000004c00047310 */ /* 0x000ea20000301000 */
[----:B------:R-:W-:Y:S02]  /*ef80*/  FSETP.GEU.AND P1, PT, |R14|, 1.175494350822287508e-38, PT ;  /* 0x008000000e00780b */ /* 0x000fe40003f2e200 */
[----:B------:R-:W-:Y:S01]  /*ef90*/  FSEL R9, R8, |R15|, !P0 ;  /* 0x4000000f08097208 */ /* 0x000fe20004000000 */
[----:B------:R-:W-:Y:S01]  /*efa0*/  FADD R8, R7, -12583039 ;  /* 0xcb40007f07087421 */ /* 0x000fe20000000000 */
[----:B------:R-:W-:Y:S01]  /*efb0*/  FSEL R33, R13, |R14|, !P1 ;  /* 0x4000000e0d217208 */ /* 0x000fe20004800000 */
[C---:B-1----:R-:W-:Y:S01]  /*efc0*/  FMUL R35, |R0|.reuse, 16777216 ;  /* 0x4b80000000237820 */ /* 0x042fe20000400200 */
[----:B------:R-:W-:Y:S01]  /*efd0*/  FSETP.GEU.AND P2, PT, |R0|, 1.175494350822287508e-38, PT ;  /* 0x008000000000780b */ /* 0x000fe20003f4e200 */
[----:B------:R-:W-:Y:S01]  /*efe0*/  VIADD R13, R9, 0xc0cafb0d ;  /* 0xc0cafb0d090d7836 */ /* 0x000fe20000000000 */
[----:B------:R-:W1:Y:S01]  /*eff0*/  F2I.NTZ R5, R5 ;  /* 0x0000000500057305 */ /* 0x000e620000203100 */
[----:B------:R-:W-:Y:S01]  /*f000*/  VIADD R36, R33, 0xc0cafb0d ;  /* 0xc0cafb0d21247836 */ /* 0x000fe20000000000 */
[----:B------:R-:W-:Y:S01]  /*f010*/  FSEL R37, R35, |R0|, !P2 ;  /* 0x4000000023257208 */ /* 0x000fe20005000000 */
[----:B------:R-:W-:Y:S01]  /*f020*/  FADD R8, -R8, 1.4426950216293334961 ;  /* 0x3fb8aa3b08087421 */ /* 0x000fe20000000100 */
[----:B------:R-:W-:Y:S01]  /*f030*/  LOP3.LUT R34, R13, 0xff800000, RZ, 0xc0, !PT ;  /* 0xff8000000d227812 */ /* 0x000fe200078ec0ff */
[C---:B--2---:R-:W-:Y:S01]  /*f040*/  FMUL R39, |R4|.reuse, 16777216 ;  /* 0x4b80000004277820 */ /* 0x044fe20000400200 */
[----:B------:R-:W-:Y:S01]  /*f050*/  FSETP.GEU.AND P3, PT, |R4|, 1.175494350822287508e-38, PT ;  /* 0x008000000400780b */ /* 0x000fe20003f6e200 */
[----:B------:R-:W-:Y:S01]  /*f060*/  VIADD R38, R37, 0xc0cafb0d ;  /* 0xc0cafb0d25267836 */ /* 0x000fe20000000000 */
[----:B------:R2:W-:Y:S01]  /*f070*/  F2I.NTZ R32, R10 ;  /* 0x0000000a00207305 */ /* 0x0005e20000203100 */
[----:B------:R-:W-:Y:S01]  /*f080*/  LOP3.LUT R36, R36, 0xff800000, RZ, 0xc0, !PT ;  /* 0xff80000024247812 */ /* 0x000fe200078ec0ff */
[----:B------:R-:W-:Y:S01]  /*f090*/  IMAD.IADD R13, R9, 0x1, -R34 ;  /* 0x00000001090d7824 */ /* 0x000fe200078e0a22 */
[----:B------:R-:W-:Y:S01]  /*f0a0*/  FSEL R41, R39, |R4|, !P3 ;  /* 0x4000000427297208 */ /* 0x000fe20005800000 */
[----:B------:R-:W-:Y:S01]  /*f0b0*/  FADD R8, R8, 1.925963033500011079e-08 ;  /* 0x32a5706008087421 */ /* 0x000fe20000000000 */
[----:B------:R-:W-:Y:S01]  /*f0c0*/  LOP3.LUT R42, R38, 0xff800000, RZ, 0xc0, !PT ;  /* 0xff800000262a7812 */ /* 0x000fe200078ec0ff */
[----:B------:R-:W-:Y:S01]  /*f0d0*/  IMAD.IADD R38, R33, 0x1, -R36 ;  /* 0x0000000121267824 */ /* 0x000fe200078e0a24 */
[----:B------:R-:W-:Y:S01]  /*f0e0*/  I2FP.F32.S32 R9, R34 ;  /* 0x0000002200097245 */ /* 0x000fe20000201400 */
[----:B------:R-:W-:Y:S01]  /*f0f0*/  VIADD R34, R41, 0xc0cafb0d ;  /* 0xc0cafb0d29227836 */ /* 0x000fe20000000000 */
[----:B--2---:R-:W-:Y:S01]  /*f100*/  FSEL R10, RZ, -24, P0 ;  /* 0xc1c00000ff0a7808 */ /* 0x004fe20000000000 */
[----:B------:R-:W-:Y:S01]  /*f110*/  IMAD.IADD R43, R37, 0x1, -R42 ;  /* 0x00000001252b7824 */ /* 0x000fe200078e0a2a */
[----:B------:R-:W-:Y:S01]  /*f120*/  FSEL R40, RZ, -24, P2 ;  /* 0xc1c00000ff287808 */ /* 0x000fe20001000000 */
[----:B------:R-:W2:Y:S01]  /*f130*/  F2I.NTZ R31, R31 ;  /* 0x0000001f001f7305 */ /* 0x000ea20000203100 */
[----:B------:R-:W-:Y:S01]  /*f140*/  I2FP.F32.S32 R37, R42 ;  /* 0x0000002a00257245 */ /* 0x000fe20000201400 */
[----:B------:R-:W-:Y:S01]  /*f150*/  FFMA R33, R9, 1.1920928955078125e-07, R10 ;  /* 0x3400000009217823 */ /* 0x000fe2000000000a */
[C---:B------:R-:W-:Y:S01]  /*f160*/  FADD R10, R12.reuse, 1 ;  /* 0x3f8000000c0a7421 */ /* 0x040fe20000000000 */
[----:B------:R-:W-:Y:S01]  /*f170*/  FSEL R35, RZ, -24, P1 ;  /* 0xc1c00000ff237808 */ /* 0x000fe20000800000 */
[----:B------:R-:W-:Y:S01]  /*f180*/  FADD R12, R12, -1 ;  /* 0xbf8000000c0c7421 */ /* 0x000fe20000000000 */
[----:B------:R-:W-:Y:S01]  /*f190*/  I2FP.F32.S32 R36, R36 ;  /* 0x0000002400247245 */ /* 0x000fe20000201400 */
[----:B------:R-:W-:Y:S01]  /*f1a0*/  FFMA R42, R37, 1.1920928955078125e-07, R40 ;  /* 0x34000000252a7823 */ /* 0x000fe20000000028 */
[----:B------:R4:W5:Y:S01]  /*f1b0*/  MUFU.EX2 R9, R8 ;  /* 0x0000000800097308 */ /* 0x0009620000000800 */
[----:B------:R-:W-:-:S02]  /*f1c0*/  LOP3.LUT R40, R34, 0xff800000, RZ, 0xc0, !PT ;  /* 0xff80000022287812 */ /* 0x000fc400078ec0ff */
[----:B-1----:R-:W-:Y:S01]  /*f1d0*/  I2FP.F32.S32 R34, R5 ;  /* 0x0000000500227245 */ /* 0x002fe20000201400 */
[----:B------:R-:W-:Y:S01]  /*f1e0*/  FFMA R39, R36, 1.1920928955078125e-07, R35 ;  /* 0x3400000024277823 */ /* 0x000fe20000000023 */
[----:B------:R-:W-:Y:S01]  /*f1f0*/  I2FP.F32.S32 R36, R29 ;  /* 0x0000001d00247245 */ /* 0x000fe20000201400 */
[----:B------:R-:W-:Y:S01]  /*f200*/  IMAD.IADD R45, R41, 0x1, -R40 ;  /* 0x00000001292d7824 */ /* 0x000fe200078e0a28 */
[----:B------:R-:W-:Y:S01]  /*f210*/  FSEL R35, RZ, -24, P3 ;  /* 0xc1c00000ff237808 */ /* 0x000fe20001800000 */
[----:B------:R-:W1:Y:S01]  /*f220*/  MUFU.RCP R10, R10 ;  /* 0x0000000a000a7308 */ /* 0x000e620000001000 */
[----:B------:R-:W-:Y:S01]  /*f230*/  FFMA R7, R34, -1.5707962512969970703, R25 ;  /* 0xbfc90fda22077823 */ /* 0x000fe20000000019 */
[----:B------:R-:W-:Y:S01]  /*f240*/  FFMA R37, R36, -1.5707962512969970703, R21 ;  /* 0xbfc90fda24257823 */ /* 0x000fe20000000015 */
[----:B------:R-:W-:Y:S01]  /*f250*/  I2FP.F32.S32 R40, R40 ;  /* 0x0000002800287245 */ /* 0x000fe20000201400 */
[----:B----4-:R-:W-:Y:S01]  /*f260*/  FADD R8, R13, 1 ;  /* 0x3f8000000d087421 */ /* 0x010fe20000000000 */
[----:B------:R-:W-:Y:S01]  /*f270*/  FFMA R7, R34, -7.5497894158615963534e-08, R7 ;  /* 0xb3a2216822077823 */ /* 0x000fe20000000007 */
[----:B------:R-:W-:Y:S01]  /*f280*/  FFMA R37, R36, -7.5497894158615963534e-08, R37 ;  /* 0xb3a2216824257823 */ /* 0x000fe20000000025 */
[----:B--2---:R-:W-:Y:S01]  /*f290*/  I2FP.F32.S32 R65, R31 ;  /* 0x0000001f00417245 */ /* 0x004fe20000201400 */
[----:B------:R-:W-:Y:S01]  /*f2a0*/  FFMA R47, R40, 1.1920928955078125e-07, R35 ;  /* 0x34000000282f7823 */ /* 0x000fe20000000023 */
[----:B------:R-:W-:Y:S01]  /*f2b0*/  FFMA R71, R34, -5.3903029534742383927e-15, R7 ;  /* 0xa7c234c522477823 */ /* 0x000fe20000000007 */
[----:B-----5:R-:W-:Y:S01]  /*f2c0*/  FMUL R148, R148, R9 ;  /* 0x0000000994947220 */ /* 0x020fe20000400000 */
[----:B------:R-:W-:Y:S01]  /*f2d0*/  FADD R7, R12, R12 ;  /* 0x0000000c0c077221 */ /* 0x000fe20000000000 */
[----:B------:R-:W-:Y:S01]  /*f2e0*/  FADD R9, R38, 1 ;  /* 0x3f80000026097421 */ /* 0x000fe20000000000 */
[----:B------:R-:W-:Y:S01]  /*f2f0*/  FFMA R69, R36, -5.3903029534742383927e-15, R37 ;  /* 0xa7c234c524457823 */ /* 0x000fe20000000025 */
[----:B------:R1:W2:Y:S01]  /*f300*/  MUFU.RCP R35, R8 ;  /* 0x0000000800237308 */ /* 0x0002a20000001000 */
[----:B------:R-:W-:Y:S01]  /*f310*/  FADD R36, R43, 1 ;  /* 0x3f8000002b247421 */ /* 0x000fe20000000000 */
[----:B------:R-:W-:Y:S01]  /*f320*/  I2FP.F32.S32 R34, R32 ;  /* 0x0000002000227245 */ /* 0x000fe20000201400 */
[----:B------:R-:W-:Y:S01]  /*f330*/  FFMA R40, R65, -1.5707962512969970703, R18 ;  /* 0xbfc90fda41287823 */ /* 0x000fe20000000012 */
[----:B------:R-:W-:Y:S01]  /*f340*/  FADD R13, R13, -1 ;  /* 0xbf8000000d0d7421 */ /* 0x000fe20000000000 */
[----:B------:R-:W-:Y:S01]  /*f350*/  FADD R38, R38, -1 ;  /* 0xbf80000026267421 */ /* 0x000fe20000000000 */
[----:B------:R-:W-:Y:S01]  /*f360*/  FADD R43, R43, -1 ;  /* 0xbf8000002b2b7421 */ /* 0x000fe20000000000 */
[----:B------:R-:W-:Y:S01]  /*f370*/  FFMA R41, R34, -1.5707962512969970703, R19 ;  /* 0xbfc90fda22297823 */ /* 0x000fe20000000013 */
[----:B------:R4:W5:Y:S01]  /*f380*/  MUFU.RCP R37, R9 ;  /* 0x0000000900257308 */ /* 0x0009620000001000 */
[----:B-1----:R-:W-:Y:S01]  /*f390*/  FMUL R8, R10, R7 ;  /* 0x000000070a087220 */ /* 0x002fe20000400000 */
[----:B------:R-:W-:Y:S01]  /*f3a0*/  FFMA R40, R65, -7.5497894158615963534e-08, R40 ;  /* 0xb3a2216841287823 */ /* 0x000fe20000000028 */
[----:B------:R-:W-:Y:S01]  /*f3b0*/  FFMA R41, R34, -7.5497894158615963534e-08, R41 ;  /* 0xb3a2216822297823 */ /* 0x000fe20000000029 */
[----:B------:R-:W-:Y:S01]  /*f3c0*/  FADD R46, R45, 1 ;  /* 0x3f8000002d2e7421 */ /* 0x000fe20000000000 */
[----:B------:R-:W-:Y:S01]  /*f3d0*/  FADD R7, R12, -R8 ;  /* 0x800000080c077221 */ /* 0x000fe20000000000 */
[----:B------:R-:W-:Y:S01]  /*f3e0*/  FFMA R65, R65, -5.3903029534742383927e-15, R40 ;  /* 0xa7c234c541417823 */ /* 0x000fe20000000028 */
[----:B------:R-:W-:Y:S01]  /*f3f0*/  FFMA R67, R34, -5.3903029534742383927e-15, R41 ;  /* 0xa7c234c522437823 */ /* 0x000fe20000000029 */
[----:B------:R1:W0:Y:S01]  /*f400*/  MUFU.RCP R44, R36 ;  /* 0x00000024002c7308 */ /* 0x0002220000001000 */
[----:B------:R-:W-:Y:S01]  /*f410*/  FADD R7, R7, R7 ;  /* 0x0000000707077221 */ /* 0x000fe20000000000 */
[----:B------:R-:W-:-:S02]  /*f420*/  LOP3.LUT R72, R2, 0x1f, RZ, 0xc0, !PT ;  /* 0x0000001f02487812 */ /* 0x000fc400078ec0ff */
[----:B------:R-:W-:Y:S01]  /*f430*/  LOP3.LUT R73, R73, 0x1f, RZ, 0xc0, !PT ;  /* 0x0000001f49497812 */ /* 0x000fe200078ec0ff */
[----:B----4-:R-:W-:Y:S01]  /*f440*/  FFMA R9, R12, -R8, R7 ;  /* 0x800000080c097223 */ /* 0x010fe20000000007 */
[----:B------:R-:W-:Y:S01]  /*f450*/  FADD R12, R13, R13 ;  /* 0x0000000d0d0c7221 */ /* 0x000fe20000000000 */
[----:B------:R-:W-:Y:S01]  /*f460*/  FADD R7, R43, R43 ;  /* 0x0000002b2b077221 */ /* 0x000fe20000000000 */
[----:B------:R-:W4:Y:S01]  /*f470*/  F2I.NTZ R30, R30 ;  /* 0x0000001e001e7305 */ /* 0x000f220000203100 */
[----:B-1----:R-:W-:Y:S01]  /*f480*/  FADD R36, R38, R38 ;  /* 0x0000002626247221 */ /* 0x002fe20000000000 */
[----:B--2---:R-:W-:Y:S01]  /*f490*/  FMUL R34, R35, R12 ;  /* 0x0000000c23227220 */ /* 0x004fe20000400000 */
[----:B------:R-:W-:Y:S01]  /*f4a0*/  FMUL R9, R10, R9 ;  /* 0x000000090a097220 */ /* 0x000fe20000400000 */
[----:B------:R-:W-:Y:S01]  /*f4b0*/  LOP3.LUT R74, R74, 0x1f, RZ, 0xc0, !PT ;  /* 0x0000001f4a4a7812 */ /* 0x000fe200078ec0ff */
[----:B-----5:R-:W-:Y:S01]  /*f4c0*/  FMUL R40, R37, R36 ;  /* 0x0000002425287220 */ /* 0x020fe20000400000 */
[----:B------:R-:W-:-:S02]  /*f4d0*/  LOP3.LUT R75, R75, 0x80000000, RZ, 0xfc, !PT ;  /* 0x800000004b4b7812 */ /* 0x000fc400078efcff */
[----:B------:R1:W2:Y:S01]  /*f4e0*/  MUFU.RCP R49, R46 ;  /* 0x0000002e00317308 */ /* 0x0002a20000001000 */
[----:B0-----:R-:W-:Y:S01]  /*f4f0*/  FMUL R41, R44, R7 ;  /* 0x000000072c297220 */ /* 0x001fe20000400000 */
[----:B------:R-:W-:Y:S01]  /*f500*/  FADD R7, R13, -R34 ;  /* 0x800000220d077221 */ /* 0x000fe20000000000 */
[----:B------:R-:W-:Y:S01]  /*f510*/  FADD R36, R38, -R40 ;  /* 0x8000002826247221 */ /* 0x000fe20000000000 */
[----:B------:R-:W-:Y:S02]  /*f520*/  LOP3.LUT R78, R78, 0x80000000, RZ, 0xfc, !PT ;  /* 0x800000004e4e7812 */ /* 0x000fe400078efcff */
[----:B------:R-:W-:Y:S01]  /*f530*/  FADD R12, R7, R7 ;  /* 0x00000007070c7221 */ /* 0x000fe20000000000 */
[----:B----4-:R-:W-:Y:S01]  /*f540*/  I2FP.F32.S32 R51, R30 ;  /* 0x0000001e00337245 */ /* 0x010fe20000201400 */
[----:B------:R-:W-:Y:S01]  /*f550*/  FADD R7, R36, R36 ;  /* 0x0000002424077221 */ /* 0x000fe20000000000 */
[----:B------:R-:W0:Y:S01]  /*f560*/  F2F.F64.F32 R148, R148 ;  /* 0x0000009400947310 */ /* 0x000e220000201800 */
[-C--:B------:R-:W-:Y:S01]  /*f570*/  FFMA R36, R13, -R34.reuse, R12 ;  /* 0x800000220d247223 */ /* 0x080fe2000000000c */
[----:B------:R-:W-:Y:S01]  /*f580*/  FMUL R12, R34, R34 ;  /* 0x00000022220c7220 */ /* 0x000fe20000400000 */
[----:B------:R-:W-:Y:S01]  /*f590*/  FFMA R48, R51, -1.5707962512969970703, R16 ;  /* 0xbfc90fda33307823 */ /* 0x000fe20000000010 */
[----:B------:R-:W-:Y:S01]  /*f5a0*/  FFMA R38, R38, -R40, R7 ;  /* 0x8000002826267223 */ /* 0x000fe20000000007 */
[----:B------:R-:W-:Y:S01]  /*f5b0*/  FMUL R7, R8, R8 ;  /* 0x0000000808077220 */ /* 0x000fe20000400000 */
[----:B------:R-:W-:Y:S01]  /*f5c0*/  FMUL R36, R35, R36 ;  /* 0x0000002423247220 */ /* 0x000fe20000400000 */
[----:B------:R-:W-:Y:S01]  /*f5d0*/  FFMA R48, R51, -7.5497894158615963534e-08, R48 ;  /* 0xb3a2216833307823 */ /* 0x000fe20000000030 */
[-C--:B------:R-:W-:Y:S01]  /*f5e0*/  FFMA R13, R12, R52.reuse, 0.0032181653659790754318 ;  /* 0x3b52e7db0c0d7423 */ /* 0x080fe20000000034 */
[----:B------:R-:W-:Y:S01]  /*f5f0*/  FFMA R10, R7, R52, 0.0032181653659790754318 ;  /* 0x3b52e7db070a7423 */ /* 0x000fe20000000034 */
[----:B------:R-:W-:Y:S01]  /*f600*/  FMUL R35, R40, R40 ;  /* 0x0000002828237220 */ /* 0x000fe20000400000 */
[----:B------:R-:W-:Y:S01]  /*f610*/  FFMA R66, R51, -5.3903029534742383927e-15, R48 ;  /* 0xa7c234c533427823 */ /* 0x000fe20000000030 */
[----:B------:R-:W-:Y:S01]  /*f620*/  FADD R48, R45, -1 ;  /* 0xbf8000002d307421 */ /* 0x000fe20000000000 */
[----:B------:R-:W-:Y:S01]  /*f630*/  FFMA R10, R7, R10, 0.018033718690276145935 ;  /* 0x3c93bb73070a7423 */ /* 0x000fe2000000000a */
[----:B------:R-:W-:Y:S01]  /*f640*/  FADD R45, R43, -R41 ;  /* 0x800000292b2d7221 */ /* 0x000fe20000000000 */
[----:B------:R-:W-:Y:S01]  /*f650*/  FMUL R37, R37, R38 ;  /* 0x0000002625257220 */ /* 0x000fe20000400000 */
[----:B-1----:R-:W-:Y:S01]  /*f660*/  FADD R46, R48, R48 ;  /* 0x00000030302e7221 */ /* 0x002fe20000000000 */
[----:B------:R-:W-:Y:S01]  /*f670*/  FFMA R10, R7, R10, 0.12022458761930465698 ;  /* 0x3df6384f070a7423 */ /* 0x000fe2000000000a */
[----:B------:R-:W-:Y:S01]  /*f680*/  FFMA R13, R12, R13, 0.018033718690276145935 ;  /* 0x3c93bb730c0d7423 */ /* 0x000fe2000000000d */
[----:B------:R-:W-:Y:S01]  /*f690*/  FFMA R38, R35, R52, 0.0032181653659790754318 ;  /* 0x3b52e7db23267423 */ /* 0x000fe20000000034 */
[----:B--2---:R-:W-:Y:S01]  /*f6a0*/  FMUL R50, R49, R46 ;  /* 0x0000002e31327220 */ /* 0x004fe20000400000 */
[----:B------:R-:W-:Y:S01]  /*f6b0*/  FADD R46, R45, R45 ;  /* 0x0000002d2d2e7221 */ /* 0x000fe20000000000 */
[----:B------:R-:W-:Y:S01]  /*f6c0*/  FMUL R7, R7, R10 ;  /* 0x0000000a07077220 */ /* 0x000fe20000400000 */
[----:B------:R-:W-:Y:S01]  /*f6d0*/  FFMA R10, R8, 1.4426950216293334961, R11 ;  /* 0x3fb8aa3b080a7823 */ /* 0x000fe2000000000b */
[----:B------:R-:W-:Y:S01]  /*f6e0*/  FADD R51, R48, -R50 ;  /* 0x8000003230337221 */ /* 0x000fe20000000000 */
[----:B------:R-:W-:Y:S01]  /*f6f0*/  FFMA R43, R43, -R41, R46 ;  /* 0x800000292b2b7223 */ /* 0x000fe2000000002e */
[----:B------:R-:W-:Y:S01]  /*f700*/  FFMA R13, R12, R13, 0.12022458761930465698 ;  /* 0x3df6384f0c0d7423 */ /* 0x000fe2000000000d */
[----:B------:R-:W-:Y:S01]  /*f710*/  FFMA R38, R35, R38, 0.018033718690276145935 ;  /* 0x3c93bb7323267423 */ /* 0x000fe20000000026 */
[----:B------:R-:W-:Y:S01]  /*f720*/  FADD R11, R11, -R10 ;  /* 0x8000000a0b0b7221 */ /* 0x000fe20000000000 */
[----:B------:R-:W-:Y:S01]  /*f730*/  FADD R51, R51, R51 ;  /* 0x0000003333337221 */ /* 0x000fe20000000000 */
[----:B------:R-:W-:Y:S01]  /*f740*/  FMUL R44, R44, R43 ;  /* 0x0000002b2c2c7220 */ /* 0x000fe20000400000 */
[----:B------:R-:W-:Y:S01]  /*f750*/  FMUL R13, R12, R13 ;  /* 0x0000000d0c0d7220 */ /* 0x000fe20000400000 */
[----:B------:R-:W-:Y:S01]  /*f760*/  FFMA R38, R35, R38, 0.12022458761930465698 ;  /* 0x3df6384f23267423 */ /* 0x000fe20000000026 */
[----:B------:R-:W-:Y:S01]  /*f770*/  FMUL R43, R41, R41 ;  /* 0x00000029292b7220 */ /* 0x000fe20000400000 */
[----:B------:R-:W-:Y:S01]  /*f780*/  FFMA R12, R8, 1.4426950216293334961, R11 ;  /* 0x3fb8aa3b080c7823 */ /* 0x000fe2000000000b */
[-C--:B------:R-:W-:Y:S01]  /*f790*/  FFMA R48, R48, -R50.reuse, R51 ;  /* 0x8000003230307223 */ /* 0x080fe20000000033 */
[----:B------:R-:W-:Y:S01]  /*f7a0*/  FMUL R45, R50, R50 ;  /* 0x00000032322d7220 */ /* 0x000fe20000400000 */
[----:B------:R-:W-:Y:S01]  /*f7b0*/  FMUL R35, R35, R38 ;  /* 0x0000002623237220 */ /* 0x000fe20000400000 */
[----:B------:R-:W-:Y:S01]  /*f7c0*/  FFMA R46, R43, R52, 0.0032181653659790754318 ;  /* 0x3b52e7db2b2e7423 */ /* 0x000fe20000000034 */
[----:B------:R-:W-:Y:S01]  /*f7d0*/  FFMA R11, R9, 1.4426950216293334961, R12 ;  /* 0x3fb8aa3b090b7823 */ /* 0x000fe2000000000c */
[----:B------:R-:W-:Y:S01]  /*f7e0*/  FFMA R38, R34, 1.4426950216293334961, R33 ;  /* 0x3fb8aa3b22267823 */ /* 0x000fe20000000021 */
[----:B------:R-:W-:Y:S01]  /*f7f0*/  FMUL R49, R49, R48 ;  /* 0x0000003031317220 */ /* 0x000fe20000400000 */
[----:B------:R-:W-:Y:S01]  /*f800*/  FFMA R48, R45, R52, 0.0032181653659790754318 ;  /* 0x3b52e7db2d307423 */ /* 0x000fe20000000034 */
[----:B------:R-:W-:Y:S01]  /*f810*/  FFMA R46, R43, R46, 0.018033718690276145935 ;  /* 0x3c93bb732b2e7423 */ /* 0x000fe2000000002e */
[----:B------:R-:W-:Y:S01]  /*f820*/  FFMA R12, R8, 1.9251366722983220825e-08, R11 ;  /* 0x32a55e34080c7823 */ /* 0x000fe2000000000b */
[----:B------:R-:W-:Y:S01]  /*f830*/  FADD R33, R33, -R38 ;  /* 0x8000002621217221 */ /* 0x000fe20000000000 */
[----:B------:R-:W-:Y:S01]  /*f840*/  FMUL R11, R7, 3 ;  /* 0x40400000070b7820 */ /* 0x000fe20000400000 */
[----:B------:R-:W-:Y:S01]  /*f850*/  FFMA R48, R45, R48, 0.018033718690276145935 ;  /* 0x3c93bb732d307423 */ /* 0x000fe20000000030 */
[----:B------:R-:W-:Y:S01]  /*f860*/  FFMA R46, R43, R46, 0.12022458761930465698 ;  /* 0x3df6384f2b2e7423 */ /* 0x000fe2000000002e */
[----:B------:R-:W-:Y:S01]  /*f870*/  FFMA R33, R34, 1.4426950216293334961, R33 ;  /* 0x3fb8aa3b22217823 */ /* 0x000fe20000000021 */
[----:B------:R-:W-:Y:S01]  /*f880*/  FFMA R11, R9, R11, R12 ;  /* 0x0000000b090b7223 */ /* 0x000fe2000000000c */
[----:B------:R-:W-:Y:S01]  /*f890*/  FFMA R12, R40, 1.4426950216293334961, R39 ;  /* 0x3fb8aa3b280c7823 */ /* 0x000fe20000000027 */
[----:B------:R-:W-:Y:S01]  /*f8a0*/  FFMA R48, R45, R48, 0.12022458761930465698 ;  /* 0x3df6384f2d307423 */ /* 0x000fe20000000030 */
[----:B------:R-:W-:Y:S01]  /*f8b0*/  FMUL R46, R43, R46 ;  /* 0x0000002e2b2e7220 */ /* 0x000fe20000400000 */
[----:B------:R-:W-:Y:S01]  /*f8c0*/  FFMA R43, R41, 1.4426950216293334961, R42 ;  /* 0x3fb8aa3b292b7823 */ /* 0x000fe2000000002a */
[----:B------:R-:W-:Y:S01]  /*f8d0*/  FFMA R33, R36, 1.4426950216293334961, R33 ;  /* 0x3fb8aa3b24217823 */ /* 0x000fe20000000021 */
[----:B------:R-:W-:Y:S01]  /*f8e0*/  FADD R39, R39, -R12 ;  /* 0x8000000c27277221 */ /* 0x000fe20000000000 */
[----:B------:R-:W-:Y:S01]  /*f8f0*/  FMUL R45, R45, R48 ;  /* 0x000000302d2d7220 */ /* 0x000fe20000400000 */
[----:B------:R-:W-:Y:S01]  /*f900*/  FADD R48, R42, -R43 ;  /* 0x8000002b2a307221 */ /* 0x000fe20000000000 */
[----:B------:R-:W-:Y:S01]  /*f910*/  FFMA R33, R34, 1.9251366722983220825e-08, R33 ;  /* 0x32a55e3422217823 */ /* 0x000fe20000000021 */
[----:B------:R-:W-:Y:S01]  /*f920*/  FMUL R9, R13, 3 ;  /* 0x404000000d097820 */ /* 0x000fe20000400000 */
[----:B------:R-:W-:Y:S01]  /*f930*/  FFMA R42, R40, 1.4426950216293334961, R39 ;  /* 0x3fb8aa3b282a7823 */ /* 0x000fe20000000027 */
[----:B------:R-:W-:Y:S01]  /*f940*/  FFMA R52, R50, 1.4426950216293334961, R47 ;  /* 0x3fb8aa3b32347823 */ /* 0x000fe2000000002f */
[----:B------:R-:W-:Y:S01]  /*f950*/  FFMA R39, R41, 1.4426950216293334961, R48 ;  /* 0x3fb8aa3b29277823 */ /* 0x000fe20000000030 */
[----:B------:R-:W-:Y:S01]  /*f960*/  FFMA R9, R36, R9, R33 ;  /* 0x0000000924097223 */ /* 0x000fe20000000021 */
[----:B------:R-:W-:Y:S01]  /*f970*/  FFMA R33, R37, 1.4426950216293334961, R42 ;  /* 0x3fb8aa3b25217823 */ /* 0x000fe2000000002a */
[----:B------:R-:W-:Y:S01]  /*f980*/  FADD R47, R47, -R52 ;  /* 0x800000342f2f7221 */ /* 0x000fe20000000000 */
[----:B------:R-:W-:Y:S01]  /*f990*/  FFMA R11, R8, R7, R11 ;  /* 0x00000007080b7223 */ /* 0x000fe2000000000b */
[----:B------:R-:W-:Y:S01]  /*f9a0*/  FMUL R7, R35, 3 ;  /* 0x4040000023077820 */ /* 0x000fe20000400000 */
[----:B------:R-:W-:Y:S01]  /*f9b0*/  FFMA R8, R40, 1.9251366722983220825e-08, R33 ;  /* 0x32a55e3428087823 */ /* 0x000fe20000000021 */
[----:B------:R-:W-:Y:S01]  /*f9c0*/  FFMA R48, R50, 1.4426950216293334961, R47 ;  /* 0x3fb8aa3b32307823 */ /* 0x000fe2000000002f */
[----:B------:R-:W-:Y:S01]  /*f9d0*/  FFMA R36, R44, 1.4426950216293334961, R39 ;  /* 0x3fb8aa3b2c247823 */ /* 0x000fe20000000027 */
[----:B------:R-:W-:Y:S01]  /*f9e0*/  FFMA R9, R34, R13, R9 ;  /* 0x0000000d22097223 */ /* 0x000fe20000000009 */
[----:B------:R-:W-:Y:S01]  /*f9f0*/  FFMA R37, R37, R7, R8 ;  /* 0x0000000725257223 */ /* 0x000fe20000000008 */
[----:B------:R-:W-:Y:S01]  /*fa00*/  FFMA R39, R49, 1.4426950216293334961, R48 ;  /* 0x3fb8aa3b31277823 */ /* 0x000fe20000000030 */
[----:B------:R-:W-:Y:S01]  /*fa10*/  FADD R7, R10, R11 ;  /* 0x0000000b0a077221 */ /* 0x000fe20000000000 */
[----:B------:R-:W-:Y:S01]  /*fa20*/  FFMA R33, R41, 1.9251366722983220825e-08, R36 ;  /* 0x32a55e3429217823 */ /* 0x000fe20000000024 */
[----:B------:R-:W-:Y:S01]  /*fa30*/  FMUL R36, R46, 3 ;  /* 0x404000002e247820 */ /* 0x000fe20000400000 */
[----:B------:R-:W-:Y:S01]  /*fa40*/  FFMA R42, R50, 1.9251366722983220825e-08, R39 ;  /* 0x32a55e34322a7823 */ /* 0x000fe20000000027 */
[----:B------:R-:W-:Y:S01]  /*fa50*/  FMUL R8, R7, 2 ;  /* 0x4000000007087820 */ /* 0x000fe20000400000 */
[----:B------:R-:W-:Y:S01]  /*fa60*/  FMUL R39, R45, 3 ;  /* 0x404000002d277820 */ /* 0x000fe20000400000 */
[----:B------:R-:W-:Y:S01]  /*fa70*/  FFMA R36, R44, R36, R33 ;  /* 0x000000242c247223 */ /* 0x000fe20000000021 */
[----:B------:R-:W-:Y:S01]  /*fa80*/  FADD R10, -R10, R7 ;  /* 0x000000070a0a7221 */ /* 0x000fe20000000100 */
[----:B------:R-:W-:Y:S01]  /*fa90*/  FADD R33, R38, R9 ;  /* 0x0000000926217221 */ /* 0x000fe20000000000 */
[----:B------:R-:W-:Y:S01]  /*faa0*/  FMUL R34, R7, 1 ;  /* 0x3f80000007227820 */ /* 0x000fe20000400000 */
[----:B------:R-:W1:Y:S01]  /*fab0*/  FRND R13, R8 ;  /* 0x00000008000d7307 */ /* 0x000e620000201000 */
[----:B------:R-:W-:Y:S01]  /*fac0*/  FFMA R39, R49, R39, R42 ;  /* 0x0000002731277223 */ /* 0x000fe2000000002a */
[----:B------:R-:W-:Y:S01]  /*fad0*/  FFMA R37, R40, R35, R37 ;  /* 0x0000002328257223 */ /* 0x000fe20000000025 */
[----:B------:R-:W-:Y:S01]  /*fae0*/  FFMA R46, R41, R46, R36 ;  /* 0x0000002e292e7223 */ /* 0x000fe20000000024 */
[----:B------:R-:W-:Y:S01]  /*faf0*/  FADD R10, R11, -R10 ;  /* 0x8000000a0b0a7221 */ /* 0x000fe20000000000 */
[----:B------:R-:W-:Y:S01]  /*fb00*/  FMUL R36, R33, 2 ;  /* 0x4000000021247820 */ /* 0x000fe20000400000 */
[----:B------:R-:W-:Y:S01]  /*fb10*/  FFMA R45, R50, R45, R39 ;  /* 0x0000002d322d7223 */ /* 0x000fe20000000027 */
[----:B------:R-:W-:Y:S01]  /*fb20*/  FADD R39, R12, R37 ;  /* 0x000000250c277221 */ /* 0x000fe20000000000 */
[----:B------:R-:W2:Y:S01]  /*fb30*/  FRND R11, R34 ;  /* 0x00000022000b7307 */ /* 0x000ea20000201000 */
[----:B------:R-:W-:Y:S01]  /*fb40*/  FADD R38, -R38, R33 ;  /* 0x0000002126267221 */ /* 0x000fe20000000100 */
[----:B------:R-:W-:Y:S01]  /*fb50*/  FADD R44, R43, R46 ;  /* 0x0000002e2b2c7221 */ /* 0x000fe20000000000 */
[----:B------:R-:W-:Y:S01]  /*fb60*/  FADD R12, -R12, R39 ;  /* 0x000000270c0c7221 */ /* 0x000fe20000000100 */
[----:B------:R-:W-:Y:S01]  /*fb70*/  FSETP.GT.AND P0, PT, |R8|, 152, PT ;  /* 0x431800000800780b */ /* 0x000fe20003f04200 */
[----:B------:R-:W-:Y:S01]  /*fb80*/  FADD R38, R9, -R38 ;  /* 0x8000002609267221 */ /* 0x000fe20000000000 */
[C---:B------:R-:W-:Y:S01]  /*fb90*/  FFMA R9, R7.reuse, 2, -R8 ;  /* 0x4000000007097823 */ /* 0x040fe20000000808 */
[----:B------:R-:W-:Y:S01]  /*fba0*/  FADD R7, R7, -R34 ;  /* 0x8000002207077221 */ /* 0x000fe20000000000 */
[----:B------:R-:W4:Y:S01]  /*fbb0*/  FRND R35, R36 ;  /* 0x0000002400237307 */ /* 0x000f220000201000 */
[----:B------:R-:W-:Y:S01]  /*fbc0*/  FADD R43, -R43, R44 ;  /* 0x0000002c2b2b7221 */ /* 0x000fe20000000100 */
[----:B------:R-:W-:Y:S01]  /*fbd0*/  FADD R37, R37, -R12 ;  /* 0x8000000c25257221 */ /* 0x000fe20000000000 */
[----:B------:R-:W-:Y:S01]  /*fbe0*/  FFMA R9, R10, 2, R9 ;  /* 0x400000000a097823 */ /* 0x000fe20000000009 */
[----:B-1----:R-:W-:Y:S01]  /*fbf0*/  FADD R12, R8, -R13 ;  /* 0x8000000d080c7221 */ /* 0x002fe20000000000 */
[----:B------:R-:W-:Y:S01]  /*fc00*/  FSETP.GT.AND P3, PT, R13, RZ, PT ;  /* 0x000000ff0d00720b */ /* 0x000fe20003f64000 */
[----:B------:R-:W-:Y:S01]  /*fc10*/  FADD R7, R10, R7 ;  /* 0x000000070a077221 */ /* 0x000fe20000000000 */
[----:B------:R-:W-:Y:S01]  /*fc20*/  FADD R43, R46, -R43 ;  /* 0x8000002b2e2b7221 */ /* 0x000fe20000000000 */
[----:B------:R-:W-:Y:S01]  /*fc30*/  FFMA R13, R33, 2, -R36 ;  /* 0x40000000210d7823 */ /* 0x000fe20000000824 */
[----:B--2---:R-:W-:Y:S01]  /*fc40*/  FADD R10, R34, -R11 ;  /* 0x8000000b220a7221 */ /* 0x004fe20000000000 */
[----:B------:R-:W-:Y:S01]  /*fc50*/  FADD R9, R9, R12 ;  /* 0x0000000c09097221 */ /* 0x000fe20000000000 */
[----:B------:R-:W-:Y:S01]  /*fc60*/  IMAD.MOV.U32 R46, RZ, RZ, 0x391fcb8e ;  /* 0x391fcb8eff2e7424 */ /* 0x000fe200078e00ff */
[----:B------:R-:W-:Y:S01]  /*fc70*/  FSETP.GT.AND P6, PT, R11, RZ, PT ;  /* 0x000000ff0b00720b */ /* 0x000fe20003fc4000 */
[----:B------:R-:W-:Y:S01]  /*fc80*/  FFMA R13, R38, 2, R13 ;  /* 0x40000000260d7823 */ /* 0x000fe2000000000d */
[----:B------:R-:W-:Y:S01]  /*fc90*/  FADD R11, R7, R10 ;  /* 0x0000000a070b7221 */ /* 0x000fe20000000000 */
[----:B----4-:R-:W-:Y:S01]  /*fca0*/  FADD R12, R36, -R35 ;  /* 0x80000023240c7221 */ /* 0x010fe20000000000 */
[----:B------:R-:W-:Y:S01]  /*fcb0*/  FFMA R10, R9, R46, 0.0013391353422775864601 ;  /* 0x3aaf85ed090a7423 */ /* 0x000fe2000000002e */
[----:B------:R-:W-:Y:S01]  /*fcc0*/  FSETP.GT.AND P5, PT, R35, RZ, PT ;  /* 0x000000ff2300720b */ /* 0x000fe20003fa4000 */
[----:B------:R-:W-:Y:S01]  /*fcd0*/  FMUL R42, R33, 1 ;  /* 0x3f800000212a7820 */ /* 0x000fe20000400000 */
[----:B------:R-:W-:Y:S01]  /*fce0*/  FADD R35, R13, R12 ;  /* 0x0000000c0d237221 */ /* 0x000fe20000000000 */
[----:B------:R-:W-:Y:S01]  /*fcf0*/  FFMA R10, R9, R10, 0.0096188392490148544312 ;  /* 0x3c1d9856090a7423 */ /* 0x000fe2000000000a */
[----:B------:R-:W-:Y:S01]  /*fd00*/  SEL R7, RZ, 0x83000000, P3 ;  /* 0x83000000ff077807 */ /* 0x000fe20001800000 */
[-C--:B------:R-:W-:Y:S01]  /*fd10*/  FFMA R12, R11, R46.reuse, 0.0013391353422775864601 ;  /* 0x3aaf85ed0b0c7423 */ /* 0x080fe2000000002e */
[----:B------:R-:W-:Y:S01]  /*fd20*/  FFMA R40, R35, R46, 0.0013391353422775864601 ;  /* 0x3aaf85ed23287423 */ /* 0x000fe2000000002e */
[----:B------:R-:W-:Y:S01]  /*fd30*/  FFMA R10, R9, R10, 0.055503588169813156128 ;  /* 0x3d6357bb090a7423 */ /* 0x000fe2000000000a */
[----:B------:R-:W-:Y:S01]  /*fd40*/  SEL R13, RZ, 0x83000000, P6 ;  /* 0x83000000ff0d7807 */ /* 0x000fe20003000000 */
[----:B------:R-:W-:Y:S01]  /*fd50*/  FFMA R12, R11, R12, 0.0096188392490148544312 ;  /* 0x3c1d98560b0c7423 */ /* 0x000fe2000000000c */
[----:B------:R-:W-:Y:S01]  /*fd60*/  FSETP.GEU.AND P4, PT, R8, RZ, PT ;  /* 0x000000ff0800720b */ /* 0x000fe20003f8e000 */
[----:B------:R-:W-:Y:S01]  /*fd70*/  FFMA R40, R35, R40, 0.0096188392490148544312 ;  /* 0x3c1d985623287423 */ /* 0x000fe20000000028 */
[C---:B------:R-:W-:Y:S01]  /*fd80*/  FSETP.GT.AND P3, PT, |R36|.reuse, 152, PT ;  /* 0x431800002400780b */ /* 0x040fe20003f64200 */
[----:B------:R-:W1:Y:S01]  /*fd90*/  F2I.NTZ R8, R8 ;  /* 0x0000000800087305 */ /* 0x000e620000203100 */
[----:B------:R-:W-:Y:S01]  /*fda0*/  FSETP.GEU.AND P6, PT, R36, RZ, PT ;  /* 0x000000ff2400720b */ /* 0x000fe20003fce000 */
[----:B------:R-:W-:Y:S01]  /*fdb0*/  FFMA R10, R9, R10, 0.24022644758224487305 ;  /* 0x3e75fdec090a7423 */ /* 0x000fe2000000000a */
[----:B------:R-:W-:Y:S01]  /*fdc0*/  FFMA R40, R35, R40, 0.055503588169813156128 ;  /* 0x3d6357bb23287423 */ /* 0x000fe20000000028 */
[C---:B------:R-:W-:Y:S01]  /*fdd0*/  FSETP.GT.AND P1, PT, |R34|.reuse, 152, PT ;  /* 0x431800002200780b */ /* 0x040fe20003f24200 */
[----:B------:R-:W-:Y:S01]  /*fde0*/  FFMA R12, R11, R12, 0.055503588169813156128 ;  /* 0x3d6357bb0b0c7423 */ /* 0x000fe2000000000c */
[----:B------:R-:W-:Y:S01]  /*fdf0*/  FFMA R10, R9, R10, 0.69314718246459960938 ;  /* 0x3f317218090a7423 */ /* 0x000fe2000000000a */
[----:B------:R-:W-:Y:S01]  /*fe00*/  FFMA R40, R35, R40, 0.24022644758224487305 ;  /* 0x3e75fdec23287423 */ /* 0x000fe20000000028 */
[----:B------:R-:W2:Y:S01]  /*fe10*/  F2I.NTZ R36, R36 ;  /* 0x0000002400247305 */ /* 0x000ea20000203100 */
[----:B------:R-:W-:Y:S01]  /*fe20*/  FSETP.GEU.AND P2, PT, R34, RZ, PT ;  /* 0x000000ff2200720b */ /* 0x000fe20003f4e000 */
[----:B------:R-:W-:Y:S01]  /*fe30*/  FFMA R10, R9, R10, 1 ;  /* 0x3f800000090a7423 */ /* 0x000fe2000000000a */
[----:B------:R-:W-:Y:S01]  /*fe40*/  SEL R9, RZ, 0x83000000, P5 ;  /* 0x83000000ff097807 */ /* 0x000fe20002800000 */
[----:B------:R-:W-:Y:S01]  /*fe50*/  FFMA R40, R35, R40, 0.69314718246459960938 ;  /* 0x3f31721823287423 */ /* 0x000fe20000000028 */
[----:B------:R-:W-:Y:S01]  /*fe60*/  FFMA R12, R11, R12, 0.24022644758224487305 ;  /* 0x3e75fdec0b0c7423 */ /* 0x000fe2000000000c */
[----:B------:R-:W-:Y:S01]  /*fe70*/  FADD R33, R33, -R42 ;  /* 0x8000002a21217221 */ /* 0x000fe20000000000 */
[----:B-1----:R-:W-:Y:S01]  /*fe80*/  IMAD R8, R8, 0x800000, -R7 ;  /* 0x0080000008087824 */ /* 0x002fe200078e0a07 */
[----:B------:R-:W1:Y:S01]  /*fe90*/  F2I.NTZ R34, R34 ;  /* 0x0000002200227305 */ /* 0x000e620000203100 */
[----:B------:R-:W-:-:S02]  /*fea0*/  VIADD R7, R7, 0x7f000000 ;  /* 0x7f00000007077836 */ /* 0x000fc40000000000 */
[----:B------:R-:W-:Y:S01]  /*feb0*/  FFMA R40, R35, R40, 1 ;  /* 0x3f80000023287423 */ /* 0x000fe20000000028 */
[----:B------:R-:W-:Y:S01]  /*fec0*/  FFMA R12, R11, R12, 0.69314718246459960938 ;  /* 0x3f3172180b0c7423 */ /* 0x000fe2000000000c */
[----:B------:R-:W-:Y:S01]  /*fed0*/  FADD R33, R38, R33 ;  /* 0x0000002126217221 */ /* 0x000fe20000000000 */
[----:B------:R-:W-:Y:S01]  /*fee0*/  FMUL R7, R10, R7 ;  /* 0x000000070a077220 */ /* 0x000fe20000400000 */
[C---:B------:R-:W-:Y:S01]  /*fef0*/  FMUL R10, R39.reuse, 2 ;  /* 0x40000000270a7820 */ /* 0x040fe20000400000 */
[----:B--2---:R-:W-:Y:S02]  /*ff00*/  IMAD R36, R36, 0x800000, -R9 ;  /* 0x0080000024247824 */ /* 0x004fe400078e0a09 */
[----:B------:R-:W-:Y:S01]  /*ff10*/  FMUL R38, R39, 1 ;  /* 0x3f80000027267820 */ /* 0x000fe20000400000 */
[----:B------:R-:W-:Y:S02]  /*ff20*/  VIADD R9, R9, 0x7f000000 ;  /* 0x7f00000009097836 */ /* 0x000fe40000000000 */
[----:B------:R-:W-:Y:S01]  /*ff30*/  FFMA R12, R11, R12, 1 ;  /* 0x3f8000000b0c7423 */ /* 0x000fe2000000000c */
[----:B------:R-:W-:Y:S01]  /*ff40*/  FMUL R64, R7, R8 ;  /* 0x0000000807407220 */ /* 0x000fe20000400000 */
[----:B------:R-:W2:Y:S01]  /*ff50*/  FRND R11, R42 ;  /* 0x0000002a000b7307 */ /* 0x000ea20000201000 */
[----:B------:R-:W-:Y:S01]  /*ff60*/  FMUL R9, R40, R9 ;  /* 0x0000000928097220 */ /* 0x000fe20000400000 */
[----:B------:R-:W-:Y:S01]  /*ff70*/  FFMA R8, R39, 2, -R10 ;  /* 0x4000000027087823 */ /* 0x000fe2000000080a */
[----:B-1----:R-:W-:Y:S01]  /*ff80*/  IMAD R63, R34, 0x800000, -R13 ;  /* 0x00800000223f7824 */ /* 0x002fe200078e0a0d */
[----:B------:R-:W-:Y:S01]  /*ff90*/  @P0 FSEL R64, RZ, +INF , !P4 ;  /* 0x7f800000ff400808 */ /* 0x000fe20006000000 */
[----:B------:R-:W-:Y:S01]  /*ffa0*/  FMUL R62, R9, R36 ;  /* 0x00000024093e7220 */ /* 0x000fe20000400000 */
[----:B------:R-:W-:Y:S01]  /*ffb0*/  VIADD R13, R13, 0x7f000000 ;  /* 0x7f0000000d0d7836 */ /* 0x000fe20000000000 */
[C---:B------:R-:W-:Y:S01]  /*ffc0*/  FSETP.GT.AND P5, PT, |R42|.reuse, 152, PT ;  /* 0x431800002a00780b */ /* 0x040fe20003fa4200 */
[----:B------:R-:W1:Y:S01]  /*ffd0*/  FRND R7, R10 ;  /* 0x0000000a00077307 */ /* 0x000e620000201000 */
[----:B------:R-:W-:Y:S01]  /*ffe0*/  FSETP.GEU.AND P4, PT, R42, RZ, PT ;  /* 0x000000ff2a00720b */ /* 0x000fe20003f8e000 */
[----:B------:R-:W-:Y:S01]  /*fff0*/  FMUL R12, R12, R13 ;  /* 0x0000000d0c0c7220 */ /* 0x000fe20000400000 */
[----:B------:R-:W-:Y:S01]  /*10000*/  FFMA R8, R37, 2, R8 ;  /* 0x4000000025087823 */ /* 0x000fe20000000008 */
[----:B------:R-:W-:Y:S01]  /*10010*/  @P3 FSEL R62, RZ, +INF , !P6 ;  /* 0x7f800000ff3e3808 */ /* 0x000fe20007000000 */
[----:B------:R-:W-:Y:S01]  /*10020*/  FMUL R41, R44, 2 ;  /* 0x400000002c297820 */ /* 0x000fe20000400000 */
[----:B------:R-:W-:Y:S01]  /*10030*/  FMUL R63, R12, R63 ;  /* 0x0000003f0c3f7220 */ /* 0x000fe20000400000 */
[----:B------:R-:W-:Y:S01]  /*10040*/  FADD R12, R39, -R38 ;  /* 0x80000026270c7221 */ /* 0x000fe20000000000 */
[----:B------:R-:W4:Y:S01]  /*10050*/  FRND R9, R38 ;  /* 0x0000002600097307 */ /* 0x000f220000201000 */
[----:B--2---:R-:W-:Y:S01]  /*10060*/  FSETP.GT.AND P0, PT, R11, RZ, PT ;  /* 0x000000ff0b00720b */ /* 0x004fe20003f04000 */
[----:B------:R-:W-:Y:S01]  /*10070*/  FADD R47, R52, R45 ;  /* 0x0000002d342f7221 */ /* 0x000fe20000000000 */
[----:B------:R-:W-:Y:S01]  /*10080*/  FADD R37, R37, R12 ;  /* 0x0000000c25257221 */ /* 0x000fe20000000000 */
[----:B------:R-:W-:Y:S01]  /*10090*/  FSETP.GT.AND P3, PT, |R38|, 152, PT ;  /* 0x431800002600780b */ /* 0x000fe20003f64200 */
[----:B------:R-:W-:Y:S01]  /*100a0*/  FADD R49, R15, R15 ;  /* 0x0000000f0f317221 */ /* 0x000fe20000000000 */
[----:B------:R-:W-:Y:S01]  /*100b0*/  @P1 FSEL R63, RZ, +INF , !P2 ;  /* 0x7f800000ff3f1808 */ /* 0x000fe20005000000 */
[----:B------:R-:W-:Y:S01]  /*100c0*/  FADD R52, -R52, R47 ;  /* 0x0000002f34347221 */ /* 0x000fe20000000100 */
[----:B------:R2:W5:Y:S01]  /*100d0*/  F2I.NTZ R34, R42 ;  /* 0x0000002a00227305 */ /* 0x0005620000203100 */
[----:B-1----:R-:W-:Y:S01]  /*100e0*/  FSETP.GT.AND P6, PT, R7, RZ, PT ;  /* 0x000000ff0700720b */ /* 0x002fe20003fc4000 */
[C---:B------:R-:W-:Y:S01]  /*100f0*/  FADD R7, R10.reuse, -R7 ;  /* 0x800000070a077221 */ /* 0x040fe20000000000 */
[----:B------:R-:W-:Y:S01]  /*10100*/  FSETP.GT.AND P2, PT, |R10|, 152, PT ;  /* 0x431800000a00780b */ /* 0x000fe20003f44200 */
[----:B------:R-:W-:Y:S01]  /*10110*/  FADD R52, R45, -R52 ;  /* 0x800000342d347221 */ /* 0x000fe20000000000 */
[----:B------:R-:W-:Y:S01]  /*10120*/  SEL R13, RZ, 0x83000000, P6 ;  /* 0x83000000ff0d7807 */ /* 0x000fe20003000000 */
[----:B------:R-:W-:Y:S01]  /*10130*/  FADD R45, R14, R14 ;  /* 0x0000000e0e2d7221 */ /* 0x000fe20000000000 */
[----:B----4-:R-:W-:Y:S01]  /*10140*/  FADD R36, R38, -R9 ;  /* 0x8000000926247221 */ /* 0x010fe20000000000 */
[----:B------:R-:W1:Y:S01]  /*10150*/  F2I.NTZ R39, R38 ;  /* 0x0000002600277305 */ /* 0x000e620000203100 */
[----:B--2---:R-:W-:Y:S01]  /*10160*/  FADD R42, R42, -R11 ;  /* 0x8000000b2a2a7221 */ /* 0x004fe20000000000 */
[----:B------:R-:W-:Y:S01]  /*10170*/  FADD R11, R8, R7 ;  /* 0x00000007080b7221 */ /* 0x000fe20000000000 */
[----:B------:R-:W-:Y:S01]  /*10180*/  FADD R36, R37, R36 ;  /* 0x0000002425247221 */ /* 0x000fe20000000000 */
[----:B------:R-:W-:Y:S01]  /*10190*/  SEL R7, RZ, 0x83000000, P0 ;  /* 0x83000000ff077807 */ /* 0x000fe20000000000 */
[----:B------:R-:W-:Y:S01]  /*101a0*/  FADD R33, R33, R42 ;  /* 0x0000002a21217221 */ /* 0x000fe20000000000 */
[----:B------:R-:W-:Y:S01]  /*101b0*/  FSETP.GT.AND P6, PT, R9, RZ, PT ;  /* 0x000000ff0900720b */ /* 0x000fe20003fc4000 */
[-C--:B------:R-:W-:Y:S01]  /*101c0*/  FFMA R35, R36, R46.reuse, 0.0013391353422775864601 ;  /* 0x3aaf85ed24237423 */ /* 0x080fe2000000002e */
[----:B------:R-:W-:Y:S01]  /*101d0*/  FSETP.GEU.AND P0, PT, R38, RZ, PT ;  /* 0x000000ff2600720b */ /* 0x000fe20003f0e000 */
[-C--:B------:R-:W-:Y:S01]  /*101e0*/  FFMA R8, R33, R46.reuse, 0.0013391353422775864601 ;  /* 0x3aaf85ed21087423 */ /* 0x080fe2000000002e */
[----:B------:R-:W-:Y:S01]  /*101f0*/  FFMA R12, R11, R46, 0.0013391353422775864601 ;  /* 0x3aaf85ed0b0c7423 */ /* 0x000fe2000000002e */
[----:B------:R-:W-:Y:S01]  /*10200*/  FFMA R35, R36, R35, 0.0096188392490148544312 ;  /* 0x3c1d985624237423 */ /* 0x000fe20000000023 */
[----:B------:R-:W2:Y:S01]  /*10210*/  FRND R38, R41 ;  /* 0x0000002900267307 */ /* 0x000ea20000201000 */
[----:B------:R-:W-:Y:S01]  /*10220*/  FFMA R8, R33, R8, 0.0096188392490148544312 ;  /* 0x3c1d985621087423 */ /* 0x000fe20000000008 */
[----:B------:R-:W-:-:S02]  /*10230*/  VIADD R9, R7, 0x7f000000 ;  /* 0x7f00000007097836 */ /* 0x000fc40000000000 */
[----:B------:R-:W-:Y:S01]  /*10240*/  FFMA R35, R36, R35, 0.055503588169813156128 ;  /* 0x3d6357bb24237423 */ /* 0x000fe20000000023 */
[----:B-----5:R-:W-:Y:S02]  /*10250*/  IMAD R7, R34, 0x800000, -R7 ;  /* 0x0080000022077824 */ /* 0x020fe400078e0a07 */
[C---:B------:R-:W-:Y:S01]  /*10260*/  FFMA R8, R33.reuse, R8, 0.055503588169813156128 ;  /* 0x3d6357bb21087423 */ /* 0x040fe20000000008 */
[----:B------:R-:W-:Y:S01]  /*10270*/  FSETP.GEU.AND P1, PT, R10, RZ, PT ;  /* 0x000000ff0a00720b */ /* 0x000fe20003f2e000 */
[C---:B------:R-:W-:Y:S01]  /*10280*/  FFMA R35, R36.reuse, R35, 0.24022644758224487305 ;  /* 0x3e75fdec24237423 */ /* 0x040fe20000000023 */
[----:B------:R-:W-:Y:S01]  /*10290*/  SEL R34, RZ, 0x83000000, P6 ;  /* 0x83000000ff227807 */ /* 0x000fe20003000000 */
[----:B------:R-:W-:Y:S01]  /*102a0*/  FFMA R8, R33, R8, 0.24022644758224487305 ;  /* 0x3e75fdec21087423 */ /* 0x000fe20000000008 */
[----:B------:R-:W4:Y:S01]  /*102b0*/  F2I.NTZ R10, R10 ;  /* 0x0000000a000a7305 */ /* 0x000f220000203100 */
[----:B------:R-:W-:Y:S01]  /*102c0*/  FFMA R12, R11, R12, 0.0096188392490148544312 ;  /* 0x3c1d98560b0c7423 */ /* 0x000fe2000000000c */
[----:B------:R-:W-:Y:S01]  /*102d0*/  FFMA R35, R36, R35, 0.69314718246459960938 ;  /* 0x3f31721824237423 */ /* 0x000fe20000000023 */
[----:B------:R-:W-:Y:S01]  /*102e0*/  FFMA R8, R33, R8, 0.69314718246459960938 ;  /* 0x3f31721821087423 */ /* 0x000fe20000000008 */
[----:B-1----:R-:W-:-:S02]  /*102f0*/  IMAD R39, R39, 0x800000, -R34 ;  /* 0x0080000027277824 */ /* 0x002fc400078e0a22 */
[----:B------:R-:W-:Y:S01]  /*10300*/  FFMA R12, R11, R12, 0.055503588169813156128 ;  /* 0x3d6357bb0b0c7423 */ /* 0x000fe2000000000c */
[----:B------:R-:W-:Y:S01]  /*10310*/  FFMA R35, R36, R35, 1 ;  /* 0x3f80000024237423 */ /* 0x000fe20000000023 */
[----:B------:R-:W-:Y:S01]  /*10320*/  FFMA R8, R33, R8, 1 ;  /* 0x3f80000021087423 */ /* 0x000fe20000000008 */
[----:B------:R-:W-:Y:S02]  /*10330*/  VIADD R34, R34, 0x7f000000 ;  /* 0x7f00000022227836 */ /* 0x000fe40000000000 */
[----:B------:R-:W-:Y:S01]  /*10340*/  FMUL R36, R47, 2 ;  /* 0x400000002f247820 */ /* 0x000fe20000400000 */
[----:B------:R-:W-:Y:S01]  /*10350*/  FFMA R12, R11, R12, 0.24022644758224487305 ;  /* 0x3e75fdec0b0c7423 */ /* 0x000fe2000000000c */
[----:B------:R-:W-:Y:S01]  /*10360*/  FMUL R8, R8, R9 ;  /* 0x0000000908087220 */ /* 0x000fe20000400000 */
[----:B------:R-:W-:Y:S01]  /*10370*/  FMUL R34, R35, R34 ;  /* 0x0000002223227220 */ /* 0x000fe20000400000 */
[----:B------:R-:W-:Y:S01]  /*10380*/  FMUL R33, R44, 1 ;  /* 0x3f8000002c217820 */ /* 0x000fe20000400000 */
[----:B------:R-:W1:Y:S01]  /*10390*/  FRND R35, R36 ;  /* 0x0000002400237307 */ /* 0x000e620000201000 */
[----:B------:R-:W-:Y:S01]  /*103a0*/  FMUL R61, R8, R7 ;  /* 0x00000007083d7220 */ /* 0x000fe20000400000 */
[----:B------:R-:W-:Y:S01]  /*103b0*/  @P5 FSEL R61, RZ, +INF , !P4 ;  /* 0x7f800000ff3d5808 */ /* 0x000fe20006000000 */
[----:B------:R-:W-:Y:S01]  /*103c0*/  FFMA R12, R11, R12, 0.69314718246459960938 ;  /* 0x3f3172180b0c7423 */ /* 0x000fe2000000000c */
[----:B--2---:R-:W-:Y:S01]  /*103d0*/  FSETP.GT.AND P5, PT, R38, RZ, PT ;  /* 0x000000ff2600720b */ /* 0x004fe20003fa4000 */
[----:B------:R-:W-:Y:S01]  /*103e0*/  FADD R7, R41, -R38 ;  /* 0x8000002629077221 */ /* 0x000fe20000000000 */
[----:B------:R-:W-:Y:S01]  /*103f0*/  FMUL R38, R47, 1 ;  /* 0x3f8000002f267820 */ /* 0x000fe20000400000 */
[----:B----4-:R-:W-:-:S02]  /*10400*/  IMAD R9, R10, 0x800000, -R13 ;  /* 0x008000000a097824 */ /* 0x010fc400078e0a0d */
[----:B------:R-:W-:Y:S01]  /*10410*/  FFMA R12, R11, R12, 1 ;  /* 0x3f8000000b0c7423 */ /* 0x000fe2000000000c */
[----:B------:R-:W-:Y:S02]  /*10420*/  VIADD R13, R13, 0x7f000000 ;  /* 0x7f0000000d0d7836 */ /* 0x000fe40000000000 */
[----:B------:R-:W-:Y:S01]  /*10430*/  FMUL R59, R34, R39 ;  /* 0x00000027223b7220 */ /* 0x000fe20000400000 */
[----:B------:R-:W2:Y:S01]  /*10440*/  FRND R10, R33 ;  /* 0x00000021000a7307 */ /* 0x000ea20000201000 */
[----:B------:R-:W-:Y:S01]  /*10450*/  FFMA R8, R44, 2, -R41 ;  /* 0x400000002c087823 */ /* 0x000fe20000000829 */
[----:B------:R-:W-:Y:S01]  /*10460*/  FMUL R12, R12, R13 ;  /* 0x0000000d0c0c7220 */ /* 0x000fe20000400000 */
[C---:B------:R-:W-:Y:S01]  /*10470*/  FFMA R13, R47.reuse, 2, -R36 ;  /* 0x400000002f0d7823 */ /* 0x040fe20000000824 */
[----:B-1----:R-:W-:Y:S01]  /*10480*/  FADD R34, R36, -R35 ;  /* 0x8000002324227221 */ /* 0x002fe20000000000 */
[----:B------:R-:W-:Y:S01]  /*10490*/  FADD R47, R47, -R38 ;  /* 0x800000262f2f7221 */ /* 0x000fe20000000000 */
[----:B------:R-:W-:Y:S01]  /*104a0*/  FMUL R60, R12, R9 ;  /* 0x000000090c3c7220 */ /* 0x000fe20000400000 */
[C---:B------:R-:W-:Y:S01]  /*104b0*/  FFMA R13, R52.reuse, 2, R13 ;  /* 0x40000000340d7823 */ /* 0x040fe2000000000d */
[----:B------:R-:W1:Y:S01]  /*104c0*/  FRND R39, R38 ;  /* 0x0000002600277307 */ /* 0x000e620000201000 */
[----:B------:R-:W-:Y:S01]  /*104d0*/  @P3 FSEL R59, RZ, +INF , !P0 ;  /* 0x7f800000ff3b3808 */ /* 0x000fe20004000000 */
[----:B------:R-:W-:Y:S01]  /*104e0*/  FFMA R8, R43, 2, R8 ;  /* 0x400000002b087823 */ /* 0x000fe20000000008 */
[----:B------:R-:W-:Y:S01]  /*104f0*/  FADD R34, R13, R34 ;  /* 0x000000220d227221 */ /* 0x000fe20000000000 */
[----:B------:R-:W-:Y:S01]  /*10500*/  FADD R47, R52, R47 ;  /* 0x0000002f342f7221 */ /* 0x000fe20000000000 */
[----:B------:R-:W-:Y:S01]  /*10510*/  FADD R44, R44, -R33 ;  /* 0x800000212c2c7221 */ /* 0x000fe20000000000 */
[----:B------:R-:W-:Y:S01]  /*10520*/  FADD R7, R8, R7 ;  /* 0x0000000708077221 */ /* 0x000fe20000000000 */
[----:B--2---:R-:W-:Y:S01]  /*10530*/  FSETP.GT.AND P3, PT, R10, RZ, PT ;  /* 0x000000ff0a00720b */ /* 0x004fe20003f64000 */
[----:B------:R-:W-:Y:S01]  /*10540*/  FADD R9, R33, -R10 ;  /* 0x8000000a21097221 */ /* 0x000fe20000000000 */
[----:B------:R-:W-:Y:S01]  /*10550*/  SEL R10, RZ, 0x83000000, P5 ;  /* 0x83000000ff0a7807 */ /* 0x000fe20002800000 */
[CC--:B------:R-:W-:Y:S01]  /*10560*/  FFMA R13, R34.reuse, R46.reuse, 0.0013391353422775864601 ;  /* 0x3aaf85ed220d7423 */ /* 0x0c0fe2000000002e */
[----:B------:R-:W-:Y:S01]  /*10570*/  FSETP.GT.AND P5, PT, R35, RZ, PT ;  /* 0x000000ff2300720b */ /* 0x000fe20003fa4000 */
[----:B------:R-:W-:Y:S01]  /*10580*/  FADD R44, R43, R44 ;  /* 0x0000002c2b2c7221 */ /* 0x000fe20000000000 */
[-C--:B------:R-:W-:Y:S01]  /*10590*/  FFMA R8, R7, R46.reuse, 0.0013391353422775864601 ;  /* 0x3aaf85ed07087423 */ /* 0x080fe2000000002e */
[----:B------:R-:W-:Y:S01]  /*105a0*/  FFMA R35, R34, R13, 0.0096188392490148544312 ;  /* 0x3c1d985622237423 */ /* 0x000fe2000000000d */
[----:B-1----:R-:W-:Y:S01]  /*105b0*/  FADD R40, R38, -R39 ;  /* 0x8000002726287221 */ /* 0x002fe20000000000 */
[----:B------:R-:W-:Y:S01]  /*105c0*/  SEL R37, RZ, 0x83000000, P5 ;  /* 0x83000000ff257807 */ /* 0x000fe20002800000 */
[----:B------:R-:W-:Y:S01]  /*105d0*/  FADD R44, R44, R9 ;  /* 0x000000092c2c7221 */ /* 0x000fe20000000000 */
[----:B------:R-:W-:Y:S01]  /*105e0*/  FSETP.GT.AND P5, PT, R39, RZ, PT ;  /* 0x000000ff2700720b */ /* 0x000fe20003fa4000 */
[----:B------:R-:W-:Y:S01]  /*105f0*/  FADD R40, R47, R40 ;  /* 0x000000282f287221 */ /* 0x000fe20000000000 */
[----:B------:R-:W-:Y:S01]  /*10600*/  FFMA R35, R34, R35, 0.055503588169813156128 ;  /* 0x3d6357bb22237423 */ /* 0x000fe20000000023 */
[----:B------:R-:W-:Y:S01]  /*10610*/  F2I.NTZ R11, R41 ;  /* 0x00000029000b7305 */ /* 0x000fe20000203100 */
[C---:B------:R-:W-:Y:S01]  /*10620*/  FSETP.GT.AND P6, PT, |R41|.reuse, 152, PT ;  /* 0x431800002900780b */ /* 0x040fe20003fc4200 */
[----:B------:R-:W-:Y:S01]  /*10630*/  FFMA R39, R40, R46, 0.0013391353422775864601 ;  /* 0x3aaf85ed28277423 */ /* 0x000fe2000000002e */
[----:B------:R-:W-:Y:S01]  /*10640*/  FSETP.GEU.AND P4, PT, R41, RZ, PT ;  /* 0x000000ff2900720b */ /* 0x000fe20003f8e000 */
[C---:B------:R-:W-:Y:S01]  /*10650*/  FFMA R8, R7.reuse, R8, 0.0096188392490148544312 ;  /* 0x3c1d985607087423 */ /* 0x040fe20000000008 */
[----:B------:R-:W-:Y:S01]  /*10660*/  FFMA R9, R44, R46, 0.0013391353422775864601 ;  /* 0x3aaf85ed2c097423 */ /* 0x000fe2000000002e */
[----:B------:R-:W-:Y:S01]  /*10670*/  FFMA R39, R40, R39, 0.0096188392490148544312 ;  /* 0x3c1d985628277423 */ /* 0x000fe20000000027 */
[----:B------:R-:W-:Y:S01]  /*10680*/  FFMA R35, R34, R35, 0.24022644758224487305 ;  /* 0x3e75fdec22237423 */ /* 0x000fe20000000023 */
[----:B------:R-:W1:Y:S01]  /*10690*/  F2I.NTZ R41, R38 ;  /* 0x0000002600297305 */ /* 0x000e620000203100 */
[----:B------:R-:W-:Y:S01]  /*106a0*/  @P2 FSEL R60, RZ, +INF , !P1 ;  /* 0x7f800000ff3c2808 */ /* 0x000fe20004800000 */
[----:B------:R-:W-:Y:S01]  /*106b0*/  FFMA R8, R7, R8, 0.055503588169813156128 ;  /* 0x3d6357bb07087423 */ /* 0x000fe20000000008 */
[C---:B------:R-:W-:Y:S01]  /*106c0*/  FSETP.GT.AND P1, PT, |R33|.reuse, 152, PT ;  /* 0x431800002100780b */ /* 0x040fe20003f24200 */
[----:B------:R-:W-:Y:S01]  /*106d0*/  FFMA R39, R40, R39, 0.055503588169813156128 ;  /* 0x3d6357bb28277423 */ /* 0x000fe20000000027 */
[----:B------:R-:W-:Y:S01]  /*106e0*/  FSETP.GEU.AND P2, PT, R33, RZ, PT ;  /* 0x000000ff2100720b */ /* 0x000fe20003f4e000 */
[----:B------:R-:W-:Y:S01]  /*106f0*/  FFMA R9, R44, R9, 0.0096188392490148544312 ;  /* 0x3c1d98562c097423 */ /* 0x000fe20000000009 */
[----:B------:R-:W-:Y:S01]  /*10700*/  FFMA R35, R34, R35, 0.69314718246459960938 ;  /* 0x3f31721822237423 */ /* 0x000fe20000000023 */
[----:B------:R-:W2:Y:S01]  /*10710*/  F2I.NTZ R33, R33 ;  /* 0x0000002100217305 */ /* 0x000ea20000203100 */
[----:B------:R-:W-:Y:S01]  /*10720*/  SEL R12, RZ, 0x83000000, P3 ;  /* 0x83000000ff0c7807 */ /* 0x000fe20001800000 */
[C---:B------:R-:W-:Y:S01]  /*10730*/  FFMA R8, R7.reuse, R8, 0.24022644758224487305 ;  /* 0x3e75fdec07087423 */ /* 0x040fe20000000008 */
[----:B------:R-:W-:Y:S01]  /*10740*/  FSETP.GT.AND P0, PT, |R36|, 152, PT ;  /* 0x431800002400780b */ /* 0x000fe20003f04200 */
[----:B------:R-:W-:Y:S01]  /*10750*/  FFMA R39, R40, R39, 0.24022644758224487305 ;  /* 0x3e75fdec28277423 */ /* 0x000fe20000000027 */
[----:B------:R-:W-:Y:S01]  /*10760*/  FSETP.GEU.AND P3, PT, R36, RZ, PT ;  /* 0x000000ff2400720b */ /* 0x000fe20003f6e000 */
[----:B------:R-:W-:Y:S01]  /*10770*/  FFMA R13, R44, R9, 0.055503588169813156128 ;  /* 0x3d6357bb2c0d7423 */ /* 0x000fe20000000009 */
[----:B------:R-:W-:Y:S01]  /*10780*/  FFMA R35, R34, R35, 1 ;  /* 0x3f80000022237423 */ /* 0x000fe20000000023 */
[----:B------:R-:W4:Y:S01]  /*10790*/  F2I.NTZ R36, R36 ;  /* 0x0000002400247305 */ /* 0x000f220000203100 */
[----:B------:R-:W-:Y:S01]  /*107a0*/  SEL R34, RZ, 0x83000000, P5 ;  /* 0x83000000ff227807 */ /* 0x000fe20002800000 */
[----:B------:R-:W-:Y:S01]  /*107b0*/  FFMA R8, R7, R8, 0.69314718246459960938 ;  /* 0x3f31721807087423 */ /* 0x000fe20000000008 */
[----:B------:R-:W-:Y:S01]  /*107c0*/  FFMA R39, R40, R39, 0.69314718246459960938 ;  /* 0x3f31721828277423 */ /* 0x000fe20000000027 */
[----:B------:R-:W-:Y:S01]  /*107d0*/  FFMA R13, R44, R13, 0.24022644758224487305 ;  /* 0x3e75fdec2c0d7423 */ /* 0x000fe2000000000d */
[----:B------:R-:W-:-:S02]  /*107e0*/  VIADD R9, R10, 0x7f000000 ;  /* 0x7f0000000a097836 */ /* 0x000fc40000000000 */
[----:B------:R-:W-:Y:S01]  /*107f0*/  FFMA R8, R7, R8, 1 ;  /* 0x3f80000007087423 */ /* 0x000fe20000000008 */
[----:B-1----:R-:W-:Y:S02]  /*10800*/  IMAD R41, R41, 0x800000, -R34 ;  /* 0x0080000029297824 */ /* 0x002fe400078e0a22 */
[----:B------:R-:W-:Y:S01]  /*10810*/  FFMA R39, R40, R39, 1 ;  /* 0x3f80000028277423 */ /* 0x000fe20000000027 */
[----:B------:R-:W-:Y:S02]  /*10820*/  VIADD R34, R34, 0x7f000000 ;  /* 0x7f00000022227836 */ /* 0x000fe40000000000 */
[----:B------:R-:W-:Y:S01]  /*10830*/  FFMA R13, R44, R13, 0.69314718246459960938 ;  /* 0x3f3172182c0d7423 */ /* 0x000fe2000000000d */
[----:B------:R-:W-:Y:S01]  /*10840*/  FSETP.GT.AND P5, PT, |R38|, 152, PT ;  /* 0x431800002600780b */ /* 0x000fe20003fa4200 */
[----:B------:R-:W-:Y:S02]  /*10850*/  IMAD R11, R11, 0x800000, -R10 ;  /* 0x008000000b0b7824 */ /* 0x000fe400078e0a0a */
[----:B------:R-:W-:Y:S01]  /*10860*/  FMUL R8, R8, R9 ;  /* 0x0000000908087220 */ /* 0x000fe20000400000 */
[----:B--2---:R-:W-:-:S02]  /*10870*/  IMAD R33, R33, 0x800000, -R12 ;  /* 0x0080000021217824 */ /* 0x004fc400078e0a0c */
[----:B------:R-:W-:Y:S01]  /*10880*/  FMUL R34, R39, R34 ;  /* 0x0000002227227220 */ /* 0x000fe20000400000 */
[----:B------:R-:W-:Y:S01]  /*10890*/  FFMA R13, R44, R13, 1 ;  /* 0x3f8000002c0d7423 */ /* 0x000fe2000000000d */
[----:B------:R-:W-:Y:S02]  /*108a0*/  VIADD R12, R12, 0x7f000000 ;  /* 0x7f0000000c0c7836 */ /* 0x000fe40000000000 */
[----:B------:R-:W-:Y:S01]  /*108b0*/  FMUL R58, R8, R11 ;  /* 0x0000000b083a7220 */ /* 0x000fe20000400000 */
[----:B------:R-:W-:Y:S02]  /*108c0*/  VIADD R10, R37, 0x7f000000 ;  /* 0x7f000000250a7836 */ /* 0x000fe40000000000 */
[----:B------:R-:W-:Y:S01]  /*108d0*/  FMUL R54, R34, R41 ;  /* 0x0000002922367220 */ /* 0x000fe20000400000 */
[----:B----4-:R-:W-:Y:S02]  /*108e0*/  IMAD R7, R36, 0x800000, -R37 ;  /* 0x0080000024077824 */ /* 0x010fe400078e0a25 */
[----:B------:R-:W-:Y:S01]  /*108f0*/  FMUL R12, R13, R12 ;  /* 0x0000000c0d0c7220 */ /* 0x000fe20000400000 */
[----:B------:R-:W-:Y:S01]  /*10900*/  FMUL R10, R35, R10 ;  /* 0x0000000a230a7220 */ /* 0x000fe20000400000 */
[----:B------:R-:W-:Y:S01]  /*10910*/  @P6 FSEL R58, RZ, +INF , !P4 ;  /* 0x7f800000ff3a6808 */ /* 0x000fe20006000000 */
[----:B------:R-:W-:Y:S01]  /*10920*/  FADD R41, R0, R0 ;  /* 0x0000000000297221 */ /* 0x000fe20000000000 */
[----:B------:R-:W-:Y:S01]  /*10930*/  FADD R37, R4, R4 ;  /* 0x0000000404257221 */ /* 0x000fe20000000000 */
[----:B------:R-:W-:Y:S01]  /*10940*/  FSETP.GEU.AND P4, PT, R38, RZ, PT ;  /* 0x000000ff2600720b */ /* 0x000fe20003f8e000 */
[----:B------:R-:W-:Y:S01]  /*10950*/  FMUL R57, R12, R33 ;  /* 0x000000210c397220 */ /* 0x000fe20000400000 */
[----:B------:R-:W-:Y:S01]  /*10960*/  FMUL R56, R10, R7 ;  /* 0x000000070a387220 */ /* 0x000fe20000400000 */
[----:B------:R-:W-:-:S02]  /*10970*/  VIADD R52, R1, 0xe8 ;  /* 0x000000e801347836 */ /* 0x000fc40000000000 */
[C---:B------:R-:W-:Y:S01]  /*10980*/  FADD R50, R17.reuse, 2 ;  /* 0x4000000011327421 */ /* 0x040fe20000000000 */
[----:B------:R-:W-:Y:S01]  /*10990*/  FADD R51, R17, 1 ;  /* 0x3f80000011337421 */ /* 0x000fe20000000000 */
[----:B------:R-:W-:Y:S01]  /*109a0*/  FMUL R48, RZ, R25 ;  /* 0x00000019ff307220 */ /* 0x000fe20000400000 */
        /* <DEDUP_REMOVED lines=12> */
[----:B------:R-:W-:-:S02]  /*10a70*/  LOP3.LUT R79, R79, 0x80000000, RZ, 0xfc, !PT ;  /* 0x800000004f4f7812 */ /* 0x000fc400078efcff */
[----:B------:R-:W-:Y:S02]  /*10a80*/  LOP3.LUT R82, R82, 0x80000000, RZ, 0xfc, !PT ;  /* 0x8000000052527812 */ /* 0x000fe400078efcff */
[----:B------:R-:W-:Y:S02]  /*10a90*/  LOP3.LUT R83, R83, 0x80000000, RZ, 0xfc, !PT ;  /* 0x8000000053537812 */ /* 0x000fe400078efcff */
[----:B---3--:R-:W-:Y:S02]  /*10aa0*/  LOP3.LUT R87, R53, 0x7fffffff, RZ, 0xc0, !PT ;  /* 0x7fffffff35577812 */ /* 0x008fe400078ec0ff */
[----:B------:R-:W-:Y:S02]  /*10ab0*/  LOP3.LUT R91, R49, 0x7fffffff, RZ, 0xc0, !PT ;  /* 0x7fffffff315b7812 */ /* 0x000fe400078ec0ff */
[----:B------:R-:W-:Y:S02]  /*10ac0*/  LOP3.LUT R95, R45, 0x7fffffff, RZ, 0xc0, !PT ;  /* 0x7fffffff2d5f7812 */ /* 0x000fe400078ec0ff */
[----:B------:R-:W-:-:S02]  /*10ad0*/  LOP3.LUT R97, R41, 0x7fffffff, RZ, 0xc0, !PT ;  /* 0x7fffffff29617812 */ /* 0x000fc400078ec0ff */
[----:B------:R-:W-:Y:S02]  /*10ae0*/  LOP3.LUT R99, R37, 0x7fffffff, RZ, 0xc0, !PT ;  /* 0x7fffffff25637812 */ /* 0x000fe400078ec0ff */
[----:B------:R-:W-:Y:S02]  /*10af0*/  IADD3 R86, PT, PT, -R68, 0x20, RZ ;  /* 0x0000002044567810 */ /* 0x000fe40007ffe1ff */
[----:B------:R-:W-:Y:S02]  /*10b00*/  IADD3 R90, PT, PT, -R70, 0x20, RZ ;  /* 0x00000020465a7810 */ /* 0x000fe40007ffe1ff */
[----:B------:R-:W-:Y:S02]  /*10b10*/  IADD3 R94, PT, PT, -R72, 0x20, RZ ;  /* 0x00000020485e7810 */ /* 0x000fe40007ffe1ff */
[----:B------:R-:W-:Y:S02]  /*10b20*/  IADD3 R96, PT, PT, -R73, 0x20, RZ ;  /* 0x0000002049607810 */ /* 0x000fe40007ffe1ff */
[----:B------:R-:W-:-:S02]  /*10b30*/  IADD3 R98, PT, PT, -R74, 0x20, RZ ;  /* 0x000000204a627810 */ /* 0x000fc40007ffe1ff */
[----:B------:R-:W-:Y:S02]  /*10b40*/  @P1 FSEL R57, RZ, +INF , !P2 ;  /* 0x7f800000ff391808 */ /* 0x000fe40005000000 */
[----:B------:R-:W-:Y:S02]  /*10b50*/  @P0 FSEL R56, RZ, +INF , !P3 ;  /* 0x7f800000ff380808 */ /* 0x000fe40005800000 */
[----:B0-----:R-:W-:-:S07]  /*10b60*/  @P5 FSEL R54, RZ, +INF , !P4 ;  /* 0x7f800000ff365808 */ /* 0x001fce0006000000 */
.L_x_479:
[----:B0-----:R-:W-:Y:S02]  /*10b70*/  VIADD R100, R1, 0x8 ;  /* 0x0000000801647836 */ /* 0x001fe40000000000 */
[----:B------:R-:W-:Y:S02]  /*10b80*/  IMAD.MOV.U32 R6, RZ, RZ, 0x0 ;  /* 0x00000000ff067424 */ /* 0x000fe400078e00ff */
[----:B------:R-:W-:Y:S02]  /*10b90*/  IMAD.MOV.U32 R7, RZ, RZ, 0x3ff00000 ;  /* 0x3ff00000ff077424 */ /* 0x000fe400078e00ff */
[----:B------:R-:W-:-:S05]  /*10ba0*/  IMAD R100, R55, 0x10, R100 ;  /* 0x0000001037647824 */ /* 0x000fca00078e0264 */
[----:B------:R0:W-:Y:S04]  /*10bb0*/  STL.64 [R100], R6 ;  /* 0x0000000664007387 */ /* 0x0001e80000100a00 */
[----:B------:R-:W2:Y:S01]  /*10bc0*/  LDL.64 R12, [R1+0x8] ;  /* 0x00000800010c7983 */ /* 0x000ea20000100a00 */
[C---:B------:R-:W-:Y:S01]  /*10bd0*/  FSETP.NEU.AND P0, PT, |R17|.reuse, +INF , PT ;  /* 0x7f8000001100780b */ /* 0x040fe20003f0d200 */
[----:B------:R-:W-:Y:S01]  /*10be0*/  BSSY.RECONVERGENT B1, `(.L_x_426) ;  /* 0x0000042000017945 */ /* 0x000fe20003800200 */
[C---:B------:R-:W-:Y:S02]  /*10bf0*/  FSETP.GEU.AND P1, PT, R17.reuse, RZ, PT ;  /* 0x000000ff1100720b */ /* 0x040fe40003f2e000 */
[----:B------:R-:W-:Y:S02]  /*10c00*/  FSETP.EQ.OR P0, PT, R17, RZ, !P0 ;  /* 0x000000ff1100720b */ /* 0x000fe40004702400 */
[----:B------:R-:W-:-:S02]  /*10c10*/  FSEL R2, R63, -R63, P1 ;  /* 0x8000003f3f027208 */ /* 0x000fc40000800000 */
[----:B------:R-:W-:Y:S02]  /*10c20*/  FSETP.NAN.AND P1, PT, |R17|, |R17|, PT ;  /* 0x400000111100720b */ /* 0x000fe40003f28200 */
[----:B------:R-:W-:Y:S02]  /*10c30*/  FSEL R2, R53, R2, P0 ;  /* 0x0000000235027208 */ /* 0x000fe40000000000 */
[----:B------:R-:W-:Y:S02]  /*10c40*/  FSETP.NEU.AND P2, PT, R17, 1, PT ;  /* 0x3f8000001100780b */ /* 0x000fe40003f4d000 */
[----:B------:R-:W-:Y:S02]  /*10c50*/  FSEL R2, R51, R2, P1 ;  /* 0x0000000233027208 */ /* 0x000fe40000800000 */
[----:B0-----:R-:W-:Y:S02]  /*10c60*/  FSEL R7, R87, R64, P0 ;  /* 0x0000004057077208 */ /* 0x001fe40000000000 */
[----:B------:R-:W-:-:S02]  /*10c70*/  FSEL R2, R2, 1, P2 ;  /* 0x3f80000002027808 */ /* 0x000fc40001000000 */
[----:B------:R-:W-:Y:S02]  /*10c80*/  FSEL R7, R50, R7, P1 ;  /* 0x0000000732077208 */ /* 0x000fe40000800000 */
[----:B------:R-:W-:Y:S02]  /*10c90*/  FSETP.GE.AND P1, PT, |R25|, 105615, PT ;  /* 0x47ce47801900780b */ /* 0x000fe40003f26200 */
[----:B------:R-:W0:Y:S01]  /*10ca0*/  F2F.F64.F32 R2, R2 ;  /* 0x0000000200027310 */ /* 0x000e220000201800 */
[----:B------:R-:W-:Y:S02]  /*10cb0*/  FSEL R7, R7, 1, P2 ;  /* 0x3f80000007077808 */ /* 0x000fe40001000000 */
[----:B------:R-:W-:Y:S02]  /*10cc0*/  FSETP.EQ.OR P0, PT, |R25|, +INF , !P1 ;  /* 0x7f8000001900780b */ /* 0x000fe40004f02600 */
[----:B------:R-:W-:Y:S02]  /*10cd0*/  SEL R101, R5, RZ, !P1 ;  /* 0x000000ff05657207 */ /* 0x000fe40004800000 */
[----:B------:R-:W-:Y:S01]  /*10ce0*/  FSEL R102, R71, R48, !P1 ;  /* 0x0000003047667208 */ /* 0x000fe20004800000 */
[----:B------:R1:W3:Y:S02]  /*10cf0*/  F2F.F64.F32 R106, R7 ;  /* 0x00000007006a7310 */ /* 0x0002e40000201800 */
[----:B------:R-:W-:Y:S01]  /*10d00*/  IMAD.MOV.U32 R6, RZ, RZ, R101 ;  /* 0x000000ffff067224 */ /* 0x000fe200078e0065 */
[----:B0-----:R-:W-:Y:S01]  /*10d10*/  DADD R112, R2, R2 ;  /* 0x0000000002707229 */ /* 0x001fe20000000002 */
[----:B------:R-:W-:-:S07]  /*10d20*/  IMAD.MOV.U32 R2, RZ, RZ, R102 ;  /* 0x000000ffff027224 */ /* 0x000fce00078e0066 */
[----:B--2---:R-:W-:Y:S01]  /*10d30*/  DFMA R112, R112, R12, RZ ;  /* 0x0000000c7070722b */ /* 0x004fe200000000ff */
[----:B-1-3--:R-:W-:Y:S10]  /*10d40*/  @P0 BRA `(.L_x_427) ;  /* 0x0000000000ac0947 */ /* 0x00aff40003800000 */
[----:B------:R-:W-:Y:S01]  /*10d50*/  BSSY.RECONVERGENT B2, `(.L_x_428) ;  /* 0x000000e000027945 */ /* 0x000fe20003800200 */
[----:B------:R-:W-:Y:S01]  /*10d60*/  CS2R R10, SRZ ;  /* 0x00000000000a7805 */ /* 0x000fe2000001ff00 */
[----:B------:R-:W-:-:S07]  /*10d70*/  IMAD.MOV.U32 R8, RZ, RZ, RZ ;  /* 0x000000ffff087224 */ /* 0x000fce00078e00ff */
.L_x_429:
[----:B0-----:R-:W0:Y:S02]  /*10d80*/  LDC.64 R2, c[0x4][0x1d0] ;  /* 0x01007400ff027b82 */ /* 0x001e240000000a00 */
[----:B0-----:R-:W-:-:S06]  /*10d90*/  IMAD.WIDE.U32 R2, R8, 0x4, R2 ;  /* 0x0000000408027825 */ /* 0x001fcc00078e0002 */
[----:B------:R-:W2:Y:S01]  /*10da0*/  LDG.E.CONSTANT R2, desc[UR36][R2.64] ;  /* 0x0000002402027981 */ /* 0x000ea2000c1e9900 */
[C---:B------:R-:W-:Y:S02]  /*10db0*/  IMAD R9, R8.reuse, 0x4, R1 ;  /* 0x0000000408097824 */ /* 0x040fe400078e0201 */
[----:B------:R-:W-:-:S05]  /*10dc0*/  VIADD R8, R8, 0x1 ;  /* 0x0000000108087836 */ /* 0x000fca0000000000 */
[----:B------:R-:W-:Y:S01]  /*10dd0*/  ISETP.NE.AND P1, PT, R8, 0x6, PT ;  /* 0x000000060800780c */ /* 0x000fe20003f25270 */
[----:B--2---:R-:W-:-:S03]  /*10de0*/  IMAD.WIDE.U32 R6, R2, R75, RZ ;  /* 0x0000004b02067225 */ /* 0x004fc600078e00ff */
[----:B------:R-:W-:-:S05]  /*10df0*/  IADD3 R6, P2, PT, R6, R10, RZ ;  /* 0x0000000a06067210 */ /* 0x000fca0007f5e0ff */
[----:B------:R0:W-:Y:S01]  /*10e00*/  STL [R9+0xc8], R6 ;  /* 0x0000c80609007387 */ /* 0x0001e20000100800 */
[----:B------:R-:W-:-:S03]  /*10e10*/  IMAD.X R10, R7, 0x1, R11, P2 ;  /* 0x00000001070a7824 */ /* 0x000fc600010e060b */
[----:B------:R-:W-:Y:S05]  /*10e20*/  @P1 BRA `(.L_x_429) ;  /* 0xfffffffc00d41947 */ /* 0x000fea000383ffff */
[----:B------:R-:W-:Y:S05]  /*10e30*/  BSYNC.RECONVERGENT B2 ;  /* 0x0000000000027941 */ /* 0x000fea0003800200 */
.L_x_428:
[----:B------:R-:W-:Y:S01]  /*10e40*/  ISETP.NE.AND P1, PT, R68, RZ, PT ;  /* 0x000000ff4400720c */ /* 0x000fe20003f25270 */
[----:B------:R1:W-:Y:S04]  /*10e50*/  STL [R1+0xe0], R10 ;  /* 0x0000e00a01007387 */ /* 0x0003e80000100800 */
[----:B------:R-:W2:Y:S04]  /*10e60*/  LDL R2, [R28+0x18] ;  /* 0x000018001c027983 */ /* 0x000ea80000100800 */
[----:B------:R-:W3:Y:S04]  /*10e70*/  LDL R3, [R28+0x14] ;  /* 0x000014001c037983 */ /* 0x000ee80000100800 */
[----:B0-----:R-:W4:Y:S01]  /*10e80*/  @P1 LDL R9, [R28+0x10] ;  /* 0x000010001c091983 */ /* 0x001f220000100800 */
[----:B------:R-:W-:Y:S01]  /*10e90*/  UMOV UR4, 0x54442d19 ;  /* 0x54442d1900047882 */ /* 0x000fe20000000000 */
[----:B------:R-:W-:Y:S01]  /*10ea0*/  UMOV UR5, 0x3bf921fb ;  /* 0x3bf921fb00057882 */ /* 0x000fe20000000000 */
[----:B--2---:R-:W-:-:S02]  /*10eb0*/  @P1 SHF.L.U32 R6, R2, R68, RZ ;  /* 0x0000004402061219 */ /* 0x004fc400000006ff */
[----:B---3--:R-:W-:Y:S02]  /*10ec0*/  @P1 SHF.R.U32.HI R7, RZ, R86, R3 ;  /* 0x00000056ff071219 */ /* 0x008fe40000011603 */
[----:B------:R-:W-:Y:S02]  /*10ed0*/  @P1 SHF.L.U32 R8, R3, R68, RZ ;  /* 0x0000004403081219 */ /* 0x000fe400000006ff */
[----:B----4-:R-:W-:Y:S01]  /*10ee0*/  @P1 SHF.R.U32.HI R9, RZ, R86, R9 ;  /* 0x00000056ff091219 */ /* 0x010fe20000011609 */
[----:B------:R-:W-:-:S04]  /*10ef0*/  @P1 IMAD.IADD R2, R6, 0x1, R7 ;  /* 0x0000000106021824 */ /* 0x000fc800078e0207 */
[----:B------:R-:W-:Y:S01]  /*10f00*/  @P1 IMAD.IADD R3, R8, 0x1, R9 ;  /* 0x0000000108031824 */ /* 0x000fe200078e0209 */
[----:B------:R-:W-:-:S04]  /*10f10*/  ISETP.GE.AND P1, PT, R25, RZ, PT ;  /* 0x000000ff1900720c */ /* 0x000fc80003f26270 */
[C---:B------:R-:W-:Y:S01]  /*10f20*/  SHF.L.W.U32.HI R6, R3.reuse, 0x2, R2 ;  /* 0x0000000203067819 */ /* 0x040fe20000010e02 */
[----:B------:R-:W-:-:S03]  /*10f30*/  IMAD.SHL.U32 R3, R3, 0x4, RZ ;  /* 0x0000000403037824 */ /* 0x000fc600078e00ff */
[----:B------:R-:W-:-:S04]  /*10f40*/  SHF.R.S32.HI R7, RZ, 0x1f, R6 ;  /* 0x0000001fff077819 */ /* 0x000fc80000011406 */
[C---:B-1----:R-:W-:Y:S02]  /*10f50*/  LOP3.LUT R10, R7.reuse, R3, RZ, 0x3c, !PT ;  /* 0x00000003070a7212 */ /* 0x042fe400078e3cff */
[----:B------:R-:W-:Y:S02]  /*10f60*/  LOP3.LUT R11, R7, R6, RZ, 0x3c, !PT ;  /* 0x00000006070b7212 */ /* 0x000fe400078e3cff */
[----:B------:R-:W-:Y:S02]  /*10f70*/  SHF.R.U32.HI R3, RZ, 0x1e, R2 ;  /* 0x0000001eff037819 */ /* 0x000fe40000011602 */
[----:B------:R-:W0:Y:S01]  /*10f80*/  I2F.F64.S64 R8, R10 ;  /* 0x0000000a00087312 */ /* 0x000e220000301c00 */
[C---:B------:R-:W-:Y:S02]  /*10f90*/  LOP3.LUT R7, R6.reuse, R25, RZ, 0x3c, !PT ;  /* 0x0000001906077212 */ /* 0x040fe400078e3cff */
[----:B------:R-:W-:Y:S02]  /*10fa0*/  LEA.HI R6, R6, R3, RZ, 0x1 ;  /* 0x0000000306067211 */ /* 0x000fe400078f08ff */
[----:B------:R-:W-:-:S03]  /*10fb0*/  ISETP.GE.AND P2, PT, R7, RZ, PT ;  /* 0x000000ff0700720c */ /* 0x000fc60003f46270 */
[----:B------:R-:W-:Y:S01]  /*10fc0*/  @!P1 IMAD.MOV R6, RZ, RZ, -R6 ;  /* 0x000000ffff069224 */ /* 0x000fe200078e0a06 */
[----:B0-----:R-:W-:-:S10]  /*10fd0*/  DMUL R8, R8, UR4 ;  /* 0x0000000408087c28 */ /* 0x001fd40008000000 */
[----:B------:R-:W0:Y:S02]  /*10fe0*/  F2F.F32.F64 R8, R8 ;  /* 0x0000000800087310 */ /* 0x000e240000301000 */
[----:B0-----:R-:W-:-:S07]  /*10ff0*/  FSEL R2, -R8, R8, !P2 ;  /* 0x0000000808027208 */ /* 0x001fce0005000100 */
.L_x_427:
[----:B------:R-:W-:Y:S05]  /*11000*/  BSYNC.RECONVERGENT B1 ;  /* 0x0000000000017941 */ /* 0x000fea0003800200 */
.L_x_426:
[----:B------:R-:W-:Y:S02]  /*11010*/  IMAD.MOV.U32 R117, RZ, RZ, 0x37cbac00 ;  /* 0x37cbac00ff757424 */ /* 0x000fe400078e00ff */
[----:B------:R-:W-:Y:S01]  /*11020*/  FMUL R3, R2, R2 ;  /* 0x0000000202037220 */ /* 0x000fe20000400000 */
[----:B------:R-:W-:Y:S01]  /*11030*/  LOP3.LUT R8, R6, 0x1, RZ, 0xc0, !PT ;  /* 0x0000000106087812 */ /* 0x000fe200078ec0ff */
[----:B------:R-:W-:Y:S01]  /*11040*/  IMAD.MOV.U32 R115, RZ, RZ, 0x3c0885e4 ;  /* 0x3c0885e4ff737424 */ /* 0x000fe200078e00ff */
[----:B------:R-:W-:Y:S01]  /*11050*/  BSSY.RECONVERGENT B1, `(.L_x_430) ;  /* 0x000003b000017945 */ /* 0x000fe20003800200 */
[----:B------:R-:W-:Y:S01]  /*11060*/  FFMA R7, R3, R117, -0.0013887860113754868507 ;  /* 0xbab607ed03077423 */ /* 0x000fe20000000075 */
[----:B------:R-:W-:Y:S01]  /*11070*/  ISETP.NE.U32.AND P1, PT, R8, 0x1, PT ;  /* 0x000000010800780c */ /* 0x000fe20003f25070 */
[----:B------:R-:W-:Y:S02]  /*11080*/  VIADD R9, R6, 0x1 ;  /* 0x0000000106097836 */ /* 0x000fe40000000000 */
[----:B------:R-:W-:Y:S01]  /*11090*/  IMAD.MOV.U32 R114, RZ, RZ, 0x3e2aaaa8 ;  /* 0x3e2aaaa8ff727424 */ /* 0x000fe200078e00ff */
[----:B------:R-:W-:-:S02]  /*110a0*/  FSEL R6, R7, -0.00019574658654164522886, P1 ;  /* 0xb94d415307067808 */ /* 0x000fc40000800000 */
[----:B------:R-:W-:Y:S02]  /*110b0*/  FSEL R8, R115, 0.041666727513074874878, !P1 ;  /* 0x3d2aaabb73087808 */ /* 0x000fe40004800000 */
[----:B------:R-:W-:Y:S02]  /*110c0*/  LOP3.LUT P2, RZ, R9, 0x2, RZ, 0xc0, !PT ;  /* 0x0000000209ff7812 */ /* 0x000fe4000784c0ff */
[----:B------:R-:W-:Y:S01]  /*110d0*/  FSEL R2, R2, 1, !P1 ;  /* 0x3f80000002027808 */ /* 0x000fe20004800000 */
[----:B------:R-:W-:Y:S01]  /*110e0*/  FFMA R6, R3, R6, R8 ;  /* 0x0000000603067223 */ /* 0x000fe20000000008 */
[----:B------:R-:W-:-:S03]  /*110f0*/  FSEL R9, -R114, -0.4999999701976776123, !P1 ;  /* 0xbeffffff72097808 */ /* 0x000fc60004800100 */
[C---:B------:R-:W-:Y:S02]  /*11100*/  FFMA R7, R3.reuse, R2, RZ ;  /* 0x0000000203077223 */ /* 0x040fe400000000ff */
[----:B------:R-:W-:-:S04]  /*11110*/  FFMA R6, R3, R6, R9 ;  /* 0x0000000603067223 */ /* 0x000fc80000000009 */
[----:B------:R-:W-:-:S04]  /*11120*/  FFMA R116, R7, R6, R2 ;  /* 0x0000000607747223 */ /* 0x000fc80000000002 */
[----:B------:R-:W-:Y:S01]  /*11130*/  @P2 FADD R116, RZ, -R116 ;  /* 0x80000074ff742221 */ /* 0x000fe20000000000 */
[----:B------:R-:W-:Y:S06]  /*11140*/  @P0 BRA `(.L_x_431) ;  /* 0x0000000000ac0947 */ /* 0x000fec0003800000 */
[----:B------:R-:W-:Y:S01]  /*11150*/  BSSY.RECONVERGENT B2, `(.L_x_432) ;  /* 0x000000e000027945 */ /* 0x000fe20003800200 */
[----:B------:R-:W-:Y:S01]  /*11160*/  CS2R R10, SRZ ;  /* 0x00000000000a7805 */ /* 0x000fe2000001ff00 */
[----:B------:R-:W-:-:S07]  /*11170*/  IMAD.MOV.U32 R8, RZ, RZ, RZ ;  /* 0x000000ffff087224 */ /* 0x000fce00078e00ff */
.L_x_433:
        /* <DEDUP_REMOVED lines=12> */
.L_x_432:
[----:B------:R-:W-:Y:S01]  /*11240*/  ISETP.NE.AND P0, PT, R68, RZ, PT ;  /* 0x000000ff4400720c */ /* 0x000fe20003f05270 */
[----:B------:R1:W-:Y:S04]  /*11250*/  STL [R1+0xe0], R10 ;  /* 0x0000e00a01007387 */ /* 0x0003e80000100800 */
[----:B------:R-:W2:Y:S04]  /*11260*/  LDL R2, [R28+0x18] ;  /* 0x000018001c027983 */ /* 0x000ea80000100800 */
[----:B------:R-:W3:Y:S04]  /*11270*/  LDL R3, [R28+0x14] ;  /* 0x000014001c037983 */ /* 0x000ee80000100800 */
[----:B0-----:R-:W4:Y:S01]  /*11280*/  @P0 LDL R9, [R28+0x10] ;  /* 0x000010001c090983 */ /* 0x001f220000100800 */
[----:B------:R-:W-:Y:S01]  /*11290*/  UMOV UR4, 0x54442d19 ;  /* 0x54442d1900047882 */ /* 0x000fe20000000000 */
[----:B------:R-:W-:Y:S01]  /*112a0*/  UMOV UR5, 0x3bf921fb ;  /* 0x3bf921fb00057882 */ /* 0x000fe20000000000 */
[----:B------:R-:W-:-:S02]  /*112b0*/  ISETP.GE.AND P1, PT, R25, RZ, PT ;  /* 0x000000ff1900720c */ /* 0x000fc40003f26270 */
[----:B--2---:R-:W-:Y:S02]  /*112c0*/  @P0 SHF.L.U32 R6, R2, R68, RZ ;  /* 0x0000004402060219 */ /* 0x004fe400000006ff */
[----:B---3--:R-:W-:Y:S02]  /*112d0*/  @P0 SHF.R.U32.HI R7, RZ, R86, R3 ;  /* 0x00000056ff070219 */ /* 0x008fe40000011603 */
[----:B------:R-:W-:Y:S02]  /*112e0*/  @P0 SHF.L.U32 R8, R3, R68, RZ ;  /* 0x0000004403080219 */ /* 0x000fe400000006ff */
[----:B----4-:R-:W-:Y:S01]  /*112f0*/  @P0 SHF.R.U32.HI R9, RZ, R86, R9 ;  /* 0x00000056ff090219 */ /* 0x010fe20000011609 */
[----:B------:R-:W-:-:S04]  /*11300*/  @P0 IMAD.IADD R2, R6, 0x1, R7 ;  /* 0x0000000106020824 */ /* 0x000fc800078e0207 */
[----:B------:R-:W-:Y:S01]  /*11310*/  @P0 IMAD.IADD R3, R8, 0x1, R9 ;  /* 0x0000000108030824 */ /* 0x000fe200078e0209 */
[----:B------:R-:W-:-:S04]  /*11320*/  SHF.R.U32.HI R101, RZ, 0x1e, R2 ;  /* 0x0000001eff657819 */ /* 0x000fc80000011602 */
[C---:B------:R-:W-:Y:S01]  /*11330*/  SHF.L.W.U32.HI R6, R3.reuse, 0x2, R2 ;  /* 0x0000000203067819 */ /* 0x040fe20000010e02 */
[----:B------:R-:W-:-:S03]  /*11340*/  IMAD.SHL.U32 R3, R3, 0x4, RZ ;  /* 0x0000000403037824 */ /* 0x000fc600078e00ff */
[----:B------:R-:W-:Y:S02]  /*11350*/  SHF.R.S32.HI R7, RZ, 0x1f, R6 ;  /* 0x0000001fff077819 */ /* 0x000fe40000011406 */
[C---:B------:R-:W-:Y:S02]  /*11360*/  LEA.HI R101, R6.reuse, R101, RZ, 0x1 ;  /* 0x0000006506657211 */ /* 0x040fe400078f08ff */
[C---:B-1----:R-:W-:Y:S02]  /*11370*/  LOP3.LUT R10, R7.reuse, R3, RZ, 0x3c, !PT ;  /* 0x00000003070a7212 */ /* 0x042fe400078e3cff */
[----:B------:R-:W-:Y:S01]  /*11380*/  LOP3.LUT R11, R7, R6, RZ, 0x3c, !PT ;  /* 0x00000006070b7212 */ /* 0x000fe200078e3cff */
[----:B------:R-:W-:Y:S01]  /*11390*/  @!P1 IMAD.MOV R101, RZ, RZ, -R101 ;  /* 0x000000ffff659224 */ /* 0x000fe200078e0a65 */
[----:B------:R-:W-:Y:S02]  /*113a0*/  LOP3.LUT R3, R6, R25, RZ, 0x3c, !PT ;  /* 0x0000001906037212 */ /* 0x000fe400078e3cff */
[----:B------:R-:W0:Y:S02]  /*113b0*/  I2F.F64.S64 R8, R10 ;  /* 0x0000000a00087312 */ /* 0x000e240000301c00 */
[----:B------:R-:W-:Y:S01]  /*113c0*/  ISETP.GE.AND P0, PT, R3, RZ, PT ;  /* 0x000000ff0300720c */ /* 0x000fe20003f06270 */
[----:B0-----:R-:W-:-:S10]  /*113d0*/  DMUL R8, R8, UR4 ;  /* 0x0000000408087c28 */ /* 0x001fd40008000000 */
[----:B------:R-:W0:Y:S02]  /*113e0*/  F2F.F32.F64 R8, R8 ;  /* 0x0000000800087310 */ /* 0x000e240000301000 */
[----:B0-----:R-:W-:-:S07]  /*113f0*/  FSEL R102, -R8, R8, !P0 ;  /* 0x0000000808667208 */ /* 0x001fce0004000100 */
.L_x_431:
[----:B------:R-:W-:Y:S05]  /*11400*/  BSYNC.RECONVERGENT B1 ;  /* 0x0000000000017941 */ /* 0x000fea0003800200 */
.L_x_430:
[----:B------:R-:W2:Y:S01]  /*11410*/  LDL.64 R104, [R1+0x18] ;  /* 0x0000180001687983 */ /* 0x000ea20000100a00 */
[----:B------:R-:W-:Y:S01]  /*11420*/  LOP3.LUT R3, R101, 0x1, RZ, 0xc0, !PT ;  /* 0x0000000165037812 */ /* 0x000fe200078ec0ff */
[----:B------:R-:W-:Y:S01]  /*11430*/  FMUL R2, R102, R102 ;  /* 0x0000006666027220 */ /* 0x000fe20000400000 */
[----:B------:R-:W-:Y:S01]  /*11440*/  FSETP.NAN.AND P1, PT, |R15|, |R15|, PT ;  /* 0x4000000f0f00720b */ /* 0x000fe20003f28200 */
[----:B------:R-:W-:Y:S01]  /*11450*/  IMAD.MOV.U32 R103, RZ, RZ, 0x401921fb ;  /* 0x401921fbff677424 */ /* 0x000fe200078e00ff */
[----:B------:R-:W-:Y:S01]  /*11460*/  ISETP.NE.U32.AND P5, PT, R3, 0x1, PT ;  /* 0x000000010300780c */ /* 0x000fe20003fa5070 */
[----:B------:R-:W-:Y:S01]  /*11470*/  FFMA R3, R2, R117, -0.0013887860113754868507 ;  /* 0xbab607ed02037423 */ /* 0x000fe20000000075 */
[C---:B------:R-:W-:Y:S01]  /*11480*/  FSETP.GEU.AND P0, PT, R15.reuse, RZ, PT ;  /* 0x000000ff0f00720b */ /* 0x040fe20003f0e000 */
[----:B------:R-:W-:Y:S01]  /*11490*/  DADD R106, RZ, R106 ;  /* 0x00000000ff6a7229 */ /* 0x000fe2000000006a */
[----:B------:R-:W-:Y:S01]  /*114a0*/  FSETP.NEU.AND P4, PT, R15, 1, PT ;  /* 0x3f8000000f00780b */ /* 0x000fe20003f8d000 */
[----:B------:R-:W-:Y:S01]  /*114b0*/  BSSY.RECONVERGENT B1, `(.L_x_434) ;  /* 0x0000054000017945 */ /* 0x000fe20003800200 */
[----:B------:R-:W-:-:S02]  /*114c0*/  FSEL R8, R46, R49, P1 ;  /* 0x000000312e087208 */ /* 0x000fc40000800000 */
[C---:B------:R-:W-:Y:S02]  /*114d0*/  FSETP.NEU.AND P2, PT, |R15|.reuse, +INF , PT ;  /* 0x7f8000000f00780b */ /* 0x040fe40003f4d200 */
[----:B------:R-:W-:Y:S02]  /*114e0*/  FSETP.NEU.AND P3, PT, R15, RZ, PT ;  /* 0x000000ff0f00720b */ /* 0x000fe40003f6d000 */
[----:B------:R-:W-:Y:S02]  /*114f0*/  FSEL R3, R3, -0.00019574658654164522886, !P5 ;  /* 0xb94d415303037808 */ /* 0x000fe40006800000 */
[----:B------:R-:W-:Y:S02]  /*11500*/  FSEL R7, R115, 0.041666727513074874878, P5 ;  /* 0x3d2aaabb73077808 */ /* 0x000fe40002800000 */
[----:B------:R-:W-:Y:S02]  /*11510*/  FSEL R11, R61, -R61, P0 ;  /* 0x8000003d3d0b7208 */ /* 0x000fe40000000000 */
[----:B------:R-:W-:Y:S01]  /*11520*/  FSEL R10, R8, 1, P4 ;  /* 0x3f800000080a7808 */ /* 0x000fe20002000000 */
[----:B------:R-:W-:Y:S01]  /*11530*/  FFMA R7, R2, R3, R7 ;  /* 0x0000000302077223 */ /* 0x000fe20000000007 */
[----:B------:R-:W-:-:S02]  /*11540*/  FSEL R6, R91, R62, !P2 ;  /* 0x0000003e5b067208 */ /* 0x000fc40005000000 */
[----:B------:R-:W-:Y:S02]  /*11550*/  FSEL R11, R10, R11, !P2 ;  /* 0x0000000b0a0b7208 */ /* 0x000fe40005000000 */
[----:B------:R-:W-:Y:S02]  /*11560*/  FSEL R9, -R114, -0.4999999701976776123, P5 ;  /* 0xbeffffff72097808 */ /* 0x000fe40002800100 */
[----:B------:R-:W-:Y:S02]  /*11570*/  FSEL R6, R91, R6, !P3 ;  /* 0x000000065b067208 */ /* 0x000fe40005800000 */
[----:B------:R-:W-:Y:S01]  /*11580*/  LOP3.LUT P6, RZ, R101, 0x2, RZ, 0xc0, !PT ;  /* 0x0000000265ff7812 */ /* 0x000fe200078cc0ff */
[----:B------:R-:W-:Y:S01]  /*11590*/  FFMA R7, R2, R7, R9 ;  /* 0x0000000702077223 */ /* 0x000fe20000000009 */
[----:B------:R-:W-:Y:S01]  /*115a0*/  FSEL R3, R102, 1, P5 ;  /* 0x3f80000066037808 */ /* 0x000fe20002800000 */
[----:B------:R-:W-:Y:S01]  /*115b0*/  IMAD.MOV.U32 R102, RZ, RZ, 0x54442d18 ;  /* 0x54442d18ff667424 */ /* 0x000fe200078e00ff */
[----:B------:R-:W-:-:S02]  /*115c0*/  FSEL R11, R10, R11, P1 ;  /* 0x0000000b0a0b7208 */ /* 0x000fc40000800000 */
[----:B------:R-:W-:Y:S01]  /*115d0*/  FSEL R6, R47, R6, P1 ;  /* 0x000000062f067208 */ /* 0x000fe20000800000 */
[----:B------:R-:W-:Y:S01]  /*115e0*/  FFMA R2, R2, R3, RZ ;  /* 0x0000000302027223 */ /* 0x000fe200000000ff */
[----:B------:R-:W-:Y:S01]  /*115f0*/  @P3 FSEL R10, R10, R11, !P4 ;  /* 0x0000000b0a0a3208 */ /* 0x000fe20006000000 */
[----:B------:R-:W-:Y:S01]  /*11600*/  DMUL R12, R12, -R102 ;  /* 0x800000660c0c7228 */ /* 0x000fe20000000000 */
[----:B------:R-:W-:Y:S01]  /*11610*/  FSEL R108, R6, 1, P4 ;  /* 0x3f800000066c7808 */ /* 0x000fe20002000000 */
[----:B------:R-:W-:Y:S01]  /*11620*/  FFMA R8, R2, R7, R3 ;  /* 0x0000000702087223 */ /* 0x000fe20000000003 */
[C---:B------:R-:W-:Y:S01]  /*11630*/  FSETP.GE.AND P1, PT, |R21|.reuse, 105615, PT ;  /* 0x47ce47801500780b */ /* 0x040fe20003f26200 */
[----:B------:R-:W0:Y:S02]  /*11640*/  F2F.F64.F32 R6, R10 ;  /* 0x0000000a00067310 */ /* 0x000e240000201800 */
[----:B------:R-:W-:Y:S01]  /*11650*/  @P6 FADD R8, RZ, -R8 ;  /* 0x80000008ff086221 */ /* 0x000fe20000000000 */
[----:B------:R-:W-:-:S02]  /*11660*/  FSETP.EQ.OR P0, PT, |R21|, +INF , !P1 ;  /* 0x7f8000001500780b */ /* 0x000fc40004f02600 */
[----:B------:R-:W-:-:S03]  /*11670*/  SEL R101, R29, RZ, !P1 ;  /* 0x000000ff1d657207 */ /* 0x000fc60004800000 */
[----:B------:R-:W1:Y:S01]  /*11680*/  F2F.F64.F32 R108, R108 ;  /* 0x0000006c006c7310 */ /* 0x000e620000201800 */
[----:B0-----:R-:W-:-:S07]  /*11690*/  DADD R6, R6, R6 ;  /* 0x0000000006067229 */ /* 0x001fce0000000006 */
[----:B------:R-:W0:Y:S01]  /*116a0*/  F2F.F64.F32 R110, R8 ;  /* 0x00000008006e7310 */ /* 0x000e220000201800 */
[----:B-1----:R-:W-:-:S07]  /*116b0*/  DADD R108, R108, R106 ;  /* 0x000000006c6c7229 */ /* 0x002fce000000006a */
[----:B------:R1:W3:Y:S01]  /*116c0*/  F2F.F64.F32 R2, R116 ;  /* 0x0000007400027310 */ /* 0x0002e20000201800 */
[----:B0-----:R-:W-:Y:S01]  /*116d0*/  DFMA R110, R110, R12, RZ ;  /* 0x0000000c6e6e722b */ /* 0x001fe200000000ff */
[----:B-1----:R-:W-:Y:S01]  /*116e0*/  FSEL R116, R69, R44, !P1 ;  /* 0x0000002c45747208 */ /* 0x002fe20004800000 */
[----:B---3--:R-:W-:-:S04]  /*116f0*/  DADD R106, RZ, R2 ;  /* 0x00000000ff6a7229 */ /* 0x008fc80000000002 */
[----:B------:R-:W-:Y:S01]  /*11700*/  IMAD.MOV.U32 R2, RZ, RZ, R116 ;  /* 0x000000ffff027224 */ /* 0x000fe200078e0074 */
[----:B--2---:R-:W-:Y:S01]  /*11710*/  DFMA R112, R6, R104, R112 ;  /* 0x000000680670722b */ /* 0x004fe20000000070 */
[----:B------:R-:W-:Y:S01]  /*11720*/  IMAD.MOV.U32 R6, RZ, RZ, R101 ;  /* 0x000000ffff067224 */ /* 0x000fe200078e0065 */
[----:B------:R-:W-:Y:S09]  /*11730*/  @P0 BRA `(.L_x_435) ;  /* 0x0000000000ac0947 */ /* 0x000ff20003800000 */
[----:B------:R-:W-:Y:S01]  /*11740*/  BSSY.RECONVERGENT B2, `(.L_x_436) ;  /* 0x000000e000027945 */ /* 0x000fe20003800200 */
[----:B------:R-:W-:Y:S01]  /*11750*/  CS2R R10, SRZ ;  /* 0x00000000000a7805 */ /* 0x000fe2000001ff00 */
[----:B------:R-:W-:-:S07]  /*11760*/  IMAD.MOV.U32 R8, RZ, RZ, RZ ;  /* 0x000000ffff087224 */ /* 0x000fce00078e00ff */
.L_x_437:
        /* <DEDUP_REMOVED lines=12> */
.L_x_436:
        /* <DEDUP_REMOVED lines=28> */
.L_x_435:
[----:B------:R-:W-:Y:S05]  /*119f0*/  BSYNC.RECONVERGENT B1 ;  /* 0x0000000000017941 */ /* 0x000fea0003800200 */
.L_x_434:
[----:B------:R-:W-:Y:S01]  /*11a00*/  FMUL R3, R2, R2 ;  /* 0x0000000202037220 */ /* 0x000fe20000400000 */
[C---:B------:R-:W-:Y:S01]  /*11a10*/  LOP3.LUT R8, R6.reuse, 0x1, RZ, 0xc0, !PT ;  /* 0x0000000106087812 */ /* 0x040fe200078ec0ff */
[----:B------:R-:W-:Y:S01]  /*11a20*/  VIADD R9, R6, 0x1 ;  /* 0x0000000106097836 */ /* 0x000fe20000000000 */
[----:B------:R-:W-:Y:S01]  /*11a30*/  BSSY.RECONVERGENT B1, `(.L_x_438) ;  /* 0x0000039000017945 */ /* 0x000fe20003800200 */
[----:B------:R-:W-:Y:S01]  /*11a40*/  FFMA R7, R3, R117, -0.0013887860113754868507 ;  /* 0xbab607ed03077423 */ /* 0x000fe20000000075 */
[----:B------:R-:W-:Y:S02]  /*11a50*/  ISETP.NE.U32.AND P1, PT, R8, 0x1, PT ;  /* 0x000000010800780c */ /* 0x000fe40003f25070 */
[----:B------:R-:W-:Y:S02]  /*11a60*/  LOP3.LUT P2, RZ, R9, 0x2, RZ, 0xc0, !PT ;  /* 0x0000000209ff7812 */ /* 0x000fe4000784c0ff */
[----:B------:R-:W-:Y:S02]  /*11a70*/  FSEL R6, R7, -0.00019574658654164522886, P1 ;  /* 0xb94d415307067808 */ /* 0x000fe40000800000 */
[----:B------:R-:W-:-:S02]  /*11a80*/  FSEL R8, R115, 0.041666727513074874878, !P1 ;  /* 0x3d2aaabb73087808 */ /* 0x000fc40004800000 */
[----:B------:R-:W-:Y:S02]  /*11a90*/  FSEL R2, R2, 1, !P1 ;  /* 0x3f80000002027808 */ /* 0x000fe40004800000 */
[----:B------:R-:W-:Y:S01]  /*11aa0*/  FSEL R9, -R114, -0.4999999701976776123, !P1 ;  /* 0xbeffffff72097808 */ /* 0x000fe20004800100 */
[C---:B------:R-:W-:Y:S02]  /*11ab0*/  FFMA R6, R3.reuse, R6, R8 ;  /* 0x0000000603067223 */ /* 0x040fe40000000008 */
        /* <DEDUP_REMOVED lines=8> */
.L_x_441:
        /* <DEDUP_REMOVED lines=12> */
.L_x_440:
        /* <DEDUP_REMOVED lines=28> */
.L_x_439:
[----:B------:R-:W-:Y:S05]  /*11dc0*/  BSYNC.RECONVERGENT B1 ;  /* 0x0000000000017941 */ /* 0x000fea0003800200 */
.L_x_438:
[----:B------:R-:W2:Y:S01]  /*11dd0*/  LDL.64 R12, [R1+0x28] ;  /* 0x00002800010c7983 */ /* 0x000ea20000100a00 */
[----:B------:R-:W-:Y:S01]  /*11de0*/  LOP3.LUT R2, R101, 0x1, RZ, 0xc0, !PT ;  /* 0x0000000165027812 */ /* 0x000fe200078ec0ff */
[----:B------:R-:W-:Y:S01]  /*11df0*/  DMUL R104, R104, -R102 ;  /* 0x8000006668687228 */ /* 0x000fe20000000000 */
[----:B------:R-:W-:Y:S01]  /*11e00*/  FSETP.NAN.AND P1, PT, |R14|, |R14|, PT ;  /* 0x4000000e0e00720b */ /* 0x000fe20003f28200 */
[----:B------:R-:W-:Y:S01]  /*11e10*/  BSSY.RECONVERGENT B1, `(.L_x_442) ;  /* 0x0000057000017945 */ /* 0x000fe20003800200 */
[----:B------:R-:W-:Y:S01]  /*11e20*/  ISETP.NE.U32.AND P5, PT, R2, 0x1, PT ;  /* 0x000000010200780c */ /* 0x000fe20003fa5070 */
[----:B------:R-:W-:Y:S01]  /*11e30*/  FMUL R2, R116, R116 ;  /* 0x0000007474027220 */ /* 0x000fe20000400000 */
[C---:B------:R-:W-:Y:S02]  /*11e40*/  FSETP.GEU.AND P0, PT, R14.reuse, RZ, PT ;  /* 0x000000ff0e00720b */ /* 0x040fe40003f0e000 */
[----:B------:R-:W-:Y:S01]  /*11e50*/  FSETP.NEU.AND P4, PT, R14, 1, PT ;  /* 0x3f8000000e00780b */ /* 0x000fe20003f8d000 */
[----:B------:R-:W-:Y:S01]  /*11e60*/  FFMA R3, R2, R117, -0.0013887860113754868507 ;  /* 0xbab607ed02037423 */ /* 0x000fe20000000075 */
[----:B------:R-:W-:-:S02]  /*11e70*/  FSEL R10, R42, R45, P1 ;  /* 0x0000002d2a0a7208 */ /* 0x000fc40000800000 */
[C---:B------:R-:W-:Y:S02]  /*11e80*/  FSETP.NEU.AND P3, PT, R14.reuse, RZ, PT ;  /* 0x000000ff0e00720b */ /* 0x040fe40003f6d000 */
[----:B------:R-:W-:Y:S02]  /*11e90*/  FSETP.NEU.AND P2, PT, |R14|, +INF , PT ;  /* 0x7f8000000e00780b */ /* 0x000fe40003f4d200 */
[----:B------:R-:W-:Y:S02]  /*11ea0*/  FSEL R3, R3, -0.00019574658654164522886, !P5 ;  /* 0xb94d415303037808 */ /* 0x000fe40006800000 */
[----:B------:R-:W-:Y:S02]  /*11eb0*/  FSEL R9, R115, 0.041666727513074874878, P5 ;  /* 0x3d2aaabb73097808 */ /* 0x000fe40002800000 */
[----:B------:R-:W-:Y:S02]  /*11ec0*/  FSEL R120, R59, -R59, P0 ;  /* 0x8000003b3b787208 */ /* 0x000fe40000000000 */
[----:B------:R-:W-:Y:S01]  /*11ed0*/  FSEL R119, R10, 1, P4 ;  /* 0x3f8000000a777808 */ /* 0x000fe20002000000 */
[----:B------:R-:W-:Y:S01]  /*11ee0*/  FFMA R11, R2, R3, R9 ;  /* 0x00000003020b7223 */ /* 0x000fe20000000009 */
[----:B------:R-:W-:-:S02]  /*11ef0*/  LOP3.LUT P6, RZ, R101, 0x2, RZ, 0xc0, !PT ;  /* 0x0000000265ff7812 */ /* 0x000fc400078cc0ff */
[C---:B------:R-:W-:Y:S02]  /*11f00*/  FSEL R120, R119.reuse, R120, !P2 ;  /* 0x0000007877787208 */ /* 0x040fe40005000000 */
[----:B------:R-:W-:Y:S02]  /*11f10*/  FSEL R101, -R114, -0.4999999701976776123, P5 ;  /* 0xbeffffff72657808 */ /* 0x000fe40002800100 */
[----:B------:R-:W-:Y:S02]  /*11f20*/  FSEL R3, R116, 1, P5 ;  /* 0x3f80000074037808 */ /* 0x000fe40002800000 */
[----:B------:R-:W-:Y:S01]  /*11f30*/  FSEL R120, R119, R120, P1 ;  /* 0x0000007877787208 */ /* 0x000fe20000800000 */
[C---:B------:R-:W-:Y:S01]  /*11f40*/  FFMA R11, R2.reuse, R11, R101 ;  /* 0x0000000b020b7223 */ /* 0x040fe20000000065 */
[----:B------:R-:W-:Y:S01]  /*11f50*/  FSEL R6, R95, R60, !P2 ;  /* 0x0000003c5f067208 */ /* 0x000fe20005000000 */
[----:B------:R-:W-:Y:S01]  /*11f60*/  FFMA R2, R2, R3, RZ ;  /* 0x0000000302027223 */ /* 0x000fe200000000ff */
[----:B------:R-:W-:-:S02]  /*11f70*/  @P3 FSEL R119, R119, R120, !P4 ;  /* 0x0000007877773208 */ /* 0x000fc40006000000 */
[----:B------:R-:W-:Y:S01]  /*11f80*/  FSEL R8, R95, R6, !P3 ;  /* 0x000000065f087208 */ /* 0x000fe20005800000 */
[----:B------:R-:W-:Y:S01]  /*11f90*/  FFMA R2, R2, R11, R3 ;  /* 0x0000000b02027223 */ /* 0x000fe20000000003 */
[----:B------:R-:W0:Y:S02]  /*11fa0*/  F2F.F64.F32 R6, R118 ;  /* 0x0000007600067310 */ /* 0x000e240000201800 */
[----:B------:R-:W-:Y:S01]  /*11fb0*/  FSEL R8, R43, R8, P1 ;  /* 0x000000082b087208 */ /* 0x000fe20000800000 */
[----:B------:R-:W-:Y:S01]  /*11fc0*/  @P6 FADD R2, RZ, -R2 ;  /* 0x80000002ff026221 */ /* 0x000fe20000000000 */
[C---:B------:R-:W-:Y:S02]  /*11fd0*/  FSETP.GE.AND P1, PT, |R19|.reuse, 105615, PT ;  /* 0x47ce47801300780b */ /* 0x040fe40003f26200 */
[----:B------:R-:W-:Y:S02]  /*11fe0*/  FSEL R8, R8, 1, P4 ;  /* 0x3f80000008087808 */ /* 0x000fe40002000000 */
[----:B------:R-:W1:Y:S01]  /*11ff0*/  F2F.F64.F32 R10, R119 ;  /* 0x00000077000a7310 */ /* 0x000e620000201800 */
[----:B------:R-:W-:-:S02]  /*12000*/  FSETP.EQ.OR P0, PT, |R19|, +INF , !P1 ;  /* 0x7f8000001300780b */ /* 0x000fc40004f02600 */
[----:B------:R-:W-:Y:S01]  /*12010*/  FSEL R101, R67, R40, !P1 ;  /* 0x0000002843657208 */ /* 0x000fe20004800000 */
[----:B0-----:R-:W-:-:S04]  /*12020*/  DADD R106, R106, R6 ;  /* 0x000000006a6a7229 */ /* 0x001fc80000000006 */
[----:B------:R-:W0:Y:S01]  /*12030*/  F2F.F64.F32 R8, R8 ;  /* 0x0000000800087310 */ /* 0x000e220000201800 */
[----:B-1----:R-:W-:-:S07]  /*12040*/  DADD R10, R10, R10 ;  /* 0x000000000a0a7229 */ /* 0x002fce000000000a */
[----:B------:R-:W1:Y:S01]  /*12050*/  F2F.F64.F32 R2, R2 ;  /* 0x0000000200027310 */ /* 0x000e620000201800 */
[----:B0-----:R-:W-:Y:S02]  /*12060*/  DADD R108, R108, R8 ;  /* 0x000000006c6c7229 */ /* 0x001fe40000000008 */
[----:B-1----:R-:W-:Y:S01]  /*12070*/  DFMA R110, R2, R104, R110 ;  /* 0x00000068026e722b */ /* 0x002fe2000000006e */
[----:B------:R-:W-:Y:S01]  /*12080*/  IMAD.MOV.U32 R3, RZ, RZ, R101 ;  /* 0x000000ffff037224 */ /* 0x000fe200078e0065 */
[----:B--2---:R-:W-:Y:S01]  /*12090*/  DFMA R112, R10, R12, R112 ;  /* 0x0000000c0a70722b */ /* 0x004fe20000000070 */
[----:B------:R-:W-:-:S05]  /*120a0*/  SEL R10, R32, RZ, !P1 ;  /* 0x000000ff200a7207 */ /* 0x000fca0004800000 */
[----:B------:R-:W-:Y:S01]  /*120b0*/  IMAD.MOV.U32 R2, RZ, RZ, R10 ;  /* 0x000000ffff027224 */ /* 0x000fe200078e000a */
[----:B------:R-:W-:Y:S06]  /*120c0*/  @P0 BRA `(.L_x_443) ;  /* 0x0000000000ac0947 */ /* 0x000fec0003800000 */
[----:B------:R-:W-:Y:S01]  /*120d0*/  BSSY.RECONVERGENT B2, `(.L_x_444) ;  /* 0x000000e000027945 */ /* 0x000fe20003800200 */
[----:B------:R-:W-:Y:S01]  /*120e0*/  CS2R R8, SRZ ;  /* 0x0000000000087805 */ /* 0x000fe2000001ff00 */
[----:B------:R-:W-:-:S07]  /*120f0*/  IMAD.MOV.U32 R105, RZ, RZ, RZ ;  /* 0x000000ffff697224 */ /* 0x000fce00078e00ff */
.L_x_445:
        /* <DEDUP_REMOVED lines=12> */
.L_x_444:
        /* <DEDUP_REMOVED lines=14> */
[C-C-:B------:R-:W-:Y:S01]  /*122a0*/  SHF.L.W.U32.HI R2, R7.reuse, 0x2, R3.reuse ;  /* 0x0000000207027819 */ /* 0x140fe20000010e03 */
[----:B------:R-:W-:Y:S01]  /*122b0*/  IMAD.SHL.U32 R7, R7, 0x4, RZ ;  /* 0x0000000407077824 */ /* 0x000fe200078e00ff */
[----:B------:R-:W-:Y:S02]  /*122c0*/  SHF.R.U32.HI R3, RZ, 0x1e, R3 ;  /* 0x0000001eff037819 */ /* 0x000fe40000011603 */
[----:B------:R-:W-:Y:S02]  /*122d0*/  SHF.R.S32.HI R6, RZ, 0x1f, R2 ;  /* 0x0000001fff067819 */ /* 0x000fe40000011402 */
[----:B------:R-:W-:Y:S02]  /*122e0*/  LOP3.LUT R11, R2, R19, RZ, 0x3c, !PT ;  /* 0x00000013020b7212 */ /* 0x000fe400078e3cff */
[C---:B-1----:R-:W-:Y:S02]  /*122f0*/  LOP3.LUT R8, R6.reuse, R7, RZ, 0x3c, !PT ;  /* 0x0000000706087212 */ /* 0x042fe400078e3cff */
[----:B------:R-:W-:-:S02]  /*12300*/  LOP3.LUT R9, R6, R2, RZ, 0x3c, !PT ;  /* 0x0000000206097212 */ /* 0x000fc400078e3cff */
[----:B------:R-:W-:Y:S02]  /*12310*/  LEA.HI R2, R2, R3, RZ, 0x1 ;  /* 0x0000000302027211 */ /* 0x000fe400078f08ff */
[----:B------:R-:W0:Y:S01]  /*12320*/  I2F.F64.S64 R6, R8 ;  /* 0x0000000800067312 */ /* 0x000e220000301c00 */
[----:B------:R-:W-:Y:S02]  /*12330*/  ISETP.GE.AND P2, PT, R11, RZ, PT ;  /* 0x000000ff0b00720c */ /* 0x000fe40003f46270 */
[----:B------:R-:W-:Y:S01]  /*12340*/  @!P1 IMAD.MOV R2, RZ, RZ, -R2 ;  /* 0x000000ffff029224 */ /* 0x000fe200078e0a02 */
[----:B0-----:R-:W-:-:S10]  /*12350*/  DMUL R6, R6, UR4 ;  /* 0x0000000406067c28 */ /* 0x001fd40008000000 */
[----:B------:R-:W0:Y:S02]  /*12360*/  F2F.F32.F64 R6, R6 ;  /* 0x0000000600067310 */ /* 0x000e240000301000 */
[----:B0-----:R-:W-:-:S07]  /*12370*/  FSEL R3, -R6, R6, !P2 ;  /* 0x0000000606037208 */ /* 0x001fce0005000100 */
.L_x_443:
[----:B------:R-:W-:Y:S05]  /*12380*/  BSYNC.RECONVERGENT B1 ;  /* 0x0000000000017941 */ /* 0x000fea0003800200 */
.L_x_442:
        /* <DEDUP_REMOVED lines=20> */
.L_x_449:
        /* <DEDUP_REMOVED lines=12> */
.L_x_448:
        /* <DEDUP_REMOVED lines=13> */
[----:B------:R-:W-:-:S05]  /*12660*/  @P0 IMAD.IADD R7, R6, 0x1, R11 ;  /* 0x0000000106070824 */ /* 0x000fca00078e020b */
[C-C-:B------:R-:W-:Y:S01]  /*12670*/  SHF.L.W.U32.HI R2, R7.reuse, 0x2, R3.reuse ;  /* 0x0000000207027819 */ /* 0x140fe20000010e03 */
[----:B------:R-:W-:Y:S01]  /*12680*/  IMAD.SHL.U32 R7, R7, 0x4, RZ ;  /* 0x0000000407077824 */ /* 0x000fe200078e00ff */
[----:B------:R-:W-:Y:S02]  /*12690*/  SHF.R.U32.HI R3, RZ, 0x1e, R3 ;  /* 0x0000001eff037819 */ /* 0x000fe40000011603 */
[----:B------:R-:W-:Y:S02]  /*126a0*/  SHF.R.S32.HI R6, RZ, 0x1f, R2 ;  /* 0x0000001fff067819 */ /* 0x000fe40000011402 */
[----:B------:R-:W-:Y:S02]  /*126b0*/  LOP3.LUT R10, R2, R19, RZ, 0x3c, !PT ;  /* 0x00000013020a7212 */ /* 0x000fe400078e3cff */
[C---:B-1----:R-:W-:Y:S02]  /*126c0*/  LOP3.LUT R8, R6.reuse, R7, RZ, 0x3c, !PT ;  /* 0x0000000706087212 */ /* 0x042fe400078e3cff */
[----:B------:R-:W-:-:S02]  /*126d0*/  LOP3.LUT R9, R6, R2, RZ, 0x3c, !PT ;  /* 0x0000000206097212 */ /* 0x000fc400078e3cff */
[----:B------:R-:W-:Y:S02]  /*126e0*/  ISETP.GE.AND P0, PT, R10, RZ, PT ;  /* 0x000000ff0a00720c */ /* 0x000fe40003f06270 */
[----:B------:R-:W0:Y:S01]  /*126f0*/  I2F.F64.S64 R6, R8 ;  /* 0x0000000800067312 */ /* 0x000e220000301c00 */
[----:B------:R-:W-:-:S05]  /*12700*/  LEA.HI R10, R2, R3, RZ, 0x1 ;  /* 0x00000003020a7211 */ /* 0x000fca00078f08ff */
[----:B------:R-:W-:Y:S01]  /*12710*/  @!P1 IMAD.MOV R10, RZ, RZ, -R10 ;  /* 0x000000ffff0a9224 */ /* 0x000fe200078e0a0a */
[----:B0-----:R-:W-:-:S10]  /*12720*/  DMUL R6, R6, UR4 ;  /* 0x0000000406067c28 */ /* 0x001fd40008000000 */
[----:B------:R-:W0:Y:S02]  /*12730*/  F2F.F32.F64 R6, R6 ;  /* 0x0000000600067310 */ /* 0x000e240000301000 */
[----:B0-----:R-:W-:-:S07]  /*12740*/  FSEL R101, -R6, R6, !P0 ;  /* 0x0000000606657208 */ /* 0x001fce0004000100 */
.L_x_447:
[----:B------:R-:W-:Y:S05]  /*12750*/  BSYNC.RECONVERGENT B1 ;  /* 0x0000000000017941 */ /* 0x000fea0003800200 */
.L_x_446:
[----:B------:R-:W2:Y:S01]  /*12760*/  LDL.64 R104, [R1+0x38] ;  /* 0x0000380001687983 */ /* 0x000ea20000100a00 */
[----:B------:R-:W-:Y:S01]  /*12770*/  LOP3.LUT R2, R10, 0x1, RZ, 0xc0, !PT ;  /* 0x000000010a027812 */ /* 0x000fe200078ec0ff */
[----:B------:R-:W0:Y:S01]  /*12780*/  F2F.F64.F32 R8, R116 ;  /* 0x0000007400087310 */ /* 0x000e220000201800 */
[----:B------:R-:W-:Y:S01]  /*12790*/  FSETP.NAN.AND P1, PT, |R0|, |R0|, PT ;  /* 0x400000000000720b */ /* 0x000fe20003f28200 */
[----:B------:R-:W-:Y:S01]  /*127a0*/  BSSY.RECONVERGENT B1, `(.L_x_450) ;  /* 0x0000057000017945 */ /* 0x000fe20003800200 */
[----:B------:R-:W-:Y:S01]  /*127b0*/  ISETP.NE.U32.AND P5, PT, R2, 0x1, PT ;  /* 0x000000010200780c */ /* 0x000fe20003fa5070 */
[----:B------:R-:W-:Y:S01]  /*127c0*/  FMUL R2, R101, R101 ;  /* 0x0000006565027220 */ /* 0x000fe20000400000 */
[----:B------:R-:W-:Y:S02]  /*127d0*/  LOP3.LUT P6, RZ, R10, 0x2, RZ, 0xc0, !PT ;  /* 0x000000020aff7812 */ /* 0x000fe400078cc0ff */
[----:B------:R-:W-:Y:S01]  /*127e0*/  FSETP.GEU.AND P0, PT, R0, RZ, PT ;  /* 0x000000ff0000720b */ /* 0x000fe20003f0e000 */
[----:B------:R-:W-:Y:S01]  /*127f0*/  FFMA R3, R2, R117, -0.0013887860113754868507 ;  /* 0xbab607ed02037423 */ /* 0x000fe20000000075 */
[----:B------:R-:W-:-:S02]  /*12800*/  FSETP.NEU.AND P4, PT, R0, 1, PT ;  /* 0x3f8000000000780b */ /* 0x000fc40003f8d000 */
[----:B------:R-:W-:Y:S02]  /*12810*/  FSEL R10, R38, R41, P1 ;  /* 0x00000029260a7208 */ /* 0x000fe40000800000 */
[C---:B------:R-:W-:Y:S02]  /*12820*/  FSETP.NEU.AND P3, PT, R0.reuse, RZ, PT ;  /* 0x000000ff0000720b */ /* 0x040fe40003f6d000 */
[----:B------:R-:W-:Y:S02]  /*12830*/  FSETP.NEU.AND P2, PT, |R0|, +INF , PT ;  /* 0x7f8000000000780b */ /* 0x000fe40003f4d200 */
[----:B------:R-:W-:Y:S02]  /*12840*/  FSEL R3, R3, -0.00019574658654164522886, !P5 ;  /* 0xb94d415303037808 */ /* 0x000fe40006800000 */
[----:B------:R-:W-:Y:S02]  /*12850*/  FSEL R7, R115, 0.041666727513074874878, P5 ;  /* 0x3d2aaabb73077808 */ /* 0x000fe40002800000 */
[----:B------:R-:W-:-:S02]  /*12860*/  FSEL R11, R57, -R57, P0 ;  /* 0x80000039390b7208 */ /* 0x000fc40000000000 */
[----:B------:R-:W-:Y:S01]  /*12870*/  FSEL R120, R10, 1, P4 ;  /* 0x3f8000000a787808 */ /* 0x000fe20002000000 */
[----:B------:R-:W-:Y:S01]  /*12880*/  FFMA R7, R2, R3, R7 ;  /* 0x0000000302077223 */ /* 0x000fe20000000007 */
[----:B------:R-:W-:Y:S02]  /*12890*/  FSEL R119, -R114, -0.4999999701976776123, P5 ;  /* 0xbeffffff72777808 */ /* 0x000fe40002800100 */
[----:B------:R-:W-:Y:S02]  /*128a0*/  FSEL R11, R120, R11, !P2 ;  /* 0x0000000b780b7208 */ /* 0x000fe40005000000 */
[----:B------:R-:W-:Y:S01]  /*128b0*/  FSEL R6, R97, R58, !P2 ;  /* 0x0000003a61067208 */ /* 0x000fe20005000000 */
[----:B------:R-:W-:Y:S01]  /*128c0*/  FFMA R7, R2, R7, R119 ;  /* 0x0000000702077223 */ /* 0x000fe20000000077 */
[----:B------:R-:W-:Y:S02]  /*128d0*/  FSEL R3, R101, 1, P5 ;  /* 0x3f80000065037808 */ /* 0x000fe40002800000 */
[----:B------:R-:W-:-:S02]  /*128e0*/  FSEL R101, R120, R11, P1 ;  /* 0x0000000b78657208 */ /* 0x000fc40000800000 */
[----:B------:R-:W-:Y:S01]  /*128f0*/  FSEL R6, R97, R6, !P3 ;  /* 0x0000000661067208 */ /* 0x000fe20005800000 */
[----:B------:R-:W-:Y:S01]  /*12900*/  FFMA R2, R2, R3, RZ ;  /* 0x0000000302027223 */ /* 0x000fe200000000ff */
[----:B------:R-:W-:Y:S02]  /*12910*/  @P3 FSEL R120, R120, R101, !P4 ;  /* 0x0000006578783208 */ /* 0x000fe40006000000 */
[----:B------:R-:W-:Y:S01]  /*12920*/  FSEL R6, R39, R6, P1 ;  /* 0x0000000627067208 */ /* 0x000fe20000800000 */
[----:B------:R-:W-:Y:S01]  /*12930*/  FFMA R2, R2, R7, R3 ;  /* 0x0000000702027223 */ /* 0x000fe20000000003 */
[----:B------:R-:W1:Y:S01]  /*12940*/  F2F.F64.F32 R118, R120 ;  /* 0x0000007800767310 */ /* 0x000e620000201800 */
[----:B------:R-:W-:Y:S02]  /*12950*/  FSETP.GE.AND P1, PT, |R18|, 105615, PT ;  /* 0x47ce47801200780b */ /* 0x000fe40003f26200 */
[----:B------:R-:W-:Y:S01]  /*12960*/  FSEL R10, R6, 1, P4 ;  /* 0x3f800000060a7808 */ /* 0x000fe20002000000 */
[----:B------:R-:W-:Y:S01]  /*12970*/  @P6 FADD R2, RZ, -R2 ;  /* 0x80000002ff026221 */ /* 0x000fe20000000000 */
[----:B------:R-:W-:Y:S01]  /*12980*/  FSETP.EQ.OR P0, PT, |R18|, +INF , !P1 ;  /* 0x7f8000001200780b */ /* 0x000fe20004f02600 */
[----:B------:R-:W-:Y:S01]  /*12990*/  DMUL R6, R12, -R102 ;  /* 0x800000660c067228 */ /* 0x000fe20000000000 */
[----:B------:R-:W-:Y:S01]  /*129a0*/  SEL R101, R31, RZ, !P1 ;  /* 0x000000ff1f657207 */ /* 0x000fe20004800000 */
[----:B0-----:R-:W-:Y:S01]  /*129b0*/  DADD R12, R106, R8 ;  /* 0x000000006a0c7229 */ /* 0x001fe20000000008 */
[----:B------:R-:W0:Y:S01]  /*129c0*/  F2F.F64.F32 R10, R10 ;  /* 0x0000000a000a7310 */ /* 0x000e220000201800 */
[----:B------:R-:W-:Y:S01]  /*129d0*/  FSEL R116, R65, R36, !P1 ;  /* 0x0000002441747208 */ /* 0x000fe20004800000 */
[----:B-1----:R-:W-:-:S06]  /*129e0*/  DADD R118, R118, R118 ;  /* 0x0000000076767229 */ /* 0x002fcc0000000076 */
[----:B------:R-:W1:Y:S01]  /*129f0*/  F2F.F64.F32 R2, R2 ;  /* 0x0000000200027310 */ /* 0x000e620000201800 */
[----:B0-----:R-:W-:Y:S02]  /*12a00*/  DADD R108, R108, R10 ;  /* 0x000000006c6c7229 */ /* 0x001fe4000000000a */
[----:B-1----:R-:W-:Y:S01]  /*12a10*/  DFMA R110, R2, R6, R110 ;  /* 0x00000006026e722b */ /* 0x002fe2000000006e */
[----:B------:R-:W-:Y:S02]  /*12a20*/  IMAD.MOV.U32 R7, RZ, RZ, R101 ;  /* 0x000000ffff077224 */ /* 0x000fe400078e0065 */
[----:B------:R-:W-:Y:S01]  /*12a30*/  IMAD.MOV.U32 R2, RZ, RZ, R116 ;  /* 0x000000ffff027224 */ /* 0x000fe200078e0074 */
[----:B--2---:R-:W-:Y:S01]  /*12a40*/  DFMA R112, R118, R104, R112 ;  /* 0x000000687670722b */ /* 0x004fe20000000070 */
[----:B------:R-:W-:Y:S10]  /*12a50*/  @P0 BRA `(.L_x_451) ;  /* 0x0000000000ac0947 */ /* 0x000ff40003800000 */
[----:B------:R-:W-:Y:S01]  /*12a60*/  BSSY.RECONVERGENT B2, `(.L_x_452) ;  /* 0x000000e000027945 */ /* 0x000fe20003800200 */
[----:B------:R-:W-:Y:S01]  /*12a70*/  CS2R R10, SRZ ;  /* 0x00000000000a7805 */ /* 0x000fe2000001ff00 */
[----:B------:R-:W-:-:S07]  /*12a80*/  IMAD.MOV.U32 R8, RZ, RZ, RZ ;  /* 0x000000ffff087224 */ /* 0x000fce00078e00ff */
.L_x_453:
        /* <DEDUP_REMOVED lines=12> */
.L_x_452:
        /* <DEDUP_REMOVED lines=8> */
[-C--:B---3--:R-:W-:Y:S02]  /*12bd0*/  @P1 SHF.R.U32.HI R7, RZ, R96.reuse, R3 ;  /* 0x00000060ff071219 */ /* 0x088fe40000011603 */
        /* <DEDUP_REMOVED lines=8> */
[----:B------:R-:W-:-:S04]  /*12c60*/  SHF.R.S32.HI R6, RZ, 0x1f, R7 ;  /* 0x0000001fff067819 */ /* 0x000fc80000011407 */
[C---:B-1----:R-:W-:Y:S02]  /*12c70*/  LOP3.LUT R10, R6.reuse, R3, RZ, 0x3c, !PT ;  /* 0x00000003060a7212 */ /* 0x042fe400078e3cff */
[----:B------:R-:W-:Y:S02]  /*12c80*/  LOP3.LUT R11, R6, R7, RZ, 0x3c, !PT ;  /* 0x00000007060b7212 */ /* 0x000fe400078e3cff */
[C---:B------:R-:W-:Y:S02]  /*12c90*/  LOP3.LUT R3, R7.reuse, R18, RZ, 0x3c, !PT ;  /* 0x0000001207037212 */ /* 0x040fe400078e3cff */
[----:B------:R-:W0:Y:S01]  /*12ca0*/  I2F.F64.S64 R8, R10 ;  /* 0x0000000a00087312 */ /* 0x000e220000301c00 */
[----:B------:R-:W-:Y:S02]  /*12cb0*/  LEA.HI R7, R7, R2, RZ, 0x1 ;  /* 0x0000000207077211 */ /* 0x000fe400078f08ff */
[----:B------:R-:W-:-:S03]  /*12cc0*/  ISETP.GE.AND P2, PT, R3, RZ, PT ;  /* 0x000000ff0300720c */ /* 0x000fc60003f46270 */
[----:B------:R-:W-:Y:S01]  /*12cd0*/  @!P1 IMAD.MOV R7, RZ, RZ, -R7 ;  /* 0x000000ffff079224 */ /* 0x000fe200078e0a07 */
[----:B0-----:R-:W-:-:S10]  /*12ce0*/  DMUL R8, R8, UR4 ;  /* 0x0000000408087c28 */ /* 0x001fd40008000000 */
[----:B------:R-:W0:Y:S02]  /*12cf0*/  F2F.F32.F64 R8, R8 ;  /* 0x0000000800087310 */ /* 0x000e240000301000 */
[----:B0-----:R-:W-:-:S07]  /*12d00*/  FSEL R2, -R8, R8, !P2 ;  /* 0x0000000808027208 */ /* 0x001fce0005000100 */
.L_x_451:
[----:B------:R-:W-:Y:S05]  /*12d10*/  BSYNC.RECONVERGENT B1 ;  /* 0x0000000000017941 */ /* 0x000fea0003800200 */
.L_x_450:
        /* <DEDUP_REMOVED lines=20> */
.L_x_457:
        /* <DEDUP_REMOVED lines=12> */
.L_x_456:
        /* <DEDUP_REMOVED lines=8> */
[-C--:B--2---:R-:W-:Y:S02]  /*12fa0*/  @P0 SHF.L.U32 R6, R2, R73.reuse, RZ ;  /* 0x0000004902060219 */ /* 0x084fe400000006ff */
[-C--:B---3--:R-:W-:Y:S02]  /*12fb0*/  @P0 SHF.R.U32.HI R7, RZ, R96.reuse, R3 ;  /* 0x00000060ff070219 */ /* 0x088fe40000011603 */
        /* <DEDUP_REMOVED lines=8> */
[C---:B------:R-:W-:Y:S02]  /*13040*/  LEA.HI R101, R7.reuse, R2, RZ, 0x1 ;  /* 0x0000000207657211 */ /* 0x040fe400078f08ff */
[C---:B-1----:R-:W-:Y:S02]  /*13050*/  LOP3.LUT R10, R6.reuse, R3, RZ, 0x3c, !PT ;  /* 0x00000003060a7212 */ /* 0x042fe400078e3cff */
[----:B------:R-:W-:Y:S01]  /*13060*/  LOP3.LUT R11, R6, R7, RZ, 0x3c, !PT ;  /* 0x00000007060b7212 */ /* 0x000fe200078e3cff */
[----:B------:R-:W-:Y:S01]  /*13070*/  @!P1 IMAD.MOV R101, RZ, RZ, -R101 ;  /* 0x000000ffff659224 */ /* 0x000fe200078e0a65 */
[----:B------:R-:W-:-:S02]  /*13080*/  LOP3.LUT R3, R7, R18, RZ, 0x3c, !PT ;  /* 0x0000001207037212 */ /* 0x000fc400078e3cff */
[----:B------:R-:W0:Y:S02]  /*13090*/  I2F.F64.S64 R8, R10 ;  /* 0x0000000a00087312 */ /* 0x000e240000301c00 */
[----:B------:R-:W-:Y:S01]  /*130a0*/  ISETP.GE.AND P0, PT, R3, RZ, PT ;  /* 0x000000ff0300720c */ /* 0x000fe20003f06270 */
[----:B0-----:R-:W-:-:S10]  /*130b0*/  DMUL R8, R8, UR4 ;  /* 0x0000000408087c28 */ /* 0x001fd40008000000 */
[----:B------:R-:W0:Y:S02]  /*130c0*/  F2F.F32.F64 R8, R8 ;  /* 0x0000000800087310 */ /* 0x000e240000301000 */
[----:B0-----:R-:W-:-:S07]  /*130d0*/  FSEL R116, -R8, R8, !P0 ;  /* 0x0000000808747208 */ /* 0x001fce0004000100 */
.L_x_455:
[----:B------:R-:W-:Y:S05]  /*130e0*/  BSYNC.RECONVERGENT B1 ;  /* 0x0000000000017941 */ /* 0x000fea0003800200 */
.L_x_454:
[----:B------:R-:W2:Y:S01]  /*130f0*/  LDL.64 R106, [R1+0x48] ;  /* 0x00004800016a7983 */ /* 0x000ea20000100a00 */
[----:B------:R-:W-:Y:S01]  /*13100*/  LOP3.LUT R2, R101, 0x1, RZ, 0xc0, !PT ;  /* 0x0000000165027812 */ /* 0x000fe200078ec0ff */
[----:B------:R-:W-:Y:S01]  /*13110*/  BSSY.RECONVERGENT B1, `(.L_x_458) ;  /* 0x0000059000017945 */ /* 0x000fe20003800200 */
[----:B------:R-:W-:Y:S02]  /*13120*/  FSETP.NAN.AND P1, PT, |R4|, |R4|, PT ;  /* 0x400000040400720b */ /* 0x000fe40003f28200 */
        /* <DEDUP_REMOVED lines=8> */
[----:B------:R-:W-:Y:S02]  /*131b0*/  FSEL R11, R54, -R54, P0 ;  /* 0x80000036360b7208 */ /* 0x000fe40000000000 */
[----:B------:R-:W-:Y:S02]  /*131c0*/  FSEL R120, R10, 1, P4 ;  /* 0x3f8000000a787808 */ /* 0x000fe40002000000 */
[----:B------:R-:W-:Y:S02]  /*131d0*/  FSEL R3, R3, -0.00019574658654164522886, !P5 ;  /* 0xb94d415303037808 */ /* 0x000fe40006800000 */
[----:B------:R-:W-:-:S02]  /*131e0*/  FSEL R9, R115, 0.041666727513074874878, P5 ;  /* 0x3d2aaabb73097808 */ /* 0x000fc40002800000 */
[----:B------:R-:W-:Y:S02]  /*131f0*/  FSEL R11, R120, R11, !P2 ;  /* 0x0000000b780b7208 */ /* 0x000fe40005000000 */
[----:B------:R-:W-:Y:S01]  /*13200*/  LOP3.LUT P6, RZ, R101, 0x2, RZ, 0xc0, !PT ;  /* 0x0000000265ff7812 */ /* 0x000fe200078cc0ff */
[----:B------:R-:W-:Y:S01]  /*13210*/  FFMA R9, R2, R3, R9 ;  /* 0x0000000302097223 */ /* 0x000fe20000000009 */
[----:B------:R-:W-:Y:S02]  /*13220*/  FSEL R119, R120, R11, P1 ;  /* 0x0000000b78777208 */ /* 0x000fe40000800000 */
[----:B------:R-:W-:Y:S02]  /*13230*/  FSEL R6, R99, R56, !P2 ;  /* 0x0000003863067208 */ /* 0x000fe40005000000 */
[----:B------:R-:W-:Y:S02]  /*13240*/  FSEL R101, -R114, -0.4999999701976776123, P5 ;  /* 0xbeffffff72657808 */ /* 0x000fe40002800100 */
[----:B------:R-:W-:-:S02]  /*13250*/  FSEL R3, R116, 1, P5 ;  /* 0x3f80000074037808 */ /* 0x000fc40002800000 */
[----:B------:R-:W-:Y:S01]  /*13260*/  @P3 FSEL R120, R120, R119, !P4 ;  /* 0x0000007778783208 */ /* 0x000fe20006000000 */
[C---:B------:R-:W-:Y:S01]  /*13270*/  FFMA R9, R2.reuse, R9, R101 ;  /* 0x0000000902097223 */ /* 0x040fe20000000065 */
[----:B------:R-:W-:Y:S01]  /*13280*/  FSEL R8, R99, R6, !P3 ;  /* 0x0000000663087208 */ /* 0x000fe20005800000 */
[----:B------:R-:W-:Y:S01]  /*13290*/  FFMA R2, R2, R3, RZ ;  /* 0x0000000302027223 */ /* 0x000fe200000000ff */
[----:B------:R-:W0:Y:S02]  /*132a0*/  F2F.F64.F32 R6, R118 ;  /* 0x0000007600067310 */ /* 0x000e240000201800 */
[----:B------:R-:W-:Y:S01]  /*132b0*/  FSEL R8, R35, R8, P1 ;  /* 0x0000000823087208 */ /* 0x000fe20000800000 */
[----:B------:R-:W-:Y:S01]  /*132c0*/  FFMA R2, R2, R9, R3 ;  /* 0x0000000902027223 */ /* 0x000fe20000000003 */
[----:B------:R-:W-:Y:S02]  /*132d0*/  FSETP.GE.AND P1, PT, |R16|, 105615, PT ;  /* 0x47ce47801000780b */ /* 0x000fe40003f26200 */
[----:B------:R-:W-:Y:S01]  /*132e0*/  FSEL R10, R8, 1, P4 ;  /* 0x3f800000080a7808 */ /* 0x000fe20002000000 */
[----:B------:R-:W-:Y:S01]  /*132f0*/  @P6 FADD R2, RZ, -R2 ;  /* 0x80000002ff026221 */ /* 0x000fe20000000000 */
[----:B------:R-:W1:Y:S01]  /*13300*/  F2F.F64.F32 R118, R120 ;  /* 0x0000007800767310 */ /* 0x000e620000201800 */
[----:B------:R-:W-:Y:S01]  /*13310*/  FSETP.EQ.OR P0, PT, |R16|, +INF , !P1 ;  /* 0x7f8000001000780b */ /* 0x000fe20004f02600 */
[----:B------:R-:W-:Y:S01]  /*13320*/  DMUL R8, R104, -R102 ;  /* 0x8000006668087228 */ /* 0x000fe20000000000 */
[----:B------:R-:W-:Y:S01]  /*13330*/  SEL R116, R30, RZ, !P1 ;  /* 0x000000ff1e747207 */ /* 0x000fe20004800000 */
[----:B0-----:R-:W-:-:S04]  /*13340*/  DADD R104, R12, R6 ;  /* 0x000000000c687229 */ /* 0x001fc80000000006 */
[----:B------:R-:W0:Y:S01]  /*13350*/  F2F.F64.F32 R10, R10 ;  /* 0x0000000a000a7310 */ /* 0x000e220000201800 */
[----:B-1----:R-:W-:-:S07]  /*13360*/  DADD R118, R118, R118 ;  /* 0x0000000076767229 */ /* 0x002fce0000000076 */
[----:B------:R-:W1:Y:S01]  /*13370*/  F2F.F64.F32 R2, R2 ;  /* 0x0000000200027310 */ /* 0x000e620000201800 */
[----:B0-----:R-:W-:Y:S01]  /*13380*/  DADD R6, R108, R10 ;  /* 0x000000006c067229 */ /* 0x001fe2000000000a */
[----:B------:R-:W-:Y:S01]  /*13390*/  IMAD.MOV.U32 R11, RZ, RZ, R116 ;  /* 0x000000ffff0b7224 */ /* 0x000fe200078e0074 */
[----:B-1----:R-:W-:Y:S02]  /*133a0*/  DFMA R110, R2, R8, R110 ;  /* 0x00000008026e722b */ /* 0x002fe4000000006e */
[----:B--2---:R-:W-:Y:S01]  /*133b0*/  DFMA R12, R118, R106, R112 ;  /* 0x0000006a760c722b */ /* 0x004fe20000000070 */
[----:B------:R-:W-:-:S05]  /*133c0*/  FSEL R118, R66, R33, !P1 ;  /* 0x0000002142767208 */ /* 0x000fca0004800000 */
[----:B------:R-:W-:Y:S01]  /*133d0*/  IMAD.MOV.U32 R2, RZ, RZ, R118 ;  /* 0x000000ffff027224 */ /* 0x000fe200078e0076 */
[----:B------:R-:W-:Y:S06]  /*133e0*/  @P0 BRA `(.L_x_459) ;  /* 0x0000000000ac0947 */ /* 0x000fec0003800000 */
[----:B------:R-:W-:Y:S01]  /*133f0*/  BSSY.RECONVERGENT B2, `(.L_x_460) ;  /* 0x000000e000027945 */ /* 0x000fe20003800200 */
[----:B------:R-:W-:Y:S01]  /*13400*/  CS2R R10, SRZ ;  /* 0x00000000000a7805 */ /* 0x000fe2000001ff00 */
[----:B------:R-:W-:-:S07]  /*13410*/  IMAD.MOV.U32 R109, RZ, RZ, RZ ;  /* 0x000000ffff6d7224 */ /* 0x000fce00078e00ff */
.L_x_461:
        /* <DEDUP_REMOVED lines=12> */
.L_x_460:
        /* <DEDUP_REMOVED lines=16> */
[----:B------:R-:W-:Y:S02]  /*135e0*/  SHF.R.S32.HI R2, RZ, 0x1f, R11 ;  /* 0x0000001fff027819 */ /* 0x000fe4000001140b */
[----:B-1----:R-:W-:Y:S02]  /*135f0*/  LOP3.LUT R10, R11, R16, RZ, 0x3c, !PT ;  /* 0x000000100b0a7212 */ /* 0x002fe400078e3cff */
[C---:B------:R-:W-:Y:S02]  /*13600*/  LOP3.LUT R108, R2.reuse, R9, RZ, 0x3c, !PT ;  /* 0x00000009026c7212 */ /* 0x040fe400078e3cff */
[----:B------:R-:W-:Y:S02]  /*13610*/  LOP3.LUT R109, R2, R11, RZ, 0x3c, !PT ;  /* 0x0000000b026d7212 */ /* 0x000fe400078e3cff */
[----:B------:R-:W-:Y:S02]  /*13620*/  SHF.R.U32.HI R2, RZ, 0x1e, R3 ;  /* 0x0000001eff027819 */ /* 0x000fe40000011603 */
[----:B------:R-:W0:Y:S01]  /*13630*/  I2F.F64.S64 R8, R108 ;  /* 0x0000006c00087312 */ /* 0x000e220000301c00 */
[----:B------:R-:W-:-:S02]  /*13640*/  ISETP.GE.AND P2, PT, R10, RZ, PT ;  /* 0x000000ff0a00720c */ /* 0x000fc40003f46270 */
[----:B------:R-:W-:-:S05]  /*13650*/  LEA.HI R11, R11, R2, RZ, 0x1 ;  /* 0x000000020b0b7211 */ /* 0x000fca00078f08ff */
[----:B------:R-:W-:Y:S01]  /*13660*/  @!P1 IMAD.MOV R11, RZ, RZ, -R11 ;  /* 0x000000ffff0b9224 */ /* 0x000fe200078e0a0b */
[----:B0-----:R-:W-:-:S10]  /*13670*/  DMUL R8, R8, UR4 ;  /* 0x0000000408087c28 */ /* 0x001fd40008000000 */
[----:B------:R-:W0:Y:S02]  /*13680*/  F2F.F32.F64 R8, R8 ;  /* 0x0000000800087310 */ /* 0x000e240000301000 */
[----:B0-----:R-:W-:-:S07]  /*13690*/  FSEL R2, -R8, R8, !P2 ;  /* 0x0000000808027208 */ /* 0x001fce0005000100 */
.L_x_459:
[----:B------:R-:W-:Y:S05]  /*136a0*/  BSYNC.RECONVERGENT B1 ;  /* 0x0000000000017941 */ /* 0x000fea0003800200 */
.L_x_458:
[----:B------:R-:W-:Y:S01]  /*136b0*/  FMUL R3, R2, R2 ;  /* 0x0000000202037220 */ /* 0x000fe20000400000 */
[----:B------:R-:W-:Y:S01]  /*136c0*/  LOP3.LUT R9, R11, 0x1, RZ, 0xc0, !PT ;  /* 0x000000010b097812 */ /* 0x000fe200078ec0ff */
[----:B------:R-:W-:Y:S02]  /*136d0*/  BSSY.RECONVERGENT B1, `(.L_x_462) ;  /* 0x000003a000017945 */ /* 0x000fe40003800200 */
[----:B------:R-:W-:Y:S01]  /*136e0*/  FFMA R8, R3, R117, -0.0013887860113754868507 ;  /* 0xbab607ed03087423 */ /* 0x000fe20000000075 */
[----:B------:R-:W-:Y:S01]  /*136f0*/  ISETP.NE.U32.AND P1, PT, R9, 0x1, PT ;  /* 0x000000010900780c */ /* 0x000fe20003f25070 */
[----:B------:R-:W-:-:S03]  /*13700*/  VIADD R9, R11, 0x1 ;  /* 0x000000010b097836 */ /* 0x000fc60000000000 */
[----:B------:R-:W-:Y:S02]  /*13710*/  FSEL R8, R8, -0.00019574658654164522886, P1 ;  /* 0xb94d415308087808 */ /* 0x000fe40000800000 */
        /* <DEDUP_REMOVED lines=13> */
.L_x_465:
        /* <DEDUP_REMOVED lines=12> */
.L_x_464:
        /* <DEDUP_REMOVED lines=19> */
[C---:B------:R-:W-:Y:S02]  /*139e0*/  LOP3.LUT R108, R2.reuse, R9, RZ, 0x3c, !PT ;  /* 0x00000009026c7212 */ /* 0x040fe400078e3cff */
[----:B------:R-:W-:Y:S01]  /*139f0*/  LOP3.LUT R109, R2, R11, RZ, 0x3c, !PT ;  /* 0x0000000b026d7212 */ /* 0x000fe200078e3cff */
[----:B------:R-:W-:Y:S01]  /*13a00*/  @!P1 IMAD.MOV R116, RZ, RZ, -R116 ;  /* 0x000000ffff749224 */ /* 0x000fe200078e0a74 */
[----:B------:R-:W-:Y:S02]  /*13a10*/  LOP3.LUT R2, R11, R16, RZ, 0x3c, !PT ;  /* 0x000000100b027212 */ /* 0x000fe400078e3cff */
[----:B------:R-:W0:Y:S02]  /*13a20*/  I2F.F64.S64 R8, R108 ;  /* 0x0000006c00087312 */ /* 0x000e240000301c00 */
[----:B------:R-:W-:Y:S01]  /*13a30*/  ISETP.GE.AND P0, PT, R2, RZ, PT ;  /* 0x000000ff0200720c */ /* 0x000fe20003f06270 */
[----:B0-----:R-:W-:-:S10]  /*13a40*/  DMUL R8, R8, UR4 ;  /* 0x0000000408087c28 */ /* 0x001fd40008000000 */
[----:B------:R-:W0:Y:S02]  /*13a50*/  F2F.F32.F64 R8, R8 ;  /* 0x0000000800087310 */ /* 0x000e240000301000 */
[----:B01----:R-:W-:-:S07]  /*13a60*/  FSEL R118, -R8, R8, !P0 ;  /* 0x0000000808767208 */ /* 0x003fce0004000100 */
.L_x_463:
[----:B------:R-:W-:Y:S05]  /*13a70*/  BSYNC.RECONVERGENT B1 ;  /* 0x0000000000017941 */ /* 0x000fea0003800200 */
.L_x_462:
[----:B------:R-:W0:Y:S01]  /*13a80*/  MUFU.RCP64H R3, 5 ;  /* 0x4014000000037908 */ /* 0x000e220000001800 */
[----:B------:R-:W-:Y:S01]  /*13a90*/  IMAD.MOV.U32 R8, RZ, RZ, 0x0 ;  /* 0x00000000ff087424 */ /* 0x000fe200078e00ff */
[----:B------:R-:W-:Y:S01]  /*13aa0*/  LOP3.LUT P1, RZ, R116, 0x2, RZ, 0xc0, !PT ;  /* 0x0000000274ff7812 */ /* 0x000fe2000782c0ff */
[----:B------:R-:W-:Y:S01]  /*13ab0*/  IMAD.MOV.U32 R9, RZ, RZ, 0x40140000 ;  /* 0x40140000ff097424 */ /* 0x000fe200078e00ff */
[----:B------:R-:W-:Y:S01]  /*13ac0*/  DMUL R102, R106, -R102 ;  /* 0x800000666a667228 */ /* 0x000fe20000000000 */
[----:B------:R-:W-:Y:S01]  /*13ad0*/  IMAD.MOV.U32 R2, RZ, RZ, 0x1 ;  /* 0x00000001ff027424 */ /* 0x000fe200078e00ff */
[----:B------:R-:W-:Y:S05]  /*13ae0*/  BSSY.RECONVERGENT B2, `(.L_x_466) ;  /* 0x0000026000027945 */ /* 0x000fea0003800200 */
[----:B0-----:R-:W-:-:S08]  /*13af0*/  DFMA R10, R2, -R8, 1 ;  /* 0x3ff00000020a742b */ /* 0x001fd00000000808 */
[----:B------:R-:W-:-:S08]  /*13b00*/  DFMA R10, R10, R10, R10 ;  /* 0x0000000a0a0a722b */ /* 0x000fd0000000000a */
[----:B------:R-:W-:Y:S01]  /*13b10*/  DFMA R10, R2, R10, R2 ;  /* 0x0000000a020a722b */ /* 0x000fe20000000002 */
[----:B------:R-:W-:Y:S01]  /*13b20*/  FMUL R3, R118, R118 ;  /* 0x0000007676037220 */ /* 0x000fe20000400000 */
[----:B------:R-:W-:-:S03]  /*13b30*/  LOP3.LUT R2, R116, 0x1, RZ, 0xc0, !PT ;  /* 0x0000000174027812 */ /* 0x000fc600078ec0ff */
[----:B------:R-:W-:Y:S01]  /*13b40*/  FFMA R117, R3, R117, -0.0013887860113754868507 ;  /* 0xbab607ed03757423 */ /* 0x000fe20000000075 */
[----:B------:R-:W-:Y:S02]  /*13b50*/  ISETP.NE.U32.AND P0, PT, R2, 0x1, PT ;  /* 0x000000010200780c */ /* 0x000fe40003f05070 */
[----:B------:R-:W-:Y:S02]  /*13b60*/  DFMA R8, R10, -R8, 1 ;  /* 0x3ff000000a08742b */ /* 0x000fe40000000808 */
[----:B------:R-:W-:Y:S02]  /*13b70*/  FSEL R2, R117, -0.00019574658654164522886, !P0 ;  /* 0xb94d415375027808 */ /* 0x000fe40004000000 */
[----:B------:R-:W-:-:S04]  /*13b80*/  FSEL R114, -R114, -0.4999999701976776123, P0 ;  /* 0xbeffffff72727808 */ /* 0x000fc80000000100 */
[----:B------:R-:W-:Y:S01]  /*13b90*/  DFMA R112, R10, R8, R10 ;  /* 0x000000080a70722b */ /* 0x000fe2000000000a */
[----:B------:R-:W-:-:S05]  /*13ba0*/  FSEL R8, R115, 0.041666727513074874878, P0 ;  /* 0x3d2aaabb73087808 */ /* 0x000fca0000000000 */
[C---:B------:R-:W-:Y:S02]  /*13bb0*/  FFMA R8, R3.reuse, R2, R8 ;  /* 0x0000000203087223 */ /* 0x040fe40000000008 */
[----:B------:R-:W-:Y:S01]  /*13bc0*/  DMUL R10, R112, R6 ;  /* 0x00000006700a7228 */ /* 0x000fe20000000000 */
[----:B------:R-:W-:Y:S01]  /*13bd0*/  FSEL R2, R118, 1, P0 ;  /* 0x3f80000076027808 */ /* 0x000fe20000000000 */
[----:B------:R-:W-:-:S04]  /*13be0*/  FFMA R8, R3, R8, R114 ;  /* 0x0000000803087223 */ /* 0x000fc80000000072 */
[----:B------:R-:W-:Y:S02]  /*13bf0*/  FFMA R3, R3, R2, RZ ;  /* 0x0000000203037223 */ /* 0x000fe400000000ff */
[----:B------:R-:W-:Y:S02]  /*13c00*/  DFMA R108, R10, -5, R6 ;  /* 0xc01400000a6c782b */ /* 0x000fe40000000006 */
[----:B------:R-:W-:Y:S02]  /*13c10*/  FFMA R101, R3, R8, R2 ;  /* 0x0000000803657223 */ /* 0x000fe40000000002 */
[----:B------:R-:W0:Y:S02]  /*13c20*/  F2F.F64.F32 R8, R119 ;  /* 0x0000007700087310 */ /* 0x000e240000201800 */
[----:B------:R-:W-:Y:S01]  /*13c30*/  @P1 FADD R101, RZ, -R101 ;  /* 0x80000065ff651221 */ /* 0x000fe20000000000 */
[----:B------:R-:W-:Y:S01]  /*13c40*/  FSETP.GEU.AND P1, PT, |R7|, 6.5827683646048100446e-37, PT ;  /* 0x036000000700780b */ /* 0x000fe20003f2e200 */
[----:B------:R-:W-:-:S04]  /*13c50*/  DFMA R2, R112, R108, R10 ;  /* 0x0000006c7002722b */ /* 0x000fc8000000000a */
[----:B------:R-:W1:Y:S06]  /*13c60*/  F2F.F64.F32 R10, R101 ;  /* 0x00000065000a7310 */ /* 0x000e6c0000201800 */
[----:B------:R-:W-:Y:S01]  /*13c70*/  FFMA R106, RZ, 2.3125, R3 ;  /* 0x40140000ff6a7823 */ /* 0x000fe20000000003 */
[----:B0-----:R-:W-:-:S04]  /*13c80*/  DADD R8, R104, R8 ;  /* 0x0000000068087229 */ /* 0x001fc80000000008 */
[----:B------:R-:W-:Y:S01]  /*13c90*/  FSETP.GT.AND P0, PT, |R106|, 1.469367938527859385e-39, PT ;  /* 0x001000006a00780b */ /* 0x000fe20003f04200 */
[----:B-1----:R-:W-:-:S12]  /*13ca0*/  DFMA R10, R10, R102, R110 ;  /* 0x000000660a0a722b */ /* 0x002fd8000000006e */
        /* <DEDUP_REMOVED lines=9> */
.L_x_467:
[----:B------:R-:W-:Y:S05]  /*13d40*/  BSYNC.RECONVERGENT B2 ;  /* 0x0000000000027941 */ /* 0x000fea0003800200 */
.L_x_466:
[----:B------:R-:W0:Y:S01]  /*13d50*/  MUFU.RCP64H R103, 25 ;  /* 0x4039000000677908 */ /* 0x000e220000001800 */
[----:B------:R-:W-:Y:S01]  /*13d60*/  IMAD.MOV.U32 R106, RZ, RZ, 0x0 ;  /* 0x00000000ff6a7424 */ /* 0x000fe200078e00ff */
[----:B------:R-:W-:Y:S01]  /*13d70*/  DMUL R6, RZ, R6 ;  /* 0x00000006ff067228 */ /* 0x000fe20000000000 */
[----:B------:R-:W-:Y:S01]  /*13d80*/  IMAD.MOV.U32 R107, RZ, RZ, 0x40390000 ;  /* 0x40390000ff6b7424 */ /* 0x000fe200078e00ff */
[----:B------:R-:W-:Y:S01]  /*13d90*/  BSSY.RECONVERGENT B2, `(.L_x_468) ;  /* 0x0000015000027945 */ /* 0x000fe20003800200 */
[----:B------:R-:W-:-:S05]  /*13da0*/  IMAD.MOV.U32 R102, RZ, RZ, 0x1 ;  /* 0x00000001ff667424 */ /* 0x000fca00078e00ff */
[----:B------:R-:W-:Y:S02]  /*13db0*/  DFMA R164, R12, 5, -R6 ;  /* 0x401400000ca4782b */ /* 0x000fe40000000806 */
[----:B0-----:R-:W-:-:S08]  /*13dc0*/  DFMA R104, R102, -R106, 1 ;  /* 0x3ff000006668742b */ /* 0x001fd0000000086a */
[----:B------:R-:W-:Y:S01]  /*13dd0*/  FSETP.GEU.AND P1, PT, |R165|, 6.5827683646048100446e-37, PT ;  /* 0x03600000a500780b */ /* 0x000fe20003f2e200 */
[----:B------:R-:W-:-:S08]  /*13de0*/  DFMA R104, R104, R104, R104 ;  /* 0x000000686868722b */ /* 0x000fd00000000068 */
[----:B------:R-:W-:-:S08]  /*13df0*/  DFMA R104, R102, R104, R102 ;  /* 0x000000686668722b */ /* 0x000fd00000000066 */
[----:B------:R-:W-:-:S08]  /*13e00*/  DFMA R102, R104, -R106, 1 ;  /* 0x3ff000006866742b */ /* 0x000fd0000000086a */
[----:B------:R-:W-:-:S08]  /*13e10*/  DFMA R102, R104, R102, R104 ;  /* 0x000000666866722b */ /* 0x000fd00000000068 */
[----:B------:R-:W-:-:S08]  /*13e20*/  DMUL R6, R164, R102 ;  /* 0x00000066a4067228 */ /* 0x000fd00000000000 */
[----:B------:R-:W-:-:S08]  /*13e30*/  DFMA R12, R6, -25, R164 ;  /* 0xc0390000060c782b */ /* 0x000fd000000000a4 */
[----:B------:R-:W-:-:S10]  /*13e40*/  DFMA R6, R102, R12, R6 ;  /* 0x0000000c6606722b */ /* 0x000fd40000000006 */
[----:B------:R-:W-:-:S05]  /*13e50*/  FFMA R12, RZ, 2.890625, R7 ;  /* 0x40390000ff0c7823 */ /* 0x000fca0000000007 */
[----:B------:R-:W-:-:S13]  /*13e60*/  FSETP.GT.AND P0, PT, |R12|, 1.469367938527859385e-39, PT ;  /* 0x001000000c00780b */ /* 0x000fda0003f04200 */
[----:B------:R-:W-:Y:S05]  /*13e70*/  @P0 BRA P1, `(.L_x_469) ;  /* 0x0000000000180947 */ /* 0x000fea0000800000 */
[----:B------:R-:W-:Y:S01]  /*13e80*/  IMAD.MOV.U32 R160, RZ, RZ, RZ ;  /* 0x000000ffffa07224 */ /* 0x000fe200078e00ff */
[----:B------:R-:W-:Y:S01]  /*13e90*/  MOV R180, 0x13ec0 ;  /* 0x00013ec000b47802 */ /* 0x000fe20000000f00 */
[----:B------:R-:W-:-:S07]  /*13ea0*/  IMAD.MOV.U32 R161, RZ, RZ, 0x40390000 ;  /* 0x40390000ffa17424 */ /* 0x000fce00078e00ff */
[----:B------:R-:W-:Y:S05]  /*13eb0*/  CALL.REL.NOINC `($__internal_5_$__cuda_sm20_div_rn_f64_full) ;  /* 0x0000011400a87944 */ /* 0x000fea0003c00000 */
[----:B------:R-:W-:Y:S02]  /*13ec0*/  IMAD.MOV.U32 R6, RZ, RZ, R160 ;  /* 0x000000ffff067224 */ /* 0x000fe400078e00a0 */
[----:B------:R-:W-:-:S07]  /*13ed0*/  IMAD.MOV.U32 R7, RZ, RZ, R161 ;  /* 0x000000ffff077224 */ /* 0x000fce00078e00a1 */
.L_x_469:
[----:B------:R-:W-:Y:S05]  /*13ee0*/  BSYNC.RECONVERGENT B2 ;  /* 0x0000000000027941 */ /* 0x000fea0003800200 */
.L_x_468:
[----:B------:R-:W0:Y:S01]  /*13ef0*/  F2F.F32.F64 R3, R2 ;  /* 0x0000000200037310 */ /* 0x000e220000301000 */
[----:B------:R-:W-:Y:S01]  /*13f00*/  BSSY.RECONVERGENT B1, `(.L_x_470) ;  /* 0x000000e000017945 */ /* 0x000fe20003800200 */
[----:B0-----:R-:W-:-:S06]  /*13f10*/  VIADD R12, R3, 0xf3000000 ;  /* 0xf3000000030c7836 */ /* 0x001fcc0000000000 */
[----:B------:R0:W1:Y:S01]  /*13f20*/  MUFU.RSQ R102, R3 ;  /* 0x0000000300667308 */ /* 0x0000620000001400 */
[----:B------:R-:W-:-:S13]  /*13f30*/  ISETP.GT.U32.AND P0, PT, R12, 0x727fffff, PT ;  /* 0x727fffff0c00780c */ /* 0x000fda0003f04070 */
[----:B0-----:R-:W-:Y:S05]  /*13f40*/  @!P0 BRA `(.L_x_471) ;  /* 0x0000000000148947 */ /* 0x001fea0003800000 */
[----:B------:R-:W-:Y:S01]  /*13f50*/  IMAD.MOV.U32 R12, RZ, RZ, R3 ;  /* 0x000000ffff0c7224 */ /* 0x000fe200078e0003 */
[----:B------:R-:W-:-:S07]  /*13f60*/  MOV R160, 0x13f80 ;  /* 0x00013f8000a07802 */ /* 0x000fce0000000f00 */
[----:B-1----:R-:W-:Y:S05]  /*13f70*/  CALL.REL.NOINC `($__internal_7_$__cuda_sm20_sqrt_rn_f32_slowpath) ;  /* 0x0000011c00b87944 */ /* 0x002fea0003c00000 */
[----:B------:R-:W-:Y:S01]  /*13f80*/  IMAD.MOV.U32 R2, RZ, RZ, R161 ;  /* 0x000000ffff027224 */ /* 0x000fe200078e00a1 */
[----:B------:R-:W-:Y:S06]  /*13f90*/  BRA `(.L_x_472) ;  /* 0x0000000000107947 */ /* 0x000fec0003800000 */
.L_x_471:
[----:B-1----:R-:W-:Y:S01]  /*13fa0*/  FMUL.FTZ R2, R3, R102 ;  /* 0x0000006603027220 */ /* 0x002fe20000410000 */
[----:B------:R-:W-:-:S03]  /*13fb0*/  FMUL.FTZ R12, R102, 0.5 ;  /* 0x3f000000660c7820 */ /* 0x000fc60000410000 */
[----:B------:R-:W-:-:S04]  /*13fc0*/  FFMA R3, -R2, R2, R3 ;  /* 0x0000000202037223 */ /* 0x000fc80000000103 */
[----:B------:R-:W-:-:S07]  /*13fd0*/  FFMA R2, R3, R12, R2 ;  /* 0x0000000c03027223 */ /* 0x000fce0000000002 */
.L_x_472:
[----:B------:R-:W-:Y:S05]  /*13fe0*/  BSYNC.RECONVERGENT B1 ;  /* 0x0000000000017941 */ /* 0x000fea0003800200 */
.L_x_470:
[----:B------:R-:W0:Y:S01]  /*13ff0*/  F2F.F64.F32 R2, R2 ;  /* 0x0000000200027310 */ /* 0x000e220000201800 */
[----:B------:R-:W-:Y:S01]  /*14000*/  IMAD.MOV.U32 R12, RZ, RZ, 0x1 ;  /* 0x00000001ff0c7424 */ /* 0x000fe200078e00ff */
[----:B------:R-:W-:Y:S01]  /*14010*/  FSETP.GEU.AND P1, PT, |R7|, 6.5827683646048100446e-37, PT ;  /* 0x036000000700780b */ /* 0x000fe20003f2e200 */
[----:B------:R-:W-:Y:S01]  /*14020*/  BSSY.RECONVERGENT B2, `(.L_x_473) ;  /* 0x0000014000027945 */ /* 0x000fe20003800200 */
[----:B0-----:R-:W-:-:S06]  /*14030*/  DADD R104, R2, R2 ;  /* 0x0000000002687229 */ /* 0x001fcc0000000002 */
[----:B------:R-:W0:Y:S02]  /*14040*/  MUFU.RCP64H R13, R105 ;  /* 0x00000069000d7308 */ /* 0x000e240000001800 */
[----:B0-----:R-:W-:-:S08]  /*14050*/  DFMA R102, -R104, R12, 1 ;  /* 0x3ff000006866742b */ /* 0x001fd0000000010c */
[----:B------:R-:W-:-:S08]  /*14060*/  DFMA R102, R102, R102, R102 ;  /* 0x000000666666722b */ /* 0x000fd00000000066 */
[----:B------:R-:W-:-:S08]  /*14070*/  DFMA R102, R12, R102, R12 ;  /* 0x000000660c66722b */ /* 0x000fd0000000000c */
[----:B------:R-:W-:-:S08]  /*14080*/  DFMA R12, -R104, R102, 1 ;  /* 0x3ff00000680c742b */ /* 0x000fd00000000166 */
[----:B------:R-:W-:-:S08]  /*14090*/  DFMA R12, R102, R12, R102 ;  /* 0x0000000c660c722b */ /* 0x000fd00000000066 */
[----:B------:R-:W-:-:S08]  /*140a0*/  DMUL R160, R12, R6 ;  /* 0x000000060ca07228 */ /* 0x000fd00000000000 */
[----:B------:R-:W-:-:S08]  /*140b0*/  DFMA R102, -R104, R160, R6 ;  /* 0x000000a06866722b */ /* 0x000fd00000000106 */
[----:B------:R-:W-:-:S10]  /*140c0*/  DFMA R160, R12, R102, R160 ;  /* 0x000000660ca0722b */ /* 0x000fd400000000a0 */
[----:B------:R-:W-:-:S05]  /*140d0*/  FFMA R12, RZ, R105, R161 ;  /* 0x00000069ff0c7223 */ /* 0x000fca00000000a1 */
[----:B------:R-:W-:-:S13]  /*140e0*/  FSETP.GT.AND P0, PT, |R12|, 1.469367938527859385e-39, PT ;  /* 0x001000000c00780b */ /* 0x000fda0003f04200 */
[----:B------:R-:W-:Y:S05]  /*140f0*/  @P0 BRA P1, `(.L_x_474) ;  /* 0x0000000000180947 */ /* 0x000fea0000800000 */
[----:B------:R-:W-:Y:S01]  /*14100*/  IMAD.MOV.U32 R164, RZ, RZ, R6 ;  /* 0x000000ffffa47224 */ /* 0x000fe200078e0006 */
[----:B------:R-:W-:Y:S01]  /*14110*/  MOV R180, 0x14160 ;  /* 0x0001416000b47802 */ /* 0x000fe20000000f00 */
[----:B------:R-:W-:Y:S02]  /*14120*/  IMAD.MOV.U32 R165, RZ, RZ, R7 ;  /* 0x000000ffffa57224 */ /* 0x000fe400078e0007 */
[----:B------:R-:W-:Y:S02]  /*14130*/  IMAD.MOV.U32 R160, RZ, RZ, R104 ;  /* 0x000000ffffa07224 */ /* 0x000fe400078e0068 */
[----:B------:R-:W-:-:S07]  /*14140*/  IMAD.MOV.U32 R161, RZ, RZ, R105 ;  /* 0x000000ffffa17224 */ /* 0x000fce00078e0069 */
[----:B------:R-:W-:Y:S05]  /*14150*/  CALL.REL.NOINC `($__internal_5_$__cuda_sm20_div_rn_f64_full) ;  /* 0x0000011400007944 */ /* 0x000fea0003c00000 */
.L_x_474:
[----:B------:R-:W-:Y:S05]  /*14160*/  BSYNC.RECONVERGENT B2 ;  /* 0x0000000000027941 */ /* 0x000fea0003800200 */
.L_x_473:
[----:B------:R-:W-:Y:S01]  /*14170*/  UMOV UR4, 0x9999999a ;  /* 0x9999999a00047882 */ /* 0x000fe20000000000 */
[----:B------:R-:W-:Y:S01]  /*14180*/  UMOV UR5, 0x3fc99999 ;  /* 0x3fc9999900057882 */ /* 0x000fe20000000000 */
[----:B------:R-:W0:Y:S01]  /*14190*/  MUFU.RCP64H R7, 5 ;  /* 0x4014000000077908 */ /* 0x000e220000001800 */
[----:B------:R-:W-:Y:S01]  /*141a0*/  DMUL R2, R2, -UR4 ;  /* 0x8000000402027c28 */ /* 0x000fe20008000000 */
[----:B------:R-:W-:Y:S01]  /*141b0*/  IMAD.MOV.U32 R12, RZ, RZ, 0x0 ;  /* 0x00000000ff0c7424 */ /* 0x000fe200078e00ff */
[----:B------:R-:W-:Y:S01]  /*141c0*/  DMUL R160, R160, UR4 ;  /* 0x00000004a0a07c28 */ /* 0x000fe20008000000 */
[----:B------:R-:W-:Y:S01]  /*141d0*/  IMAD.MOV.U32 R13, RZ, RZ, 0x40140000 ;  /* 0x40140000ff0d7424 */ /* 0x000fe200078e00ff */
[----:B------:R-:W-:Y:S01]  /*141e0*/  FSETP.GEU.AND P1, PT, |R9|, 6.5827683646048100446e-37, PT ;  /* 0x036000000900780b */ /* 0x000fe20003f2e200 */
[----:B------:R-:W-:Y:S01]  /*141f0*/  IMAD.MOV.U32 R6, RZ, RZ, 0x1 ;  /* 0x00000001ff067424 */ /* 0x000fe200078e00ff */
[----:B------:R-:W-:Y:S01]  /*14200*/  BSSY.RECONVERGENT B2, `(.L_x_475) ;  /* 0x0000023000027945 */ /* 0x000fe20003800200 */
[----:B------:R-:W-:-:S02]  /*14210*/  IMAD.MOV.U32 R101, RZ, RZ, 0x3bbb989d ;  /* 0x3bbb989dff657424 */ /* 0x000fc400078e00ff */
[----:B------:R-:W-:Y:S01]  /*14220*/  IMAD.MOV.U32 R104, RZ, RZ, 0x437c0000 ;  /* 0x437c0000ff687424 */ /* 0x000fe200078e00ff */
[----:B------:R-:W1:Y:S01]  /*14230*/  F2F.F32.F64 R2, R2 ;  /* 0x0000000200027310 */ /* 0x000e620000301000 */
[----:B0-----:R-:W-:-:S08]  /*14240*/  DFMA R102, R6, -R12, 1 ;  /* 0x3ff000000666742b */ /* 0x001fd0000000080c */
[----:B------:R-:W-:Y:S01]  /*14250*/  DFMA R102, R102, R102, R102 ;  /* 0x000000666666722b */ /* 0x000fe20000000066 */
[----:B-1----:R-:W-:-:S04]  /*14260*/  FFMA.SAT R101, R2, R101, 0.5 ;  /* 0x3f00000002657423 */ /* 0x002fc80000002065 */
[----:B------:R-:W-:-:S03]  /*14270*/  FFMA.RM R101, R101, R104, 12582913 ;  /* 0x4b40000165657423 */ /* 0x000fc60000004068 */
[----:B------:R-:W-:Y:S01]  /*14280*/  DFMA R102, R6, R102, R6 ;  /* 0x000000660666722b */ /* 0x000fe20000000006 */
[C---:B------:R-:W-:Y:S01]  /*14290*/  FADD R105, R101.reuse, -12583039 ;  /* 0xcb40007f65697421 */ /* 0x040fe20000000000 */
[----:B------:R-:W-:-:S03]  /*142a0*/  IMAD.SHL.U32 R101, R101, 0x800000, RZ ;  /* 0x0080000065657824 */ /* 0x000fc600078e00ff */
[----:B------:R-:W-:-:S03]  /*142b0*/  FFMA R105, R2, 1.4426950216293334961, -R105 ;  /* 0x3fb8aa3b02697823 */ /* 0x000fc60000000869 */
[----:B------:R-:W-:Y:S01]  /*142c0*/  DFMA R12, R102, -R12, 1 ;  /* 0x3ff00000660c742b */ /* 0x000fe2000000080c */
[----:B------:R-:W-:-:S04]  /*142d0*/  FFMA R105, R2, 1.925963033500011079e-08, R105 ;  /* 0x32a5706002697823 */ /* 0x000fc80000000069 */
[----:B------:R-:W0:Y:S03]  /*142e0*/  MUFU.EX2 R2, R105 ;  /* 0x0000006900027308 */ /* 0x000e260000000800 */
[----:B------:R-:W-:Y:S01]  /*142f0*/  DFMA R102, R102, R12, R102 ;  /* 0x0000000c6666722b */ /* 0x000fe20000000066 */
[----:B0-----:R-:W-:-:S07]  /*14300*/  FMUL R101, R101, R2 ;  /* 0x0000000265657220 */ /* 0x001fce0000400000 */
[----:B------:R-:W-:Y:S01]  /*14310*/  DMUL R2, R102, R8 ;  /* 0x0000000866027228 */ /* 0x000fe20000000000 */
[----:B------:R-:W0:Y:S07]  /*14320*/  F2F.F64.F32 R6, R101 ;  /* 0x0000006500067310 */ /* 0x000e2e0000201800 */
[----:B------:R-:W-:-:S08]  /*14330*/  DFMA R12, R2, -5, R8 ;  /* 0xc0140000020c782b */ /* 0x000fd00000000008 */
[----:B------:R-:W-:Y:S02]  /*14340*/  DFMA R2, R102, R12, R2 ;  /* 0x0000000c6602722b */ /* 0x000fe40000000002 */
[----:B0-----:R-:W-:-:S08]  /*14350*/  DMUL R160, R160, R6 ;  /* 0x00000006a0a07228 */ /* 0x001fd00000000000 */
[----:B------:R-:W-:Y:S01]  /*14360*/  FFMA R12, RZ, 2.3125, R3 ;  /* 0x40140000ff0c7823 */ /* 0x000fe20000000003 */
[----:B------:R-:W-:-:S04]  /*14370*/  DMUL R160, R160, 20 ;  /* 0x40340000a0a07828 */ /* 0x000fc80000000000 */
[----:B------:R-:W-:-:S04]  /*14380*/  FSETP.GT.AND P0, PT, |R12|, 1.469367938527859385e-39, PT ;  /* 0x001000000c00780b */ /* 0x000fc80003f04200 */
[----:B------:R-:W-:-:S09]  /*14390*/  DFMA R6, RZ, R6, R160 ;  /* 0x00000006ff06722b */ /* 0x000fd200000000a0 */
        /* <DEDUP_REMOVED lines=9> */
.L_x_476:
[----:B------:R-:W-:Y:S05]  /*14430*/  BSYNC.RECONVERGENT B2 ;  /* 0x0000000000027941 */ /* 0x000fea0003800200 */
.L_x_475:
        /* <DEDUP_REMOVED lines=23> */
.L_x_478:
[----:B------:R-:W-:Y:S05]  /*145b0*/  BSYNC.RECONVERGENT B2 ;  /* 0x0000000000027941 */ /* 0x000fea0003800200 */
.L_x_477:
[----:B------:R-:W0:Y:S01]  /*145c0*/  F2F.F32.F64 R2, R2 ;  /* 0x0000000200027310 */ /* 0x000e220000301000 */
[----:B------:R-:W-:Y:S02]  /*145d0*/  IMAD.MOV.U32 R9, RZ, RZ, 0x3bbb989d ;  /* 0x3bbb989dff097424 */ /* 0x000fe400078e00ff */
[----:B------:R-:W-:Y:S02]  /*145e0*/  IMAD.MOV.U32 R11, RZ, RZ, 0x437c0000 ;  /* 0x437c0000ff0b7424 */ /* 0x000fe400078e00ff */
[----:B0-----:R-:W-:-:S04]  /*145f0*/  FFMA.SAT R8, R2, R9, 0.5 ;  /* 0x3f00000002087423 */ /* 0x001fc80000002009 */
[----:B------:R-:W-:-:S04]  /*14600*/  FFMA.RM R8, R8, R11, 12582913 ;  /* 0x4b40000108087423 */ /* 0x000fc8000000400b */
[C---:B------:R-:W-:Y:S01]  /*14610*/  FADD R9, R8.reuse, -12583039 ;  /* 0xcb40007f08097421 */ /* 0x040fe20000000000 */
[----:B------:R-:W-:-:S03]  /*14620*/  IMAD.SHL.U32 R8, R8, 0x800000, RZ ;  /* 0x0080000008087824 */ /* 0x000fc600078e00ff */
[----:B------:R-:W-:-:S04]  /*14630*/  FFMA R9, R2, 1.4426950216293334961, -R9 ;  /* 0x3fb8aa3b02097823 */ /* 0x000fc80000000809 */
[----:B------:R-:W-:-:S06]  /*14640*/  FFMA R9, R2, 1.925963033500011079e-08, R9 ;  /* 0x32a5706002097823 */ /* 0x000fcc0000000009 */
[----:B------:R-:W0:Y:S02]  /*14650*/  MUFU.EX2 R9, R9 ;  /* 0x0000000900097308 */ /* 0x000e240000000800 */
[----:B0-----:R-:W-:-:S06]  /*14660*/  FMUL R8, R8, R9 ;  /* 0x0000000908087220 */ /* 0x001fcc0000400000 */
[----:B------:R-:W0:Y:S02]  /*14670*/  F2F.F64.F32 R2, R8 ;  /* 0x0000000800027310 */ /* 0x000e240000201800 */
[----:B0-----:R-:W-:-:S08]  /*14680*/  DFMA R2, R2, -R160, RZ ;  /* 0x800000a00202722b */ /* 0x001fd000000000ff */
[----:B------:R-:W-:Y:S01]  /*14690*/  DADD R2, R6, R2 ;  /* 0x0000000006027229 */ /* 0x000fe20000000002 */
[C---:B------:R-:W-:Y:S02]  /*146a0*/  IMAD R7, R55.reuse, 0x8, R52 ;  /* 0x0000000837077824 */ /* 0x040fe400078e0234 */
[----:B------:R-:W-:-:S05]  /*146b0*/  VIADD R55, R55, 0x1 ;  /* 0x0000000137377836 */ /* 0x000fca0000000000 */
[----:B------:R-:W-:Y:S01]  /*146c0*/  DFMA R2, RZ, R148, R2 ;  /* 0x00000094ff02722b */ /* 0x000fe20000000002 */
[----:B------:R-:W-:-:S06]  /*146d0*/  ISETP.NE.AND P0, PT, R55, 0x5, PT ;  /* 0x000000053700780c */ /* 0x000fcc0003f05270 */
[----:B------:R0:W-:Y:S04]  /*146e0*/  STL.64 [R7], R2 ;  /* 0x0000000207007387 */ /* 0x0001e80000100a00 */
[----:B------:R0:W-:Y:S03]  /*146f0*/  STL.64 [R100], RZ ;  /* 0x000000ff64007387 */ /* 0x0001e60000100a00 */
[----:B------:R-:W-:Y:S05]  /*14700*/  @P0 BRA `(.L_x_479) ;  /* 0xffffffc400180947 */ /* 0x000fea000383ffff */
[----:B------:R-:W-:Y:S05]  /*14710*/  BSYNC.RECONVERGENT B0 ;  /* 0x0000000000007941 */ /* 0x000fea0003800200 */
.L_x_425:
[----:B------:R-:W1:Y:S02]  /*14720*/  LDCU UR4, c[0x0][0x3bc] ;  /* 0x00007780ff0477ac */ /* 0x000e640008000800 */
[----:B-1----:R-:W-:-:S09]  /*14730*/  UISETP.GE.AND UP0, UPT, UR4, 0x1, UPT ;  /* 0x000000010400788c */ /* 0x002fd2000bf06270 */
[----:B------:R-:W-:Y:S05]  /*14740*/  BRA.U !UP0, `(.L_x_480) ;  /* 0x000000e908307547 */ /* 0x000fea000b800000 */
[----:B------:R-:W-:Y:S01]  /*14750*/  BSSY B6, `(.L_x_480) ;  /* 0x0000e8b000067945 */ /* 0x000fe20003800000 */
[----:B------:R-:W-:Y:S01]  /*14760*/  IMAD.MOV.U32 R208, RZ, RZ, RZ ;  /* 0x000000ffffd07224 */ /* 0x000fe200078e00ff */
[----:B------:R-:W-:Y:S01]  /*14770*/  CS2R R68, SRZ ;  /* 0x0000000000447805 */ /* 0x000fe2000001ff00 */
[C---:B------:R-:W-:Y:S01]  /*14780*/  VIADD R213, R1.reuse, 0x110 ;  /* 0x0000011001d57836 */ /* 0x040fe20000000000 */
[----:B------:R-:W-:Y:S01]  /*14790*/  CS2R R74, SRZ ;  /* 0x00000000004a7805 */ /* 0x000fe2000001ff00 */
[----:B------:R-:W-:Y:S01]  /*147a0*/  VIADD R211, R1, 0xc8 ;  /* 0x000000c801d37836 */ /* 0x000fe20000000000 */
[----:B------:R-:W-:Y:S01]  /*147b0*/  CS2R R66, SRZ ;  /* 0x0000000000427805 */ /* 0x000fe2000001ff00 */
[----:B------:R-:W-:Y:S01]  /*147c0*/  IMAD.MOV.U32 R184, RZ, RZ, 0x0 ;  /* 0x00000000ffb87424 */ /* 0x000fe200078e00ff */
        /* <DEDUP_REMOVED lines=10> */
[----:B------:R-:W-:-:S02]  /*14870*/  CS2R R52, SRZ ;  /* 0x0000000000347805 */ /* 0x000fc4000001ff00 */
[----:B------:R-:W-:Y:S02]  /*14880*/  CS2R R50, SRZ ;  /* 0x0000000000327805 */ /* 0x000fe4000001ff00 */
[----:B------:R-:W-:Y:S02]  /*14890*/  CS2R R48, SRZ ;  /* 0x0000000000307805 */ /* 0x000fe4000001ff00 */
[----:B------:R-:W-:Y:S01]  /*148a0*/  CS2R R46, SRZ ;  /* 0x00000000002e7805 */ /* 0x000fe2000001ff00 */
[----:B------:R-:W-:Y:S01]  /*148b0*/  IMAD.MOV.U32 R44, RZ, RZ, 0x0 ;  /* 0x00000000ff2c7424 */ /* 0x000fe200078e00ff */
[----:B------:R-:W-:Y:S01]  /*148c0*/  CS2R R70, SRZ ;  /* 0x0000000000467805 */ /* 0x000fe2000001ff00 */
[----:B------:R-:W-:Y:S01]  /*148d0*/  IMAD.MOV.U32 R45, RZ, RZ, 0x3ff00000 ;  /* 0x3ff00000ff2d7424 */ /* 0x000fe200078e00ff */
[----:B------:R-:W-:Y:S02]  /*148e0*/  CS2R R40, SRZ ;  /* 0x0000000000287805 */ /* 0x000fe4000001ff00 */
[----:B------:R-:W-:Y:S01]  /*148f0*/  CS2R R42, SRZ ;  /* 0x00000000002a7805 */ /* 0x000fe2000001ff00 */
[----:B------:R-:W-:Y:S01]  /*14900*/  IMAD.MOV.U32 R36, RZ, RZ, 0x0 ;  /* 0x00000000ff247424 */ /* 0x000fe200078e00ff */
[----:B------:R-:W-:Y:S01]  /*14910*/  CS2R R38, SRZ ;  /* 0x0000000000267805 */ /* 0x000fe2000001ff00 */
[----:B------:R-:W-:Y:S01]  /*14920*/  IMAD.MOV.U32 R37, RZ, RZ, 0x3ff00000 ;  /* 0x3ff00000ff257424 */ /* 0x000fe200078e00ff */
[----:B------:R-:W-:-:S02]  /*14930*/  CS2R R32, SRZ ;  /* 0x0000000000207805 */ /* 0x000fc4000001ff00 */
[----:B------:R-:W-:Y:S02]  /*14940*/  CS2R R34, SRZ ;  /* 0x0000000000227805 */ /* 0x000fe4000001ff00 */
[----:B------:R-:W-:Y:S02]  /*14950*/  CS2R R28, SRZ ;  /* 0x00000000001c7805 */ /* 0x000fe4000001ff00 */
[----:B------:R-:W-:-:S07]  /*14960*/  CS2R R30, SRZ ;  /* 0x00000000001e7805 */ /* 0x000fce000001ff00 */
.L_x_619:
[----:B01----:R-:W0:Y:S01]  /*14970*/  LDC.64 R2, c[0x4][0x40] ;  /* 0x01001000ff027b82 */ /* 0x003e220000000a00 */
[----:B------:R-:W-:Y:S05]  /*14980*/  YIELD ;  /* 0x0000000000007946 */ /* 0x000fea0003800000 */
[----:B0-----:R-:W2:Y:S02]  /*14990*/  ATOMG.E.OR.STRONG.GPU PT, R2, desc[UR36][R2.64], RZ ;  /* 0x800000ff020279a8 */ /* 0x001ea4000b1ef124 */
[----:B--2---:R-:W-:-:S13]  /*149a0*/  ISETP.NE.AND P0, PT, R2, RZ, PT ;  /* 0x000000ff0200720c */ /* 0x004fda0003f05270 */
[----:B-----5:R-:W-:Y:S05]  /*149b0*/  @P0 BRA `(.L_x_481) ;  /* 0x000000e400900947 */ /* 0x020fea0003800000 */
[----:B------:R-:W2:Y:S04]  /*149c0*/  LDL.64 R182, [R1+0xe8] ;  /* 0x0000e80001b67983 */ /* 0x000ea80000100a00 */
[----:B------:R-:W3:Y:S04]  /*149d0*/  LDL.128 R24, [R1+0xf0] ;  /* 0x0000f00001187983 */ /* 0x000ee80000100c00 */
[----:B------:R-:W4:Y:S01]  /*149e0*/  LDL.128 R16, [R1+0x100] ;  /* 0x0001000001107983 */ /* 0x000f220000100c00 */
[----:B------:R-:W-:Y:S01]  /*149f0*/  BSSY.RECONVERGENT B2, `(.L_x_482) ;  /* 0x0000239000027945 */ /* 0x000fe20003800200 */
[----:B--2---:R-:W-:-:S02]  /*14a00*/  DFMA R2, R44, R182, RZ ;  /* 0x000000b62c02722b */ /* 0x004fc400000000ff */
[-C--:B------:R-:W-:Y:S02]  /*14a10*/  DFMA R4, R54, R182.reuse, RZ ;  /* 0x000000b63604722b */ /* 0x080fe400000000ff */
[-C--:B------:R-:W-:Y:S02]  /*14a20*/  DFMA R6, R64, R182.reuse, RZ ;  /* 0x000000b64006722b */ /* 0x080fe400000000ff */
[----:B------:R-:W-:Y:S02]  /*14a30*/  DFMA R8, R70, R182, RZ ;  /* 0x000000b64608722b */ /* 0x000fe400000000ff */
[-C--:B---3--:R-:W-:Y:S02]  /*14a40*/  DFMA R2, R46, R24.reuse, R2 ;  /* 0x000000182e02722b */ /* 0x088fe40000000002 */
[-C--:B------:R-:W-:Y:S02]  /*14a50*/  DFMA R4, R56, R24.reuse, R4 ;  /* 0x000000183804722b */ /* 0x080fe40000000004 */
[----:B------:R-:W-:-:S02]  /*14a60*/  DFMA R6, R66, R24, R6 ;  /* 0x000000184206722b */ /* 0x000fc40000000006 */
[----:B------:R-:W-:Y:S02]  /*14a70*/  DFMA R10, R32, R182, RZ ;  /* 0x000000b6200a722b */ /* 0x000fe400000000ff */
[-C--:B------:R-:W-:Y:S02]  /*14a80*/  DFMA R2, R48, R26.reuse, R2 ;  /* 0x0000001a3002722b */ /* 0x080fe40000000002 */
[----:B------:R-:W-:Y:S02]  /*14a90*/  DFMA R4, R58, R26, R4 ;  /* 0x0000001a3a04722b */ /* 0x000fe40000000004 */
[----:B------:R-:W-:Y:S02]  /*14aa0*/  DFMA R8, R40, R24, R8 ;  /* 0x000000182808722b */ /* 0x000fe40000000008 */
[----:B------:R-:W-:Y:S02]  /*14ab0*/  DFMA R6, R72, R26, R6 ;  /* 0x0000001a4806722b */ /* 0x000fe40000000006 */
[----:B----4-:R-:W-:-:S02]  /*14ac0*/  DFMA R2, R50, R16, R2 ;  /* 0x000000103202722b */ /* 0x010fc40000000002 */
[----:B------:R-:W-:Y:S02]  /*14ad0*/  DFMA R4, R60, R16, R4 ;  /* 0x000000103c04722b */ /* 0x000fe40000000004 */
[----:B------:R-:W-:Y:S02]  /*14ae0*/  DFMA R10, R34, R24, R10 ;  /* 0x00000018220a722b */ /* 0x000fe4000000000a */
[----:B------:R-:W-:Y:S02]  /*14af0*/  DFMA R8, R42, R26, R8 ;  /* 0x0000001a2a08722b */ /* 0x000fe40000000008 */
[----:B------:R-:W-:Y:S02]  /*14b00*/  DFMA R204, R52, R18, R2 ;  /* 0x0000001234cc722b */ /* 0x000fe40000000002 */
[----:B------:R-:W-:Y:S02]  /*14b10*/  DFMA R6, R74, R16, R6 ;  /* 0x000000104a06722b */ /* 0x000fe40000000006 */
[----:B------:R-:W-:-:S02]  /*14b20*/  DFMA R188, R62, R18, R4 ;  /* 0x000000123ebc722b */ /* 0x000fc40000000004 */
[----:B------:R-:W-:Y:S01]  /*14b30*/  DFMA R10, R28, R26, R10 ;  /* 0x0000001a1c0a722b */ /* 0x000fe2000000000a */
[----:B------:R-:W-:Y:S01]  /*14b40*/  IMAD.MOV.U32 R4, RZ, RZ, 0x0 ;  /* 0x00000000ff047424 */ /* 0x000fe200078e00ff */
[----:B------:R-:W-:Y:S01]  /*14b50*/  DFMA R2, R182, -R204, RZ ;  /* 0x800000ccb602722b */ /* 0x000fe200000000ff */
[----:B------:R-:W-:Y:S01]  /*14b60*/  IMAD.MOV.U32 R5, RZ, RZ, 0x3ff00000 ;  /* 0x3ff00000ff057424 */ /* 0x000fe200078e00ff */
[----:B------:R-:W-:Y:S02]  /*14b70*/  DFMA R8, R36, R16, R8 ;  /* 0x000000102408722b */ /* 0x000fe40000000008 */
[----:B------:R-:W-:Y:S02]  /*14b80*/  DFMA R200, R68, R18, R6 ;  /* 0x0000001244c8722b */ /* 0x000fe40000000006 */
[----:B------:R-:W-:Y:S02]  /*14b90*/  DFMA R10, R30, R16, R10 ;  /* 0x000000101e0a722b */ /* 0x000fe4000000000a */
[----:B------:R-:W-:-:S02]  /*14ba0*/  DFMA R2, R24, -R188, R2 ;  /* 0x800000bc1802722b */ /* 0x000fc40000000002 */
[----:B------:R-:W-:-:S04]  /*14bb0*/  DFMA R196, R38, R18, R8 ;  /* 0x0000001226c4722b */ /* 0x000fc80000000008 */
[----:B------:R-:W-:Y:S02]  /*14bc0*/  DFMA R192, R184, R18, R10 ;  /* 0x00000012b8c0722b */ /* 0x000fe4000000000a */
[----:B------:R-:W-:Y:S01]  /*14bd0*/  DFMA R2, -R200, R26, R2 ;  /* 0x0000001ac802722b */ /* 0x000fe20000000102 */
[----:B------:R-:W-:-:S07]  /*14be0*/  IMAD.MOV.U32 R10, RZ, RZ, RZ ;  /* 0x000000ffff0a7224 */ /* 0x000fce00078e00ff */
[----:B------:R-:W-:-:S08]  /*14bf0*/  DFMA R2, R16, -R196, R2 ;  /* 0x800000c41002722b */ /* 0x000fd00000000002 */
[----:B------:R-:W-:-:S11]  /*14c00*/  DFMA R2, -R192, R18, R2 ;  /* 0x00000012c002722b */ /* 0x000fd60000000102 */
.L_x_518:
[----:B------:R-:W-:Y:S01]  /*14c10*/  DFMA R6, -R204, R4, R92 ;  /* 0x00000004cc06722b */ /* 0x000fe2000000015c */
[----:B------:R-:W-:Y:S01]  /*14c20*/  UMOV UR4, 0x54442d18 ;  /* 0x54442d1800047882 */ /* 0x000fe20000000000 */
[----:B------:R-:W-:Y:S01]  /*14c30*/  UMOV UR5, 0x401921fb ;  /* 0x401921fb00057882 */ /* 0x000fe20000000000 */
[----:B------:R-:W-:Y:S05]  /*14c40*/  BSSY.RECONVERGENT B3, `(.L_x_483) ;  /* 0x000001c000037945 */ /* 0x000fea0003800200 */
[----:B------:R-:W-:-:S08]  /*14c50*/  DMUL R104, R6, UR4 ;  /* 0x0000000406687c28 */ /* 0x000fd00008000000 */
        /* <DEDUP_REMOVED lines=23> */
[----:B------:R-:W-:Y:S05]  /*14dd0*/  CALL.REL.NOINC `($_Z14optimizeKernelIN4util6AckleyILi5EEELi5ELj128EEvddPKdPdPiS5_S5_iiidb$__internal_trig_reduction_slowpathd) ;  /* 0x0000011000787944 */ /* 0x000fea0003c00000 */
.L_x_486:
[----:B------:R-:W-:Y:S05]  /*14de0*/  BSYNC.RECONVERGENT B4 ;  /* 0x0000000000047941 */ /* 0x000fea0003800200 */
.L_x_485:
[----:B------:R-:W-:-:S07]  /*14df0*/  VIADD R0, R0, 0x1 ;  /* 0x0000000100007836 */ /* 0x000fce0000000000 */
.L_x_484:
[----:B------:R-:W-:Y:S05]  /*14e00*/  BSYNC.RECONVERGENT B3 ;  /* 0x0000000000037941 */ /* 0x000fea0003800200 */
.L_x_483:
        /* <DEDUP_REMOVED lines=10> */
[----:B------:R-:W-:Y:S01]  /*14eb0*/  DMUL R14, R12, R12 ;  /* 0x0000000c0c0e7228 */ /* 0x000fe20000000000 */
[----:B------:R-:W-:Y:S01]  /*14ec0*/  UMOV UR4, 0x54442d18 ;  /* 0x54442d1800047882 */ /* 0x000fe20000000000 */
[----:B------:R-:W-:Y:S01]  /*14ed0*/  ISETP.NE.U32.AND P0, PT, R11, 0x1, PT ;  /* 0x000000010b00780c */ /* 0x000fe20003f05070 */
[----:B------:R-:W-:Y:S01]  /*14ee0*/  IMAD.MOV.U32 R11, RZ, RZ, 0x3da8ff83 ;  /* 0x3da8ff83ff0b7424 */ /* 0x000fe200078e00ff */
[----:B------:R-:W-:Y:S01]  /*14ef0*/  UMOV UR5, 0x401921fb ;  /* 0x401921fb00057882 */ /* 0x000fe20000000000 */
[----:B------:R-:W-:Y:S01]  /*14f00*/  BSSY.RECONVERGENT B3, `(.L_x_487) ;  /* 0x0000032000037945 */ /* 0x000fe20003800200 */
[----:B------:R-:W-:Y:S01]  /*14f10*/  FSEL R20, R20, -8.06006814911005101289e+34, !P0 ;  /* 0xf9785eba14147808 */ /* 0x000fe20004000000 */
[----:B0-----:R-:W-:Y:S01]  /*14f20*/  DFMA R8, -R188, R4, R88 ;  /* 0x00000004bc08722b */ /* 0x001fe20000000158 */
[----:B------:R-:W-:-:S06]  /*14f30*/  FSEL R21, -R11, 0.11223486810922622681, !P0 ;  /* 0x3de5db650b157808 */ /* 0x000fcc0004000100 */
[----:B--2---:R-:W-:-:S08]  /*14f40*/  DFMA R96, R14, R20, R96 ;  /* 0x000000140e60722b */ /* 0x004fd00000000060 */
[----:B------:R-:W-:-:S08]  /*14f50*/  DFMA R96, R14, R96, R98 ;  /* 0x000000600e60722b */ /* 0x000fd00000000062 */
[----:B---3--:R-:W-:-:S08]  /*14f60*/  DFMA R96, R14, R96, R100 ;  /* 0x000000600e60722b */ /* 0x008fd00000000064 */
[----:B------:R-:W-:-:S08]  /*14f70*/  DFMA R96, R14, R96, R102 ;  /* 0x000000600e60722b */ /* 0x000fd00000000066 */
[----:B----4-:R-:W-:Y:S02]  /*14f80*/  DFMA R96, R14, R96, R104 ;  /* 0x000000600e60722b */ /* 0x010fe40000000068 */
[C---:B------:R-:W-:Y:S02]  /*14f90*/  DMUL R104, R8.reuse, UR4 ;  /* 0x0000000408687c28 */ /* 0x040fe40008000000 */
[----:B------:R-:W-:-:S04]  /*14fa0*/  DMUL R8, R8, R8 ;  /* 0x0000000808087228 */ /* 0x000fc80000000000 */
[----:B------:R-:W-:Y:S02]  /*14fb0*/  DFMA R96, R14, R96, R106 ;  /* 0x000000600e60722b */ /* 0x000fe4000000006a */
[----:B------:R-:W-:Y:S02]  /*14fc0*/  DSETP.NEU.AND P1, PT, |R104|, +INF , PT ;  /* 0x7ff000006800742a */ /* 0x000fe40003f2d200 */
[----:B------:R-:W-:-:S04]  /*14fd0*/  DFMA R6, R6, R6, R8 ;  /* 0x000000060606722b */ /* 0x000fc80000000008 */
        /* <DEDUP_REMOVED lines=29> */
[----:B------:R-:W-:Y:S02]  /*151b0*/  IMAD.MOV.U32 R14, RZ, RZ, R12 ;  /* 0x000000ffff0e7224 */ /* 0x000fe400078e000c */
[----:B------:R-:W-:-:S07]  /*151c0*/  IMAD.MOV.U32 R15, RZ, RZ, R13 ;  /* 0x000000ffff0f7224 */ /* 0x000fce00078e000d */
.L_x_490:
[----:B------:R-:W-:Y:S05]  /*151d0*/  BSYNC.RECONVERGENT B4 ;  /* 0x0000000000047941 */ /* 0x000fea0003800200 */
.L_x_489:
[----:B------:R-:W-:Y:S01]  /*151e0*/  VIADD R0, R0, 0x1 ;  /* 0x0000000100007836 */ /* 0x000fe20000000000 */
[----:B------:R-:W-:Y:S06]  /*151f0*/  BRA `(.L_x_491) ;  /* 0x0000000000087947 */ /* 0x000fec0003800000 */
.L_x_488:
[----:B------:R-:W-:Y:S01]  /*15200*/  DMUL R14, RZ, R104 ;  /* 0x00000068ff0e7228 */ /* 0x000fe20000000000 */
[----:B------:R-:W-:-:S10]  /*15210*/  IMAD.MOV.U32 R0, RZ, RZ, 0x1 ;  /* 0x00000001ff007424 */ /* 0x000fd400078e00ff */
.L_x_491:
[----:B------:R-:W-:Y:S05]  /*15220*/  BSYNC.RECONVERGENT B3 ;  /* 0x0000000000037941 */ /* 0x000fea0003800200 */
.L_x_487:
        /* <DEDUP_REMOVED lines=15> */
[----:B------:R-:W-:Y:S01]  /*15320*/  DADD R8, RZ, R8 ;  /* 0x00000000ff087229 */ /* 0x000fe20000000008 */
[----:B------:R-:W-:Y:S01]  /*15330*/  FSEL R78, R78, -8.06006814911005101289e+34, !P0 ;  /* 0xf9785eba4e4e7808 */ /* 0x000fe20004000000 */
[----:B0-----:R-:W-:Y:S01]  /*15340*/  DFMA R12, -R200, R4, R84 ;  /* 0x00000004c80c722b */ /* 0x001fe20000000154 */
[----:B------:R-:W-:Y:S01]  /*15350*/  FSEL R79, -R11, 0.11223486810922622681, !P0 ;  /* 0x3de5db650b4f7808 */ /* 0x000fe20004000100 */
[----:B------:R-:W-:Y:S06]  /*15360*/  BSSY.RECONVERGENT B3, `(.L_x_492) ;  /* 0x000002f000037945 */ /* 0x000fec0003800200 */
[----:B------:R-:W-:-:S02]  /*15370*/  DFMA R6, R12, R12, R6 ;  /* 0x0000000c0c06722b */ /* 0x000fc40000000006 */
[----:B--2---:R-:W-:-:S08]  /*15380*/  DFMA R96, R20, R78, R96 ;  /* 0x0000004e1460722b */ /* 0x004fd00000000060 */
[----:B------:R-:W-:-:S08]  /*15390*/  DFMA R96, R20, R96, R98 ;  /* 0x000000601460722b */ /* 0x000fd00000000062 */
[----:B---3--:R-:W-:-:S08]  /*153a0*/  DFMA R96, R20, R96, R100 ;  /* 0x000000601460722b */ /* 0x008fd00000000064 */
[----:B------:R-:W-:-:S08]  /*153b0*/  DFMA R96, R20, R96, R102 ;  /* 0x000000601460722b */ /* 0x000fd00000000066 */
[----:B----4-:R-:W-:Y:S02]  /*153c0*/  DFMA R96, R20, R96, R104 ;  /* 0x000000601460722b */ /* 0x010fe40000000068 */
[----:B------:R-:W-:-:S06]  /*153d0*/  DMUL R104, R12, UR4 ;  /* 0x000000040c687c28 */ /* 0x000fcc0008000000 */
        /* <DEDUP_REMOVED lines=34> */
.L_x_495:
[----:B------:R-:W-:Y:S05]  /*15600*/  BSYNC.RECONVERGENT B4 ;  /* 0x0000000000047941 */ /* 0x000fea0003800200 */
.L_x_494:
[----:B------:R-:W-:Y:S01]  /*15610*/  VIADD R0, R0, 0x1 ;  /* 0x0000000100007836 */ /* 0x000fe20000000000 */
[----:B------:R-:W-:Y:S06]  /*15620*/  BRA `(.L_x_496) ;  /* 0x0000000000087947 */ /* 0x000fec0003800000 */
.L_x_493:
[----:B------:R-:W-:Y:S01]  /*15630*/  DMUL R14, RZ, R104 ;  /* 0x00000068ff0e7228 */ /* 0x000fe20000000000 */
[----:B------:R-:W-:-:S10]  /*15640*/  IMAD.MOV.U32 R0, RZ, RZ, 0x1 ;  /* 0x00000001ff007424 */ /* 0x000fd400078e00ff */
.L_x_496:
[----:B------:R-:W-:Y:S05]  /*15650*/  BSYNC.RECONVERGENT B3 ;  /* 0x0000000000037941 */ /* 0x000fea0003800200 */
.L_x_492:
        /* <DEDUP_REMOVED lines=18> */
[----:B------:R-:W-:-:S07]  /*15780*/  FSEL R79, -R11, 0.11223486810922622681, !P0 ;  /* 0x3de5db650b4f7808 */ /* 0x000fce0004000100 */
[----:B------:R-:W-:Y:S02]  /*15790*/  DFMA R6, R12, R12, R6 ;  /* 0x0000000c0c06722b */ /* 0x000fe40000000006 */
        /* <DEDUP_REMOVED lines=40> */
.L_x_500:
[----:B------:R-:W-:Y:S05]  /*15a20*/  BSYNC.RECONVERGENT B4 ;  /* 0x0000000000047941 */ /* 0x000fea0003800200 */
.L_x_499:
[----:B------:R-:W-:Y:S01]  /*15a30*/  VIADD R0, R0, 0x1 ;  /* 0x0000000100007836 */ /* 0x000fe20000000000 */
[----:B------:R-:W-:Y:S06]  /*15a40*/  BRA `(.L_x_501) ;  /* 0x0000000000087947 */ /* 0x000fec0003800000 */
.L_x_498:
[----:B------:R-:W-:Y:S01]  /*15a50*/  DMUL R14, RZ, R104 ;  /* 0x00000068ff0e7228 */ /* 0x000fe20000000000 */
[----:B------:R-:W-:-:S10]  /*15a60*/  IMAD.MOV.U32 R0, RZ, RZ, 0x1 ;  /* 0x00000001ff007424 */ /* 0x000fd400078e00ff */
.L_x_501:
[----:B------:R-:W-:Y:S05]  /*15a70*/  BSYNC.RECONVERGENT B3 ;  /* 0x0000000000037941 */ /* 0x000fea0003800200 */
.L_x_497:
        /* <DEDUP_REMOVED lines=11> */
[----:B------:R-:W-:Y:S01]  /*15b30*/  UMOV UR4, 0x54442d18 ;  /* 0x54442d1800047882 */ /* 0x000fe20000000000 */
[----:B------:R-:W-:Y:S01]  /*15b40*/  ISETP.NE.U32.AND P0, PT, R11, 0x1, PT ;  /* 0x000000010b00780c */ /* 0x000fe20003f05070 */
[----:B------:R-:W-:Y:S01]  /*15b50*/  IMAD.MOV.U32 R11, RZ, RZ, 0x3da8ff83 ;  /* 0x3da8ff83ff0b7424 */ /* 0x000fe200078e00ff */
[----:B------:R-:W-:Y:S01]  /*15b60*/  DFMA R164, -R192, R4, R76 ;  /* 0x00000004c0a4722b */ /* 0x000fe2000000014c */
[----:B------:R-:W-:Y:S01]  /*15b70*/  UMOV UR5, 0x401921fb ;  /* 0x401921fb00057882 */ /* 0x000fe20000000000 */
[----:B------:R-:W-:Y:S01]  /*15b80*/  FSEL R78, R78, -8.06006814911005101289e+34, !P0 ;  /* 0xf9785eba4e4e7808 */ /* 0x000fe20004000000 */
[----:B------:R-:W-:Y:S01]  /*15b90*/  BSSY.RECONVERGENT B3, `(.L_x_502) ;  /* 0x0000031000037945 */ /* 0x000fe20003800200 */
[----:B------:R-:W-:-:S06]  /*15ba0*/  FSEL R79, -R11, 0.11223486810922622681, !P0 ;  /* 0x3de5db650b4f7808 */ /* 0x000fcc0004000100 */
[----:B--2---:R-:W-:-:S08]  /*15bb0*/  DFMA R96, R20, R78, R96 ;  /* 0x0000004e1460722b */ /* 0x004fd00000000060 */
[----:B------:R-:W-:-:S08]  /*15bc0*/  DFMA R96, R20, R96, R98 ;  /* 0x000000601460722b */ /* 0x000fd00000000062 */
[----:B---3--:R-:W-:-:S08]  /*15bd0*/  DFMA R96, R20, R96, R100 ;  /* 0x000000601460722b */ /* 0x008fd00000000064 */
[----:B------:R-:W-:-:S08]  /*15be0*/  DFMA R96, R20, R96, R102 ;  /* 0x000000601460722b */ /* 0x000fd00000000066 */
[----:B----4-:R-:W-:Y:S02]  /*15bf0*/  DFMA R96, R20, R96, R104 ;  /* 0x000000601460722b */ /* 0x010fe40000000068 */
[C---:B------:R-:W-:Y:S02]  /*15c00*/  DMUL R104, R164.reuse, UR4 ;  /* 0x00000004a4687c28 */ /* 0x040fe40008000000 */
[----:B------:R-:W-:-:S04]  /*15c10*/  DFMA R164, R164, R164, R6 ;  /* 0x000000a4a4a4722b */ /* 0x000fc80000000006 */
        /* <DEDUP_REMOVED lines=33> */
[----:B------:R-:W-:Y:S02]  /*15e30*/  IMAD.MOV.U32 R20, RZ, RZ, R12 ;  /* 0x000000ffff147224 */ /* 0x000fe400078e000c */
[----:B------:R-:W-:-:S07]  /*15e40*/  IMAD.MOV.U32 R21, RZ, RZ, R13 ;  /* 0x000000ffff157224 */ /* 0x000fce00078e000d */
.L_x_505:
[----:B------:R-:W-:Y:S05]  /*15e50*/  BSYNC.RECONVERGENT B4 ;  /* 0x0000000000047941 */ /* 0x000fea0003800200 */
.L_x_504:
[----:B------:R-:W-:Y:S01]  /*15e60*/  VIADD R0, R8, 0x1 ;  /* 0x0000000108007836 */ /* 0x000fe20000000000 */
[----:B------:R-:W-:Y:S06]  /*15e70*/  BRA `(.L_x_506) ;  /* 0x0000000000087947 */ /* 0x000fec0003800000 */
.L_x_503:
[----:B------:R-:W-:Y:S01]  /*15e80*/  DMUL R20, RZ, R104 ;  /* 0x00000068ff147228 */ /* 0x000fe20000000000 */
[----:B------:R-:W-:-:S10]  /*15e90*/  IMAD.MOV.U32 R0, RZ, RZ, 0x1 ;  /* 0x00000001ff007424 */ /* 0x000fd400078e00ff */
.L_x_506:
[----:B------:R-:W-:Y:S05]  /*15ea0*/  BSYNC.RECONVERGENT B3 ;  /* 0x0000000000037941 */ /* 0x000fea0003800200 */
.L_x_502:
        /* <DEDUP_REMOVED lines=11> */
[----:B------:R-:W-:Y:S01]  /*15f60*/  DMUL R78, R20, R20 ;  /* 0x00000014144e7228 */ /* 0x000fe20000000000 */
[----:B------:R-:W-:Y:S01]  /*15f70*/  ISETP.NE.U32.AND P0, PT, R11, 0x1, PT ;  /* 0x000000010b00780c */ /* 0x000fe20003f05070 */
[----:B------:R-:W-:Y:S01]  /*15f80*/  IMAD.MOV.U32 R11, RZ, RZ, 0x3da8ff83 ;  /* 0x3da8ff83ff0b7424 */ /* 0x000fe200078e00ff */
[----:B------:R-:W-:Y:S01]  /*15f90*/  FSETP.GEU.AND P1, PT, |R165|, 6.5827683646048100446e-37, PT ;  /* 0x03600000a500780b */ /* 0x000fe20003f2e200 */
[----:B------:R-:W-:Y:S01]  /*15fa0*/  IMAD.MOV.U32 R86, RZ, RZ, 0x1 ;  /* 0x00000001ff567424 */ /* 0x000fe200078e00ff */
[----:B------:R-:W-:Y:S01]  /*15fb0*/  FSEL R82, R82, -8.06006814911005101289e+34, !P0 ;  /* 0xf9785eba52527808 */ /* 0x000fe20004000000 */
[----:B------:R-:W-:Y:S01]  /*15fc0*/  BSSY.RECONVERGENT B0, `(.L_x_507) ;  /* 0x0000022000007945 */ /* 0x000fe20003800200 */
[----:B------:R-:W-:-:S06]  /*15fd0*/  FSEL R83, -R11, 0.11223486810922622681, !P0 ;  /* 0x3de5db650b537808 */ /* 0x000fcc0004000100 */
        /* <DEDUP_REMOVED lines=32> */
.L_x_508:
[----:B------:R-:W-:Y:S05]  /*161e0*/  BSYNC.RECONVERGENT B0 ;  /* 0x0000000000007941 */ /* 0x000fea0003800200 */
.L_x_507:
        /* <DEDUP_REMOVED lines=22> */
[----:B------:R-:W-:-:S07]  /*16350*/  IMAD.MOV.U32 R79, RZ, RZ, R15 ;  /* 0x000000ffff4f7224 */ /* 0x000fce00078e000f */
[----:B------:R-:W-:Y:S05]  /*16360*/  CALL.REL.NOINC `($__internal_6_$__cuda_sm20_dsqrt_rn_f64_mediumpath_v1) ;  /* 0x000000f400f87944 */ /* 0x000fea0003c00000 */
[----:B------:R-:W-:Y:S02]  /*16370*/  IMAD.MOV.U32 R12, RZ, RZ, R20 ;  /* 0x000000ffff0c7224 */ /* 0x000fe400078e0014 */
[----:B------:R-:W-:-:S07]  /*16380*/  IMAD.MOV.U32 R13, RZ, RZ, R21 ;  /* 0x000000ffff0d7224 */ /* 0x000fce00078e0015 */
.L_x_510:
[----:B------:R-:W-:Y:S05]  /*16390*/  BSYNC.RECONVERGENT B0 ;  /* 0x0000000000007941 */ /* 0x000fea0003800200 */
.L_x_509:
        /* <DEDUP_REMOVED lines=45> */
[----:B------:R-:W-:Y:S01]  /*16670*/  UMOV UR5, 0x3f811111 ;  /* 0x3f81111100057882 */ /* 0x000fe20000000000 */
[----:B------:R-:W-:-:S05]  /*16680*/  DFMA R160, R82, R14, R160 ;  /* 0x0000000e52a0722b */ /* 0x000fca00000000a0 */
[----:B------:R-:W-:Y:S01]  /*16690*/  DFMA R8, R12, R8, UR4 ;  /* 0x000000040c087e2b */ /* 0x000fe20008000008 */
[----:B------:R-:W-:Y:S01]  /*166a0*/  UMOV UR4, 0x555502a1 ;  /* 0x555502a100047882 */ /* 0x000fe20000000000 */
[----:B------:R-:W-:-:S03]  /*166b0*/  UMOV UR5, 0x3fa55555 ;  /* 0x3fa5555500057882 */ /* 0x000fc60000000000 */
[----:B------:R-:W-:-:S03]  /*166c0*/  FFMA R0, RZ, 2.3125, R161 ;  /* 0x40140000ff007823 */ /* 0x000fc600000000a1 */
[----:B------:R-:W-:Y:S01]  /*166d0*/  DFMA R8, R12, R8, UR4 ;  /* 0x000000040c087e2b */ /* 0x000fe20008000008 */
[----:B------:R-:W-:Y:S01]  /*166e0*/  UMOV UR4, 0x55555511 ;  /* 0x5555551100047882 */ /* 0x000fe20000000000 */
[----:B------:R-:W-:Y:S01]  /*166f0*/  UMOV UR5, 0x3fc55555 ;  /* 0x3fc5555500057882 */ /* 0x000fe20000000000 */
[----:B------:R-:W-:-:S05]  /*16700*/  FSETP.GT.AND P2, PT, |R0|, 1.469367938527859385e-39, PT ;  /* 0x001000000000780b */ /* 0x000fca0003f44200 */
[----:B------:R-:W-:Y:S01]  /*16710*/  DFMA R8, R12, R8, UR4 ;  /* 0x000000040c087e2b */ /* 0x000fe20008000008 */
[----:B------:R-:W-:Y:S01]  /*16720*/  UMOV UR4, 0xb ;  /* 0x0000000b00047882 */ /* 0x000fe20000000000 */
[----:B------:R-:W-:-:S06]  /*16730*/  UMOV UR5, 0x3fe00000 ;  /* 0x3fe0000000057882 */ /* 0x000fcc0000000000 */
        /* <DEDUP_REMOVED lines=18> */
.L_x_512:
[----:B------:R-:W-:Y:S05]  /*16860*/  BSYNC.RECONVERGENT B0 ;  /* 0x0000000000007941 */ /* 0x000fea0003800200 */
.L_x_511:
        /* <DEDUP_REMOVED lines=8> */
.L_x_514:
[----:B------:R-:W-:Y:S05]  /*168f0*/  BSYNC.RECONVERGENT B0 ;  /* 0x0000000000007941 */ /* 0x000fea0003800200 */
.L_x_513:
[----:B------:R-:W-:Y:S01]  /*16900*/  IMAD.MOV.U32 R14, RZ, RZ, 0x652b82fe ;  /* 0x652b82feff0e7424 */ /* 0x000fe200078e00ff */
[----:B------:R-:W-:Y:S01]  /*16910*/  UMOV UR4, 0xfefa39ef ;  /* 0xfefa39ef00047882 */ /* 0x000fe20000000000 */
[----:B------:R-:W-:Y:S01]  /*16920*/  IMAD.MOV.U32 R15, RZ, RZ, 0x3ff71547 ;  /* 0x3ff71547ff0f7424 */ /* 0x000fe200078e00ff */
[----:B------:R-:W-:Y:S01]  /*16930*/  UMOV UR5, 0x3fe62e42 ;  /* 0x3fe62e4200057882 */ /* 0x000fe20000000000 */
[----:B------:R-:W-:Y:S01]  /*16940*/  FSETP.GEU.AND P0, PT, |R161|, 4.1917929649353027344, PT ;  /* 0x4086232ba100780b */ /* 0x000fe20003f0e200 */
[----:B------:R-:W-:Y:S03]  /*16950*/  BSSY.RECONVERGENT B0, `(.L_x_515) ;  /* 0x0000035000007945 */ /* 0x000fe60003800200 */
[----:B------:R-:W-:-:S08]  /*16960*/  DFMA R14, R160, R14, 6.75539944105574400000e+15 ;  /* 0x43380000a00e742b */ /* 0x000fd0000000000e */
        /* <DEDUP_REMOVED lines=51> */
.L_x_516:
[----:B------:R-:W-:Y:S05]  /*16ca0*/  BSYNC.RECONVERGENT B0 ;  /* 0x0000000000007941 */ /* 0x000fea0003800200 */
.L_x_515:
[----:B------:R-:W-:Y:S01]  /*16cb0*/  DFMA R6, R8, -20, -R6 ;  /* 0xc03400000806782b */ /* 0x000fe20000000806 */
[----:B------:R-:W-:Y:S01]  /*16cc0*/  UMOV UR4, 0x33333333 ;  /* 0x3333333300047882 */ /* 0x000fe20000000000 */
[----:B------:R-:W-:Y:S02]  /*16cd0*/  UMOV UR5, 0x3fd33333 ;  /* 0x3fd3333300057882 */ /* 0x000fe40000000000 */
[----:B------:R-:W-:-:S04]  /*16ce0*/  DMUL R8, R4, UR4 ;  /* 0x0000000404087c28 */ /* 0x000fc80008000000 */
[----:B------:R-:W-:-:S04]  /*16cf0*/  DADD R6, R6, 20 ;  /* 0x4034000006067429 */ /* 0x000fc80000000000 */
[----:B------:R-:W-:-:S04]  /*16d00*/  DFMA R8, R2, R8, R22 ;  /* 0x000000080208722b */ /* 0x000fc80000000016 */
[----:B------:R-:W-:-:S08]  /*16d10*/  DADD R6, R142, R6 ;  /* 0x000000008e067229 */ /* 0x000fd00000000006 */
[----:B------:R-:W-:-:S14]  /*16d20*/  DSETP.GTU.AND P0, PT, R6, R8, PT ;  /* 0x000000080600722a */ /* 0x000fdc0003f0c000 */
[----:B------:R-:W-:Y:S05]  /*16d30*/  @!P0 BRA `(.L_x_517) ;  /* 0x0000000000108947 */ /* 0x000fea0003800000 */
[----:B------:R-:W-:Y:S01]  /*16d40*/  VIADD R10, R10, 0x1 ;  /* 0x000000010a0a7836 */ /* 0x000fe20000000000 */
[----:B------:R-:W-:-:S04]  /*16d50*/  DMUL R4, R4, 0.5 ;  /* 0x3fe0000004047828 */ /* 0x000fc80000000000 */
[----:B------:R-:W-:-:S13]  /*16d60*/  ISETP.NE.AND P0, PT, R10, 0x14, PT ;  /* 0x000000140a00780c */ /* 0x000fda0003f05270 */
[----:B------:R-:W-:Y:S05]  /*16d70*/  @P0 BRA `(.L_x_518) ;  /* 0xffffffdc00a40947 */ /* 0x000fea000383ffff */
.L_x_517:
[----:B------:R-:W-:Y:S05]  /*16d80*/  BSYNC.RECONVERGENT B2 ;  /* 0x0000000000027941 */ /* 0x000fea0003800200 */
.L_x_482:
[----:B------:R-:W-:Y:S01]  /*16d90*/  DSETP.NEU.AND P0, PT, R4, RZ, PT ;  /* 0x000000ff0400722a */ /* 0x000fe20003f0d000 */
[----:B------:R-:W-:-:S13]  /*16da0*/  BSSY.RECONVERGENT B7, `(.L_x_519) ;  /* 0x000000e000077945 */ /* 0x000fda0003800200 */
[----:B------:R-:W-:Y:S05]  /*16db0*/  @P0 BRA `(.L_x_520) ;  /* 0x0000000000300947 */ /* 0x000fea0003800000 */
[----:B------:R-:W-:Y:S01]  /*16dc0*/  MOV R0, 0x1e8 ;  /* 0x000001e800007802 */ /* 0x000fe20000000f00 */
[----:B------:R0:W-:Y:S01]  /*16dd0*/  STL [R1+0x160], R208 ;  /* 0x000160d001007387 */ /* 0x0001e20000100800 */
[----:B------:R-:W1:Y:S01]  /*16de0*/  LDCU.64 UR4, c[0x4][0x1a0] ;  /* 0x01003400ff0477ac */ /* 0x000e620008000a00 */
[----:B------:R-:W-:Y:S01]  /*16df0*/  IADD3 R6, P0, PT, R212, 0x160, RZ ;  /* 0x00000160d4067810 */ /* 0x000fe20007f1e0ff */
[----:B------:R0:W2:Y:S04]  /*16e00*/  LDC.64 R2, c[0x4][R0] ;  /* 0x0100000000027b82 */ /* 0x0000a80000000a00 */
[----:B------:R-:W-:Y:S02]  /*16e10*/  IMAD.X R7, RZ, RZ, R209, P0 ;  /* 0x000000ffff077224 */ /* 0x000fe400000e06d1 */
[----:B-1----:R-:W-:-:S02]  /*16e20*/  IMAD.U32 R4, RZ, RZ, UR4 ;  /* 0x00000004ff047e24 */ /* 0x002fc4000f8e00ff */
[----:B0-----:R-:W-:-:S07]  /*16e30*/  IMAD.U32 R5, RZ, RZ, UR5 ;  /* 0x00000005ff057e24 */ /* 0x001fce000f8e00ff */
[----:B------:R-:W-:-:S07]  /*16e40*/  LEPC R20, `(.L_x_521) ;  /* 0x000000001014794e */ /* 0x000fce0000000000 */
[----:B--2---:R-:W-:Y:S05]  /*16e50*/  CALL.ABS.NOINC R2 ;  /* 0x0000000002007343 */ /* 0x004fea0003c00000 */
.L_x_521:
[----:B------:R-:W-:Y:S02]  /*16e60*/  IMAD.MOV.U32 R4, RZ, RZ, -0x2d0e5604 ;  /* 0xd2f1a9fcff047424 */ /* 0x000fe400078e00ff */
[----:B------:R-:W-:-:S07]  /*16e70*/  IMAD.MOV.U32 R5, RZ, RZ, 0x3f50624d ;  /* 0x3f50624dff057424 */ /* 0x000fce00078e00ff */
.L_x_520:
[----:B------:R-:W-:Y:S05]  /*16e80*/  BSYNC.RECONVERGENT B7 ;  /* 0x0000000000077941 */ /* 0x000fea0003800200 */
.L_x_519:
[-C--:B------:R-:W-:Y:S01]  /*16e90*/  DFMA R204, -R204, R4.reuse, R92 ;  /* 0x00000004cccc722b */ /* 0x080fe2000000015c */
[----:B------:R-:W-:Y:S01]  /*16ea0*/  UMOV UR4, 0x54442d18 ;  /* 0x54442d1800047882 */ /* 0x000fe20000000000 */
[-C--:B------:R-:W-:Y:S01]  /*16eb0*/  DFMA R188, -R188, R4.reuse, R88 ;  /* 0x00000004bcbc722b */ /* 0x080fe20000000158 */
[----:B------:R-:W-:Y:S01]  /*16ec0*/  UMOV UR5, 0x401921fb ;  /* 0x401921fb00057882 */ /* 0x000fe20000000000 */
[-C--:B------:R-:W-:Y:S01]  /*16ed0*/  DFMA R200, -R200, R4.reuse, R84 ;  /* 0x00000004c8c8722b */ /* 0x080fe20000000154 */
[----:B------:R-:W-:Y:S01]  /*16ee0*/  BSSY.RECONVERGENT B2, `(.L_x_522) ;  /* 0x0000027000027945 */ /* 0x000fe20003800200 */
[-C--:B------:R-:W-:Y:S02]  /*16ef0*/  DFMA R196, -R196, R4.reuse, R80 ;  /* 0x00000004c4c4722b */ /* 0x080fe40000000150 */
[----:B------:R-:W-:Y:S02]  /*16f00*/  DFMA R192, -R192, R4, R76 ;  /* 0x00000004c0c0722b */ /* 0x000fe4000000014c */
[----:B------:R-:W-:-:S02]  /*16f10*/  DADD R2, -R92, R204 ;  /* 0x000000005c027229 */ /* 0x000fc400000001cc */
[----:B------:R-:W-:Y:S02]  /*16f20*/  DADD R8, -R88, R188 ;  /* 0x0000000058087229 */ /* 0x000fe400000001bc */
[----:B------:R-:W-:Y:S02]  /*16f30*/  DADD R10, -R84, R200 ;  /* 0x00000000540a7229 */ /* 0x000fe400000001c8 */
[----:B------:R-:W-:Y:S01]  /*16f40*/  DADD R4, -R80, R196 ;  /* 0x0000000050047229 */ /* 0x000fe200000001c4 */
[----:B------:R0:W-:Y:S01]  /*16f50*/  STL.64 [R1+0x138], R2 ;  /* 0x0001380201007387 */ /* 0x0001e20000100a00 */
[----:B------:R-:W-:Y:S02]  /*16f60*/  DADD R6, -R76, R192 ;  /* 0x000000004c067229 */ /* 0x000fe400000001c0 */
[----:B------:R-:W-:Y:S01]  /*16f70*/  DMUL R96, R204, UR4 ;  /* 0x00000004cc607c28 */ /* 0x000fe20008000000 */
[----:B------:R0:W-:Y:S04]  /*16f80*/  STL.128 [R1+0x140], R8 ;  /* 0x0001400801007387 */ /* 0x0001e80000100c00 */
[----:B------:R0:W-:Y:S03]  /*16f90*/  STL.128 [R1+0x150], R4 ;  /* 0x0001500401007387 */ /* 0x0001e60000100c00 */
[----:B------:R-:W-:-:S14]  /*16fa0*/  DSETP.NEU.AND P0, PT, |R96|, +INF , PT ;  /* 0x7ff000006000742a */ /* 0x000fdc0003f0d200 */
[----:B------:R-:W-:Y:S01]  /*16fb0*/  @!P0 DMUL R12, RZ, R96 ;  /* 0x00000060ff0c8228 */ /* 0x000fe20000000000 */
[----:B------:R-:W-:Y:S01]  /*16fc0*/  @!P0 IMAD.MOV.U32 R0, RZ, RZ, 0x1 ;  /* 0x00000001ff008424 */ /* 0x000fe200078e00ff */
[----:B0-----:R-:W-:Y:S09]  /*16fd0*/  @!P0 BRA `(.L_x_523) ;  /* 0x00000000005c8947 */ /* 0x001ff20003800000 */
        /* <DEDUP_REMOVED lines=21> */
.L_x_525:
[----:B------:R-:W-:Y:S05]  /*17130*/  BSYNC.RECONVERGENT B3 ;  /* 0x0000000000037941 */ /* 0x000fea0003800200 */
.L_x_524:
[----:B------:R-:W-:-:S07]  /*17140*/  VIADD R0, R0, 0x1 ;  /* 0x0000000100007836 */ /* 0x000fce0000000000 */
.L_x_523:
[----:B------:R-:W-:Y:S05]  /*17150*/  BSYNC.RECONVERGENT B2 ;  /* 0x0000000000027941 */ /* 0x000fea0003800200 */
.L_x_522:
        /* <DEDUP_REMOVED lines=17> */
[----:B------:R-:W-:Y:S01]  /*17270*/  DMUL R98, R188, UR4 ;  /* 0x00000004bc627c28 */ /* 0x000fe20008000000 */
[----:B------:R-:W-:-:S07]  /*17280*/  FSEL R79, -R79, 0.11223486810922622681, !P0 ;  /* 0x3de5db654f4f7808 */ /* 0x000fce0004000100 */
[----:B------:R-:W-:Y:S02]  /*17290*/  DSETP.NEU.AND P1, PT, |R98|, +INF , PT ;  /* 0x7ff000006200742a */ /* 0x000fe40003f2d200 */
[----:B--2---:R-:W-:-:S08]  /*172a0*/  DFMA R100, R20, R78, R100 ;  /* 0x0000004e1464722b */ /* 0x004fd00000000064 */
[----:B------:R-:W-:-:S08]  /*172b0*/  DFMA R100, R20, R100, R102 ;  /* 0x000000641464722b */ /* 0x000fd00000000066 */
[----:B---3--:R-:W-:-:S08]  /*172c0*/  DFMA R100, R20, R100, R104 ;  /* 0x000000641464722b */ /* 0x008fd00000000068 */
[----:B------:R-:W-:-:S08]  /*172d0*/  DFMA R100, R20, R100, R106 ;  /* 0x000000641464722b */ /* 0x000fd0000000006a */
[----:B----4-:R-:W-:-:S08]  /*172e0*/  DFMA R100, R20, R100, R108 ;  /* 0x000000641464722b */ /* 0x010fd0000000006c */
[----:B------:R-:W-:Y:S02]  /*172f0*/  DFMA R100, R20, R100, R110 ;  /* 0x000000641464722b */ /* 0x000fe4000000006e */
[----:B------:R-:W-:-:S06]  /*17300*/  DMUL R110, R188, R188 ;  /* 0x000000bcbc6e7228 */ /* 0x000fcc0000000000 */
[----:B------:R-:W-:Y:S02]  /*17310*/  DFMA R12, R100, R12, R12 ;  /* 0x0000000c640c722b */ /* 0x000fe4000000000c */
[----:B------:R-:W-:Y:S02]  /*17320*/  DFMA R20, R20, R100, 1 ;  /* 0x3ff000001414742b */ /* 0x000fe40000000064 */
[----:B------:R-:W-:-:S08]  /*17330*/  DFMA R110, R204, R204, R110 ;  /* 0x000000cccc6e722b */ /* 0x000fd0000000006e */
        /* <DEDUP_REMOVED lines=29> */
[----:B------:R-:W-:-:S07]  /*17510*/  IMAD.MOV.U32 R15, RZ, RZ, R13 ;  /* 0x000000ffff0f7224 */ /* 0x000fce00078e000d */
.L_x_529:
[----:B------:R-:W-:Y:S05]  /*17520*/  BSYNC.RECONVERGENT B3 ;  /* 0x0000000000037941 */ /* 0x000fea0003800200 */
.L_x_528:
[----:B------:R-:W-:Y:S01]  /*17530*/  VIADD R0, R0, 0x1 ;  /* 0x0000000100007836 */ /* 0x000fe20000000000 */
[----:B------:R-:W-:Y:S06]  /*17540*/  BRA `(.L_x_530) ;  /* 0x0000000000087947 */ /* 0x000fec0003800000 */
.L_x_527:
[----:B------:R-:W-:Y:S01]  /*17550*/  DMUL R14, RZ, R98 ;  /* 0x00000062ff0e7228 */ /* 0x000fe20000000000 */
[----:B------:R-:W-:-:S10]  /*17560*/  IMAD.MOV.U32 R0, RZ, RZ, 0x1 ;  /* 0x00000001ff007424 */ /* 0x000fd400078e00ff */
.L_x_530:
[----:B------:R-:W-:Y:S05]  /*17570*/  BSYNC.RECONVERGENT B2 ;  /* 0x0000000000027941 */ /* 0x000fea0003800200 */
.L_x_526:
        /* <DEDUP_REMOVED lines=27> */
[----:B------:R-:W-:Y:S02]  /*17730*/  DFMA R20, R20, R100, 1 ;  /* 0x3ff000001414742b */ /* 0x000fe40000000064 */
[----:B------:R-:W-:-:S08]  /*17740*/  DMUL R100, R200, UR4 ;  /* 0x00000004c8647c28 */ /* 0x000fd00008000000 */
        /* <DEDUP_REMOVED lines=32> */
.L_x_534:
[----:B------:R-:W-:Y:S05]  /*17950*/  BSYNC.RECONVERGENT B3 ;  /* 0x0000000000037941 */ /* 0x000fea0003800200 */
.L_x_533:
[----:B------:R-:W-:Y:S01]  /*17960*/  VIADD R0, R0, 0x1 ;  /* 0x0000000100007836 */ /* 0x000fe20000000000 */
[----:B------:R-:W-:Y:S06]  /*17970*/  BRA `(.L_x_535) ;  /* 0x0000000000087947 */ /* 0x000fec0003800000 */
.L_x_532:
[----:B------:R-:W-:Y:S01]  /*17980*/  DMUL R14, RZ, R100 ;  /* 0x00000064ff0e7228 */ /* 0x000fe20000000000 */
[----:B------:R-:W-:-:S10]  /*17990*/  IMAD.MOV.U32 R0, RZ, RZ, 0x1 ;  /* 0x00000001ff007424 */ /* 0x000fd400078e00ff */
.L_x_535:
[----:B------:R-:W-:Y:S05]  /*179a0*/  BSYNC.RECONVERGENT B2 ;  /* 0x0000000000027941 */ /* 0x000fea0003800200 */
.L_x_531:
        /* <DEDUP_REMOVED lines=60> */
.L_x_539:
[----:B------:R-:W-:Y:S05]  /*17d70*/  BSYNC.RECONVERGENT B3 ;  /* 0x0000000000037941 */ /* 0x000fea0003800200 */
.L_x_538:
[----:B------:R-:W-:Y:S01]  /*17d80*/  VIADD R0, R0, 0x1 ;  /* 0x0000000100007836 */ /* 0x000fe20000000000 */
[----:B------:R-:W-:Y:S06]  /*17d90*/  BRA `(.L_x_540) ;  /* 0x0000000000087947 */ /* 0x000fec0003800000 */
.L_x_537:
[----:B------:R-:W-:Y:S01]  /*17da0*/  DMUL R14, RZ, R94 ;  /* 0x0000005eff0e7228 */ /* 0x000fe20000000000 */
[----:B------:R-:W-:-:S10]  /*17db0*/  IMAD.MOV.U32 R0, RZ, RZ, 0x1 ;  /* 0x00000001ff007424 */ /* 0x000fd400078e00ff */
.L_x_540:
[----:B------:R-:W-:Y:S05]  /*17dc0*/  BSYNC.RECONVERGENT B2 ;  /* 0x0000000000027941 */ /* 0x000fea0003800200 */
.L_x_536:
        /* <DEDUP_REMOVED lines=60> */
.L_x_544:
[----:B------:R-:W-:Y:S05]  /*18190*/  BSYNC.RECONVERGENT B3 ;  /* 0x0000000000037941 */ /* 0x000fea0003800200 */
.L_x_543:
[----:B------:R-:W-:Y:S01]  /*181a0*/  VIADD R0, R0, 0x1 ;  /* 0x0000000100007836 */ /* 0x000fe20000000000 */
[----:B------:R-:W-:Y:S06]  /*181b0*/  BRA `(.L_x_545) ;  /* 0x0000000000087947 */ /* 0x000fec0003800000 */
.L_x_542:
[----:B------:R-:W-:Y:S01]  /*181c0*/  DMUL R20, RZ, R90 ;  /* 0x0000005aff147228 */ /* 0x000fe20000000000 */
[----:B------:R-:W-:-:S10]  /*181d0*/  IMAD.MOV.U32 R0, RZ, RZ, 0x1 ;  /* 0x00000001ff007424 */ /* 0x000fd400078e00ff */
.L_x_545:
[----:B------:R-:W-:Y:S05]  /*181e0*/  BSYNC.RECONVERGENT B2 ;  /* 0x0000000000027941 */ /* 0x000fea0003800200 */
.L_x_541:
        /* <DEDUP_REMOVED lines=14> */
[----:B------:R-:W-:Y:S01]  /*182d0*/  IMAD.MOV.U32 R102, RZ, RZ, 0x1 ;  /* 0x00000001ff667424 */ /* 0x000fe200078e00ff */
[----:B------:R-:W-:Y:S01]  /*182e0*/  FSETP.GEU.AND P1, PT, |R165|, 6.5827683646048100446e-37, PT ;  /* 0x03600000a500780b */ /* 0x000fe20003f2e200 */
[----:B------:R-:W-:Y:S01]  /*182f0*/  BSSY.RECONVERGENT B0, `(.L_x_546) ;  /* 0x0000023000007945 */ /* 0x000fe20003800200 */
[----:B------:R-:W-:-:S02]  /*18300*/  FSEL R86, R86, -8.06006814911005101289e+34, !P0 ;  /* 0xf9785eba56567808 */ /* 0x000fc40004000000 */
        /* <DEDUP_REMOVED lines=33> */
.L_x_547:
[----:B------:R-:W-:Y:S05]  /*18520*/  BSYNC.RECONVERGENT B0 ;  /* 0x0000000000007941 */ /* 0x000fea0003800200 */
.L_x_546:
        /* <DEDUP_REMOVED lines=17> */
[----:B------:R-:W-:Y:S02]  /*18640*/  IMAD.MOV.U32 R0, RZ, RZ, R82 ;  /* 0x000000ffff007224 */ /* 0x000fe400078e0052 */
[----:B------:R-:W-:Y:S01]  /*18650*/  IMAD.MOV.U32 R82, RZ, RZ, R102 ;  /* 0x000000ffff527224 */ /* 0x000fe200078e0066 */
[----:B------:R-:W-:Y:S01]  /*18660*/  MOV R102, 0x18690 ;  /* 0x0001869000667802 */ /* 0x000fe20000000f00 */
[----:B------:R-:W-:-:S07]  /*18670*/  IMAD.MOV.U32 R83, RZ, RZ, R103 ;  /* 0x000000ffff537224 */ /* 0x000fce00078e0067 */
[----:B------:R-:W-:Y:S05]  /*18680*/  CALL.REL.NOINC `($__internal_6_$__cuda_sm20_dsqrt_rn_f64_mediumpath_v1) ;  /* 0x000000d400307944 */ /* 0x000fea0003c00000 */
.L_x_549:
[----:B------:R-:W-:Y:S05]  /*18690*/  BSYNC.RECONVERGENT B0 ;  /* 0x0000000000007941 */ /* 0x000fea0003800200 */
.L_x_548:
        /* <DEDUP_REMOVED lines=76> */
.L_x_551:
[----:B------:R-:W-:Y:S05]  /*18b60*/  BSYNC.RECONVERGENT B0 ;  /* 0x0000000000007941 */ /* 0x000fea0003800200 */
.L_x_550:
        /* <DEDUP_REMOVED lines=10> */
.L_x_553:
[----:B------:R-:W-:Y:S05]  /*18c10*/  BSYNC.RECONVERGENT B0 ;  /* 0x0000000000007941 */ /* 0x000fea0003800200 */
.L_x_552:
[----:B------:R-:W-:Y:S01]  /*18c20*/  IMAD.MOV.U32 R102, RZ, RZ, 0x652b82fe ;  /* 0x652b82feff667424 */ /* 0x000fe200078e00ff */
[----:B------:R-:W0:Y:S01]  /*18c30*/  F2F.F32.F64 R86, R188 ;  /* 0x000000bc00567310 */ /* 0x000e220000301000 */
[----:B------:R-:W-:Y:S01]  /*18c40*/  IMAD.MOV.U32 R103, RZ, RZ, 0x3ff71547 ;  /* 0x3ff71547ff677424 */ /* 0x000fe200078e00ff */
[----:B------:R-:W-:Y:S01]  /*18c50*/  UMOV UR4, 0xfefa39ef ;  /* 0xfefa39ef00047882 */ /* 0x000fe20000000000 */
[----:B------:R-:W-:Y:S01]  /*18c60*/  UMOV UR5, 0x3fe62e42 ;  /* 0x3fe62e4200057882 */ /* 0x000fe20000000000 */
[----:B------:R-:W-:Y:S01]  /*18c70*/  UMOV UR6, 0x14761f65 ;  /* 0x14761f6500067882 */ /* 0x000fe20000000000 */
[----:B------:R-:W-:Y:S01]  /*18c80*/  UMOV UR7, 0x3f2a01a0 ;  /* 0x3f2a01a000077882 */ /* 0x000fe20000000000 */
[----:B------:R-:W-:Y:S01]  /*18c90*/  IMAD.MOV.U32 R133, RZ, RZ, 0x3a2c32e4 ;  /* 0x3a2c32e4ff857424 */ /* 0x000fe200078e00ff */
[----:B------:R-:W-:Y:S01]  /*18ca0*/  DFMA R102, R12, R102, 6.75539944105574400000e+15 ;  /* 0x433800000c66742b */ /* 0x000fe20000000066 */
[----:B------:R-:W1:Y:S01]  /*18cb0*/  F2F.F32.F64 R83, R204 ;  /* 0x000000cc00537310 */ /* 0x000e620000301000 */
[----:B------:R-:W-:-:S02]  /*18cc0*/  CS2R R206, SRZ ;  /* 0x0000000000ce7805 */ /* 0x000fc4000001ff00 */
[----:B------:R-:W-:Y:S02]  /*18cd0*/  CS2R R190, SRZ ;  /* 0x0000000000be7805 */ /* 0x000fe4000001ff00 */
[----:B------:R-:W-:Y:S02]  /*18ce0*/  CS2R R202, SRZ ;  /* 0x0000000000ca7805 */ /* 0x000fe4000001ff00 */
[----:B------:R-:W-:Y:S02]  /*18cf0*/  CS2R R198, SRZ ;  /* 0x0000000000c67805 */ /* 0x000fe4000001ff00 */
[----:B------:R-:W-:Y:S01]  /*18d00*/  CS2R R194, SRZ ;  /* 0x0000000000c27805 */ /* 0x000fe2000001ff00 */
[----:B------:R2:W-:Y:S01]  /*18d10*/  STL.128 [R1], R204 ;  /* 0x000000cc01007387 */ /* 0x0005e20000100c00 */
[C---:B0-----:R-:W-:Y:S01]  /*18d20*/  FMUL R87, |R86|.reuse, 16777216 ;  /* 0x4b80000056577820 */ /* 0x041fe20000400200 */
[----:B------:R0:W3:Y:S01]  /*18d30*/  F2F.F32.F64 R82, R90 ;  /* 0x0000005a00527310 */ /* 0x0000e20000301000 */
[----:B------:R-:W-:Y:S01]  /*18d40*/  FSETP.GEU.AND P1, PT, |R86|, 1.175494350822287508e-38, PT ;  /* 0x008000005600780b */ /* 0x000fe20003f2e200 */
[----:B------:R2:W-:Y:S01]  /*18d50*/  STL.128 [R1+0x10], R188 ;  /* 0x000010bc01007387 */ /* 0x0005e20000100c00 */
[----:B------:R-:W-:Y:S03]  /*18d60*/  BSSY.RECONVERGENT B0, `(.L_x_554) ;  /* 0x00000fa000007945 */ /* 0x000fe60003800200 */
[----:B------:R2:W-:Y:S01]  /*18d70*/  STL.128 [R1+0x20], R200 ;  /* 0x000020c801007387 */ /* 0x0005e20000100c00 */
[----:B-1----:R-:W-:Y:S01]  /*18d80*/  FSETP.GEU.AND P0, PT, |R83|, 1.175494350822287508e-38, PT ;  /* 0x008000005300780b */ /* 0x002fe20003f0e200 */
[----:B------:R1:W-:Y:S01]  /*18d90*/  F2F.F32.F64 R79, R94 ;  /* 0x0000005e004f7310 */ /* 0x0003e20000301000 */
[----:B0-----:R-:W-:-:S02]  /*18da0*/  DADD R90, R102, -6.75539944105574400000e+15 ;  /* 0xc3380000665a7429 */ /* 0x001fc40000000000 */
[----:B------:R-:W-:Y:S01]  /*18db0*/  FSEL R111, RZ, -24, P0 ;  /* 0xc1c00000ff6f7808 */ /* 0x000fe20000000000 */
[----:B------:R2:W-:Y:S01]  /*18dc0*/  STL.128 [R1+0x30], R196 ;  /* 0x000030c401007387 */ /* 0x0005e20000100c00 */
[----:B---3--:R-:W-:-:S03]  /*18dd0*/  FMUL R116, R82, 0.63661974668502807617 ;  /* 0x3f22f98352747820 */ /* 0x008fc60000400000 */
[----:B------:R0:W3:Y:S01]  /*18de0*/  F2F.F32.F64 R20, R96 ;  /* 0x0000006000147310 */ /* 0x0000e20000301000 */
[----:B------:R2:W-:Y:S01]  /*18df0*/  STL.128 [R1+0x40], R192 ;  /* 0x000040c001007387 */ /* 0x0005e20000100c00 */
[----:B-1----:R-:W-:Y:S01]  /*18e00*/  DFMA R94, R90, -UR4, R12 ;  /* 0x800000045a5e7c2b */ /* 0x002fe2000800000c */
[----:B------:R-:W-:Y:S01]  /*18e10*/  UMOV UR4, 0x3b39803f ;  /* 0x3b39803f00047882 */ /* 0x000fe20000000000 */
[----:B------:R-:W-:-:S04]  /*18e20*/  UMOV UR5, 0x3c7abc9e ;  /* 0x3c7abc9e00057882 */ /* 0x000fc80000000000 */
[----:B------:R-:W1:Y:S01]  /*18e30*/  F2F.F32.F64 R14, R196 ;  /* 0x000000c4000e7310 */ /* 0x000e620000301000 */
[----:B0-----:R-:W-:Y:S01]  /*18e40*/  FMUL R96, |R83|, 16777216 ;  /* 0x4b80000053607820 */ /* 0x001fe20000400200 */
[----:B------:R-:W-:Y:S01]  /*18e50*/  FSEL R97, R87, |R86|, !P1 ;  /* 0x4000005657617208 */ /* 0x000fe20004800000 */
[----:B------:R-:W-:Y:S01]  /*18e60*/  DFMA R104, R90, -UR4, R94 ;  /* 0x800000045a687c2b */ /* 0x000fe2000800005e */
[----:B------:R-:W-:Y:S01]  /*18e70*/  UMOV UR4, 0x69ce2bdf ;  /* 0x69ce2bdf00047882 */ /* 0x000fe20000000000 */
[----:B------:R-:W-:Y:S01]  /*18e80*/  UMOV UR5, 0x3e5ade15 ;  /* 0x3e5ade1500057882 */ /* 0x000fe20000000000 */
[----:B------:R-:W-:Y:S02]  /*18e90*/  FSEL R96, R96, |R83|, !P0 ;  /* 0x4000005360607208 */ /* 0x000fe40004000000 */
[----:B------:R-:W0:Y:S01]  /*18ea0*/  F2F.F32.F64 R0, R200 ;  /* 0x000000c800007310 */ /* 0x000e220000301000 */
[----:B------:R-:W-:Y:S02]  /*18eb0*/  VIADD R94, R97, 0xc0cafb0d ;  /* 0xc0cafb0d615e7836 */ /* 0x000fe40000000000 */
[----:B---3--:R-:W-:Y:S01]  /*18ec0*/  FMUL R87, R20, 0.63661974668502807617 ;  /* 0x3f22f98314577820 */ /* 0x008fe20000400000 */
[----:B------:R-:W-:-:S02]  /*18ed0*/  VIADD R90, R96, 0xc0cafb0d ;  /* 0xc0cafb0d605a7836 */ /* 0x000fc40000000000 */
[----:B-1----:R-:W-:Y:S02]  /*18ee0*/  FMUL R107, |R14|, 16777216 ;  /* 0x4b8000000e6b7820 */ /* 0x002fe40000400200 */
[----:B------:R-:W1:Y:S01]  /*18ef0*/  F2F.F32.F64 R15, R192 ;  /* 0x000000c0000f7310 */ /* 0x000e620000301000 */
[----:B------:R-:W-:Y:S02]  /*18f00*/  LOP3.LUT R91, R90, 0xff800000, RZ, 0xc0, !PT ;  /* 0xff8000005a5b7812 */ /* 0x000fe400078ec0ff */
[----:B0-----:R-:W-:-:S05]  /*18f10*/  FSETP.GEU.AND P0, PT, |R0|, 1.175494350822287508e-38, PT ;  /* 0x008000000000780b */ /* 0x001fca0003f0e200 */
[----:B------:R0:W3:Y:S01]  /*18f20*/  F2F.F32.F64 R21, R98 ;  /* 0x0000006200157310 */ /* 0x0000e20000301000 */
[----:B------:R-:W-:Y:S02]  /*18f30*/  FSEL R106, RZ, -24, P0 ;  /* 0xc1c00000ff6a7808 */ /* 0x000fe40000000000 */
[----:B-1----:R-:W-:-:S05]  /*18f40*/  FSETP.GEU.AND P2, PT, |R15|, 1.175494350822287508e-38, PT ;  /* 0x008000000f00780b */ /* 0x002fca0003f4e200 */
[----:B------:R1:W4:Y:S01]  /*18f50*/  F2F.F32.F64 R78, R100 ;  /* 0x00000064004e7310 */ /* 0x0003220000301000 */
[----:B0-----:R-:W-:Y:S01]  /*18f60*/  LOP3.LUT R98, R94, 0xff800000, RZ, 0xc0, !PT ;  /* 0xff8000005e627812 */ /* 0x001fe200078ec0ff */
[----:B------:R-:W-:Y:S01]  /*18f70*/  IMAD.IADD R99, R96, 0x1, -R91 ;  /* 0x0000000160637824 */ /* 0x000fe200078e0a5b */
[----:B------:R-:W-:Y:S01]  /*18f80*/  I2FP.F32.S32 R94, R91 ;  /* 0x0000005b005e7245 */ /* 0x000fe20000201400 */
[----:B------:R-:W-:Y:S01]  /*18f90*/  FMUL R96, |R15|, 16777216 ;  /* 0x4b8000000f607820 */ /* 0x000fe20000400200 */
[----:B------:R-:W-:Y:S01]  /*18fa0*/  FSEL R112, RZ, -24, P2 ;  /* 0xc1c00000ff707808 */ /* 0x000fe20001000000 */
[----:B------:R-:W-:Y:S02]  /*18fb0*/  IMAD.IADD R118, R97, 0x1, -R98 ;  /* 0x0000000161767824 */ /* 0x000fe400078e0a62 */
[----:B------:R-:W-:Y:S01]  /*18fc0*/  FMUL R97, |R0|, 16777216 ;  /* 0x4b80000000617820 */ /* 0x000fe20000400200 */
[----:B---3--:R-:W-:Y:S01]  /*18fd0*/  FMUL R95, R21, 0.63661974668502807617 ;  /* 0x3f22f983155f7820 */ /* 0x008fe20000400000 */
[----:B-1----:R-:W-:Y:S01]  /*18fe0*/  FSEL R101, RZ, -24, P1 ;  /* 0xc1c00000ff657808 */ /* 0x002fe20000800000 */
[----:B------:R-:W0:Y:S01]  /*18ff0*/  F2I.NTZ R87, R87 ;  /* 0x0000005700577305 */ /* 0x000e220000203100 */
[----:B------:R-:W-:Y:S01]  /*19000*/  FSETP.GEU.AND P1, PT, |R14|, 1.175494350822287508e-38, PT ;  /* 0x008000000e00780b */ /* 0x000fe20003f2e200 */
[----:B------:R-:W-:Y:S01]  /*19010*/  FFMA R111, R94, 1.1920928955078125e-07, R111 ;  /* 0x340000005e6f7823 */ /* 0x000fe2000000006f */
[----:B------:R-:W-:Y:S01]  /*19020*/  I2FP.F32.S32 R100, R98 ;  /* 0x0000006200647245 */ /* 0x000fe20000201400 */
[----:B----4-:R-:W-:Y:S01]  /*19030*/  FMUL R91, R78, 0.63661974668502807617 ;  /* 0x3f22f9834e5b7820 */ /* 0x010fe20000400000 */
[----:B------:R-:W-:Y:S01]  /*19040*/  FSEL R107, R107, |R14|, !P1 ;  /* 0x4000000e6b6b7208 */ /* 0x000fe20004800000 */
[----:B------:R-:W-:Y:S01]  /*19050*/  FMUL R94, R79, 0.63661974668502807617 ;  /* 0x3f22f9834f5e7820 */ /* 0x000fe20000400000 */
[----:B------:R-:W-:Y:S01]  /*19060*/  FSEL R97, R97, |R0|, !P0 ;  /* 0x4000000061617208 */ /* 0x000fe20004000000 */
[----:B------:R-:W-:Y:S01]  /*19070*/  FFMA R101, R100, 1.1920928955078125e-07, R101 ;  /* 0x3400000064657823 */ /* 0x000fe20000000065 */
[----:B------:R1:W3:Y:S01]  /*19080*/  F2I.NTZ R90, R95 ;  /* 0x0000005f005a7305 */ /* 0x0002e20000203100 */
[----:B------:R-:W-:Y:S01]  /*19090*/  FSEL R110, R96, |R15|, !P2 ;  /* 0x4000000f606e7208 */ /* 0x000fe20005000000 */
[----:B------:R-:W-:Y:S01]  /*190a0*/  VIADD R100, R107, 0xc0cafb0d ;  /* 0xc0cafb0d6b647836 */ /* 0x000fe20000000000 */
[----:B------:R-:W-:-:S02]  /*190b0*/  FSEL R98, RZ, -24, P1 ;  /* 0xc1c00000ff627808 */ /* 0x000fc40000800000 */
[----:B------:R-:W-:Y:S01]  /*190c0*/  FSETP.GEU.AND P0, PT, |R13|, 4.1917929649353027344, PT ;  /* 0x4086232b0d00780b */ /* 0x000fe20003f0e200 */
[----:B------:R-:W-:Y:S01]  /*190d0*/  VIADD R113, R110, 0xc0cafb0d ;  /* 0xc0cafb0d6e717836 */ /* 0x000fe20000000000 */
[----:B------:R-:W-:Y:S01]  /*190e0*/  LOP3.LUT R100, R100, 0xff800000, RZ, 0xc0, !PT ;  /* 0xff80000064647812 */ /* 0x000fe200078ec0ff */
[----:B------:R-:W4:Y:S01]  /*190f0*/  F2I.NTZ R91, R91 ;  /* 0x0000005b005b7305 */ /* 0x000f220000203100 */
[----:B-1----:R-:W-:Y:S02]  /*19100*/  VIADD R95, R97, 0xc0cafb0d ;  /* 0xc0cafb0d615f7836 */ /* 0x002fe40000000000 */
[----:B------:R-:W-:Y:S01]  /*19110*/  LOP3.LUT R113, R113, 0xff800000, RZ, 0xc0, !PT ;  /* 0xff80000071717812 */ /* 0x000fe200078ec0ff */
[----:B------:R-:W-:Y:S01]  /*19120*/  IMAD.IADD R123, R107, 0x1, -R100 ;  /* 0x000000016b7b7824 */ /* 0x000fe200078e0a64 */
[----:B------:R-:W-:Y:S01]  /*19130*/  I2FP.F32.S32 R107, R100 ;  /* 0x00000064006b7245 */ /* 0x000fe20000201400 */
[----:B------:R-:W-:Y:S01]  /*19140*/  FADD R100, R99, 1 ;  /* 0x3f80000063647421 */ /* 0x000fe20000000000 */
[----:B------:R-:W-:Y:S01]  /*19150*/  LOP3.LUT R96, R95, 0xff800000, RZ, 0xc0, !PT ;  /* 0xff8000005f607812 */ /* 0x000fe200078ec0ff */
[----:B------:R-:W1:Y:S01]  /*19160*/  F2I.NTZ R94, R94 ;  /* 0x0000005e005e7305 */ /* 0x000e620000203100 */
[----:B------:R-:W-:Y:S01]  /*19170*/  IMAD.IADD R124, R110, 0x1, -R113 ;  /* 0x000000016e7c7824 */ /* 0x000fe200078e0a71 */
[----:B------:R-:W-:Y:S01]  /*19180*/  I2FP.F32.S32 R113, R113 ;  /* 0x0000007100717245 */ /* 0x000fe20000201400 */
[----:B------:R-:W-:Y:S01]  /*19190*/  FFMA R107, R107, 1.1920928955078125e-07, R98 ;  /* 0x340000006b6b7823 */ /* 0x000fe20000000062 */
[----:B------:R-:W-:Y:S01]  /*191a0*/  IMAD.IADD R119, R97, 0x1, -R96 ;  /* 0x0000000161777824 */ /* 0x000fe200078e0a60 */
[----:B0-----:R-:W-:Y:S01]  /*191b0*/  I2FP.F32.S32 R97, R87 ;  /* 0x0000005700617245 */ /* 0x001fe20000201400 */
[----:B------:R-:W-:Y:S01]  /*191c0*/  FADD R127, R124, 1 ;  /* 0x3f8000007c7f7421 */ /* 0x000fe20000000000 */
[----:B------:R-:W-:Y:S01]  /*191d0*/  I2FP.F32.S32 R95, R96 ;  /* 0x00000060005f7245 */ /* 0x000fe20000201400 */
[----:B------:R-:W-:Y:S01]  /*191e0*/  FFMA R110, R113, 1.1920928955078125e-07, R112 ;  /* 0x34000000716e7823 */ /* 0x000fe20000000070 */
[----:B---3--:R-:W-:Y:S01]  /*191f0*/  I2FP.F32.S32 R98, R90 ;  /* 0x0000005a00627245 */ /* 0x008fe20000201400 */
[----:B------:R-:W-:Y:S01]  /*19200*/  FFMA R96, R97, -1.5707962512969970703, R20 ;  /* 0xbfc90fda61607823 */ /* 0x000fe20000000014 */
[----:B----4-:R-:W-:Y:S01]  /*19210*/  I2FP.F32.S32 R115, R91 ;  /* 0x0000005b00737245 */ /* 0x010fe20000201400 */
[----:B------:R-:W-:Y:S01]  /*19220*/  FFMA R106, R95, 1.1920928955078125e-07, R106 ;  /* 0x340000005f6a7823 */ /* 0x000fe2000000006a */
[----:B------:R-:W-:Y:S01]  /*19230*/  MUFU.RCP R117, R100 ;  /* 0x0000006400757308 */ /* 0x000fe20000001000 */
[----:B------:R-:W-:Y:S01]  /*19240*/  FFMA R96, R97, -7.5497894158615963534e-08, R96 ;  /* 0xb3a2216861607823 */ /* 0x000fe20000000060 */
[----:B-1----:R-:W-:Y:S01]  /*19250*/  I2FP.F32.S32 R114, R94 ;  /* 0x0000005e00727245 */ /* 0x002fe20000201400 */
[C---:B------:R-:W-:Y:S01]  /*19260*/  FFMA R113, R98.reuse, -1.5707962512969970703, R21 ;  /* 0xbfc90fda62717823 */ /* 0x040fe20000000015 */
[----:B------:R-:W-:Y:S01]  /*19270*/  FFMA R112, R115, -1.5707962512969970703, R78 ;  /* 0xbfc90fda73707823 */ /* 0x000fe2000000004e */
[----:B------:R-:W-:Y:S01]  /*19280*/  FFMA R96, R97, -5.3903029534742383927e-15, R96 ;  /* 0xa7c234c561607823 */ /* 0x000fe20000000060 */
[----:B------:R-:W-:Y:S01]  /*19290*/  FADD R120, R119, 1 ;  /* 0x3f80000077787421 */ /* 0x000fe20000000000 */
[----:B------:R-:W-:Y:S01]  /*192a0*/  FFMA R97, R98, -7.5497894158615963534e-08, R113 ;  /* 0xb3a2216862617823 */ /* 0x000fe20000000071 */
[----:B------:R-:W-:Y:S01]  /*192b0*/  FFMA R113, R114, -1.5707962512969970703, R79 ;  /* 0xbfc90fda72717823 */ /* 0x000fe2000000004f */
[----:B------:R0:W1:Y:S01]  /*192c0*/  F2I.NTZ R95, R116 ;  /* 0x00000074005f7305 */ /* 0x0000620000203100 */
[----:B------:R-:W-:Y:S01]  /*192d0*/  FFMA R112, R115, -7.5497894158615963534e-08, R112 ;  /* 0xb3a2216873707823 */ /* 0x000fe20000000070 */
[----:B------:R-:W-:Y:S01]  /*192e0*/  FFMA R97, R98, -5.3903029534742383927e-15, R97 ;  /* 0xa7c234c562617823 */ /* 0x000fe20000000061 */
[----:B------:R-:W-:Y:S01]  /*192f0*/  FFMA R121, R114, -7.5497894158615963534e-08, R113 ;  /* 0xb3a2216872797823 */ /* 0x000fe20000000071 */
[----:B------:R-:W-:Y:S01]  /*19300*/  FADD R113, R99, -1 ;  /* 0xbf80000063717421 */ /* 0x000fe20000000000 */
[----:B------:R-:W-:Y:S01]  /*19310*/  FFMA R98, R115, -5.3903029534742383927e-15, R112 ;  /* 0xa7c234c573627823 */ /* 0x000fe20000000070 */
[----:B------:R-:W-:-:S02]  /*19320*/  IMAD.MOV.U32 R115, RZ, RZ, 0x3e928af3 ;  /* 0x3e928af3ff737424 */ /* 0x000fc400078e00ff */
[----:B------:R-:W-:Y:S01]  /*19330*/  FFMA R99, R114, -5.3903029534742383927e-15, R121 ;  /* 0xa7c234c572637823 */ /* 0x000fe20000000079 */
[----:B------:R-:W-:Y:S02]  /*19340*/  IMAD.MOV.U32 R114, RZ, RZ, -0x35dec16 ;  /* 0xfca213eaff727424 */ /* 0x000fe400078e00ff */
[----:B0-----:R-:W-:Y:S01]  /*19350*/  FADD R116, R118, 1 ;  /* 0x3f80000076747421 */ /* 0x001fe20000000000 */
[----:B------:R-:W-:Y:S01]  /*19360*/  FADD R112, R113, R113 ;  /* 0x0000007171707221 */ /* 0x000fe20000000000 */
[----:B------:R-:W-:Y:S01]  /*19370*/  FADD R121, R123, 1 ;  /* 0x3f8000007b797421 */ /* 0x000fe20000000000 */
[----:B------:R-:W-:Y:S01]  /*19380*/  MUFU.RCP R131, R127 ;  /* 0x0000007f00837308 */ /* 0x000fe20000001000 */
[----:B------:R-:W-:Y:S01]  /*19390*/  FADD R132, R124, -1 ;  /* 0xbf8000007c847421 */ /* 0x000fe20000000000 */
[C---:B------:R-:W-:Y:S01]  /*193a0*/  DFMA R114, R104.reuse, UR4, R114 ;  /* 0x0000000468727c2b */ /* 0x040fe20008000072 */
[----:B-1----:R-:W-:Y:S01]  /*193b0*/  I2FP.F32.S32 R129, R95 ;  /* 0x0000005f00817245 */ /* 0x002fe20000201400 */
[----:B------:R-:W-:Y:S01]  /*193c0*/  FMUL R112, R117, R112 ;  /* 0x0000007075707220 */ /* 0x000fe20000400000 */
[----:B------:R-:W-:Y:S01]  /*193d0*/  UMOV UR4, 0x62401315 ;  /* 0x6240131500047882 */ /* 0x000fe20000000000 */
[----:B------:R-:W-:Y:S01]  /*193e0*/  UMOV UR5, 0x3ec71dee ;  /* 0x3ec71dee00057882 */ /* 0x000fe20000000000 */
[----:B------:R-:W-:Y:S01]  /*193f0*/  FADD R130, R132, R132 ;  /* 0x0000008484827221 */ /* 0x000fe20000000000 */
[----:B------:R0:W-:Y:S01]  /*19400*/  MUFU.RCP R122, R116 ;  /* 0x00000074007a7308 */ /* 0x0001e20000001000 */
[----:B------:R-:W-:Y:S01]  /*19410*/  FADD R100, R113, -R112 ;  /* 0x8000007071647221 */ /* 0x000fe20000000000 */
[----:B------:R-:W-:Y:S01]  /*19420*/  DFMA R114, R104, R114, UR4 ;  /* 0x0000000468727e2b */ /* 0x000fe20008000072 */
[----:B------:R-:W-:Y:S01]  /*19430*/  UMOV UR4, 0x7c89eb71 ;  /* 0x7c89eb7100047882 */ /* 0x000fe20000000000 */
[----:B------:R-:W-:-:S04]  /*19440*/  UMOV UR5, 0x3efa0199 ;  /* 0x3efa019900057882 */ /* 0x000fc80000000000 */
[----:B------:R1:W3:Y:S01]  /*19450*/  MUFU.RCP R128, R121 ;  /* 0x0000007900807308 */ /* 0x0002e20000001000 */
[C---:B0-----:R-:W-:Y:S01]  /*19460*/  FFMA R116, R129.reuse, -1.5707962512969970703, R82 ;  /* 0xbfc90fda81747823 */ /* 0x041fe20000000052 */
[C---:B------:R-:W-:Y:S01]  /*19470*/  DFMA R114, R104.reuse, R114, UR4 ;  /* 0x0000000468727e2b */ /* 0x040fe20008000072 */
[----:B------:R-:W-:Y:S01]  /*19480*/  UMOV UR4, 0x1852b7af ;  /* 0x1852b7af00047882 */ /* 0x000fe20000000000 */
[----:B------:R-:W-:Y:S01]  /*19490*/  UMOV UR5, 0x3f56c16c ;  /* 0x3f56c16c00057882 */ /* 0x000fe20000000000 */
[C---:B------:R-:W-:Y:S01]  /*194a0*/  FFMA R126, R129.reuse, -7.5497894158615963534e-08, R116 ;  /* 0xb3a22168817e7823 */ /* 0x040fe20000000074 */
[----:B------:R-:W-:Y:S02]  /*194b0*/  FADD R116, R100, R100 ;  /* 0x0000006464747221 */ /* 0x000fe40000000000 */
[----:B------:R0:W4:Y:S01]  /*194c0*/  MUFU.RCP R125, R120 ;  /* 0x00000078007d7308 */ /* 0x0001220000001000 */
[----:B-1----:R-:W-:Y:S01]  /*194d0*/  FADD R121, R118, -1 ;  /* 0xbf80000076797421 */ /* 0x002fe20000000000 */
[----:B------:R-:W-:Y:S01]  /*194e0*/  FFMA R100, R129, -5.3903029534742383927e-15, R126 ;  /* 0xa7c234c581647823 */ /* 0x000fe2000000007e */
[----:B------:R-:W-:Y:S01]  /*194f0*/  FADD R129, R123, -1 ;  /* 0xbf8000007b817421 */ /* 0x000fe20000000000 */
[----:B------:R-:W-:Y:S01]  /*19500*/  FADD R126, R119, -1 ;  /* 0xbf800000777e7421 */ /* 0x000fe20000000000 */
[C---:B------:R-:W-:Y:S01]  /*19510*/  DFMA R118, R104.reuse, R114, UR6 ;  /* 0x0000000668767e2b */ /* 0x040fe20008000072 */
[----:B------:R-:W-:Y:S01]  /*19520*/  UMOV UR6, 0xb ;  /* 0x0000000b00067882 */ /* 0x000fe20000000000 */
[----:B------:R-:W-:Y:S01]  /*19530*/  FADD R123, R129, R129 ;  /* 0x00000081817b7221 */ /* 0x000fe20000000000 */
[----:B------:R-:W-:Y:S01]  /*19540*/  FADD R124, R126, R126 ;  /* 0x0000007e7e7c7221 */ /* 0x000fe20000000000 */
[----:B0-----:R-:W-:Y:S01]  /*19550*/  FFMA R120, R113, -R112, R116 ;  /* 0x8000007071787223 */ /* 0x001fe20000000074 */
[----:B------:R-:W-:Y:S01]  /*19560*/  FADD R113, R121, R121 ;  /* 0x0000007979717221 */ /* 0x000fe20000000000 */
[----:B---3--:R-:W-:Y:S01]  /*19570*/  FMUL R114, R128, R123 ;  /* 0x0000007b80727220 */ /* 0x008fe20000400000 */
[----:B------:R-:W-:Y:S01]  /*19580*/  UMOV UR7, 0x3fe00000 ;  /* 0x3fe0000000077882 */ /* 0x000fe20000000000 */
[C---:B------:R-:W-:Y:S01]  /*19590*/  DFMA R118, R104.reuse, R118, UR4 ;  /* 0x0000000468767e2b */ /* 0x040fe20008000076 */
[----:B------:R-:W-:Y:S01]  /*195a0*/  FMUL R116, R122, R113 ;  /* 0x000000717a747220 */ /* 0x000fe20000400000 */
[----:B------:R-:W-:Y:S01]  /*195b0*/  FMUL R113, R131, R130 ;  /* 0x0000008283717220 */ /* 0x000fe20000400000 */
[----:B------:R-:W-:Y:S01]  /*195c0*/  UMOV UR4, 0x11122322 ;  /* 0x1112232200047882 */ /* 0x000fe20000000000 */
[----:B----4-:R-:W-:Y:S01]  /*195d0*/  FMUL R115, R125, R124 ;  /* 0x0000007c7d737220 */ /* 0x010fe20000400000 */
[----:B------:R-:W-:Y:S01]  /*195e0*/  FADD R123, R121, -R116 ;  /* 0x80000074797b7221 */ /* 0x000fe20000000000 */
[----:B------:R-:W-:Y:S01]  /*195f0*/  UMOV UR5, 0x3f811111 ;  /* 0x3f81111100057882 */ /* 0x000fe20000000000 */
[----:B------:R-:W-:Y:S01]  /*19600*/  FMUL R120, R117, R120 ;  /* 0x0000007875787220 */ /* 0x000fe20000400000 */
[C---:B------:R-:W-:Y:S01]  /*19610*/  DFMA R118, R104.reuse, R118, UR4 ;  /* 0x0000000468767e2b */ /* 0x040fe20008000076 */
[----:B------:R-:W-:Y:S01]  /*19620*/  FADD R124, R123, R123 ;  /* 0x0000007b7b7c7221 */ /* 0x000fe20000000000 */
[----:B------:R-:W-:Y:S01]  /*19630*/  FADD R123, R132, -R113 ;  /* 0x80000071847b7221 */ /* 0x000fe20000000000 */
[----:B------:R-:W-:Y:S01]  /*19640*/  FADD R127, R126, -R115 ;  /* 0x800000737e7f7221 */ /* 0x000fe20000000000 */
[----:B------:R-:W-:Y:S01]  /*19650*/  FMUL R117, R112, R112 ;  /* 0x0000007070757220 */ /* 0x000fe20000400000 */
[-C--:B------:R-:W-:Y:S01]  /*19660*/  FFMA R121, R121, -R116.reuse, R124 ;  /* 0x8000007479797223 */ /* 0x080fe2000000007c */
[----:B------:R-:W-:Y:S01]  /*19670*/  FADD R123, R123, R123 ;  /* 0x0000007b7b7b7221 */ /* 0x000fe20000000000 */
[----:B------:R-:W-:Y:S01]  /*19680*/  FADD R127, R127, R127 ;  /* 0x0000007f7f7f7221 */ /* 0x000fe20000000000 */
[----:B------:R-:W-:Y:S01]  /*19690*/  UMOV UR4, 0x555502a1 ;  /* 0x555502a100047882 */ /* 0x000fe20000000000 */
[----:B------:R-:W-:Y:S01]  /*196a0*/  UMOV UR5, 0x3fa55555 ;  /* 0x3fa5555500057882 */ /* 0x000fe20000000000 */
[----:B------:R-:W-:Y:S01]  /*196b0*/  FFMA R132, R132, -R113, R123 ;  /* 0x8000007184847223 */ /* 0x000fe2000000007b */
[----:B------:R-:W-:Y:S01]  /*196c0*/  FMUL R123, R122, R121 ;  /* 0x000000797a7b7220 */ /* 0x000fe20000400000 */
[----:B------:R-:W-:Y:S01]  /*196d0*/  FMUL R121, R116, R116 ;  /* 0x0000007474797220 */ /* 0x000fe20000400000 */
[----:B------:R-:W-:Y:S01]  /*196e0*/  FFMA R122, R117, R133, 0.0032181653659790754318 ;  /* 0x3b52e7db757a7423 */ /* 0x000fe20000000085 */
[C---:B------:R-:W-:Y:S01]  /*196f0*/  DFMA R118, R104.reuse, R118, UR4 ;  /* 0x0000000468767e2b */ /* 0x040fe20008000076 */
[----:B------:R-:W-:Y:S01]  /*19700*/  FFMA R126, R126, -R115, R127 ;  /* 0x800000737e7e7223 */ /* 0x000fe2000000007f */
[----:B------:R-:W-:Y:S01]  /*19710*/  FFMA R124, R121, R133, 0.0032181653659790754318 ;  /* 0x3b52e7db797c7423 */ /* 0x000fe20000000085 */
[----:B------:R-:W-:Y:S01]  /*19720*/  FFMA R122, R117, R122, 0.018033718690276145935 ;  /* 0x3c93bb73757a7423 */ /* 0x000fe2000000007a */
[----:B------:R-:W-:Y:S01]  /*19730*/  UMOV UR4, 0x55555511 ;  /* 0x5555551100047882 */ /* 0x000fe20000000000 */
[----:B------:R-:W-:Y:S01]  /*19740*/  FMUL R127, R125, R126 ;  /* 0x0000007e7d7f7220 */ /* 0x000fe20000400000 */
[----:B------:R-:W-:Y:S01]  /*19750*/  FFMA R124, R121, R124, 0.018033718690276145935 ;  /* 0x3c93bb73797c7423 */ /* 0x000fe2000000007c */
[----:B------:R-:W-:Y:S01]  /*19760*/  FFMA R122, R117, R122, 0.12022458761930465698 ;  /* 0x3df6384f757a7423 */ /* 0x000fe2000000007a */
[----:B------:R-:W-:Y:S01]  /*19770*/  UMOV UR5, 0x3fc55555 ;  /* 0x3fc5555500057882 */ /* 0x000fe20000000000 */
[----:B------:R-:W-:Y:S01]  /*19780*/  FMUL R126, R115, R115 ;  /* 0x00000073737e7220 */ /* 0x000fe20000400000 */
[----:B------:R-:W-:Y:S01]  /*19790*/  FFMA R124, R121, R124, 0.12022458761930465698 ;  /* 0x3df6384f797c7423 */ /* 0x000fe2000000007c */
[C---:B------:R-:W-:Y:S01]  /*197a0*/  DFMA R118, R104.reuse, R118, UR4 ;  /* 0x0000000468767e2b */ /* 0x040fe20008000076 */
[----:B------:R-:W-:Y:S01]  /*197b0*/  FMUL R117, R117, R122 ;  /* 0x0000007a75757220 */ /* 0x000fe20000400000 */
[----:B------:R-:W-:Y:S01]  /*197c0*/  FMUL R132, R131, R132 ;  /* 0x0000008483847220 */ /* 0x000fe20000400000 */
[----:B------:R-:W-:Y:S01]  /*197d0*/  FMUL R125, R121, R124 ;  /* 0x0000007c797d7220 */ /* 0x000fe20000400000 */
[-C--:B------:R-:W-:Y:S01]  /*197e0*/  FMUL R124, R114, R114.reuse ;  /* 0x00000072727c7220 */ /* 0x080fe20000400000 */
[----:B------:R-:W-:Y:S01]  /*197f0*/  FFMA R122, R112, 1.4426950216293334961, R111 ;  /* 0x3fb8aa3b707a7823 */ /* 0x000fe2000000006f */
[-C--:B------:R-:W-:Y:S01]  /*19800*/  FFMA R121, R126, R133.reuse, 0.0032181653659790754318 ;  /* 0x3b52e7db7e797423 */ /* 0x080fe20000000085 */
[----:B------:R-:W-:Y:S01]  /*19810*/  FADD R130, R129, -R114 ;  /* 0x8000007281827221 */ /* 0x000fe20000000000 */
[----:B------:R-:W-:Y:S01]  /*19820*/  FFMA R131, R124, R133, 0.0032181653659790754318 ;  /* 0x3b52e7db7c837423 */ /* 0x000fe20000000085 */
[----:B------:R-:W-:Y:S01]  /*19830*/  FADD R111, R111, -R122 ;  /* 0x8000007a6f6f7221 */ /* 0x000fe20000000000 */
[C---:B------:R-:W-:Y:S01]  /*19840*/  DFMA R118, R104.reuse, R118, UR6 ;  /* 0x0000000668767e2b */ /* 0x040fe20008000076 */
[----:B------:R-:W-:Y:S01]  /*19850*/  FFMA R121, R126, R121, 0.018033718690276145935 ;  /* 0x3c93bb737e797423 */ /* 0x000fe20000000079 */
[----:B------:R-:W-:Y:S01]  /*19860*/  FFMA R131, R124, R131, 0.018033718690276145935 ;  /* 0x3c93bb737c837423 */ /* 0x000fe20000000083 */
[----:B------:R-:W-:Y:S01]  /*19870*/  FFMA R111, R112, 1.4426950216293334961, R111 ;  /* 0x3fb8aa3b706f7823 */ /* 0x000fe2000000006f */
[----:B------:R-:W-:Y:S01]  /*19880*/  FADD R130, R130, R130 ;  /* 0x0000008282827221 */ /* 0x000fe20000000000 */
[----:B------:R-:W-:Y:S01]  /*19890*/  FFMA R121, R126, R121, 0.12022458761930465698 ;  /* 0x3df6384f7e797423 */ /* 0x000fe20000000079 */
[----:B------:R-:W-:Y:S01]  /*198a0*/  FFMA R131, R124, R131, 0.12022458761930465698 ;  /* 0x3df6384f7c837423 */ /* 0x000fe20000000083 */
[----:B------:R-:W-:Y:S01]  /*198b0*/  FFMA R111, R120, 1.4426950216293334961, R111 ;  /* 0x3fb8aa3b786f7823 */ /* 0x000fe2000000006f */
[C---:B------:R-:W-:Y:S01]  /*198c0*/  DFMA R118, R104.reuse, R118, 1 ;  /* 0x3ff000006876742b */ /* 0x040fe20000000076 */
[----:B------:R-:W-:Y:S01]  /*198d0*/  FMUL R126, R126, R121 ;  /* 0x000000797e7e7220 */ /* 0x000fe20000400000 */
[----:B------:R-:W-:Y:S01]  /*198e0*/  FMUL R131, R124, R131 ;  /* 0x000000837c837220 */ /* 0x000fe20000400000 */
[----:B------:R-:W-:Y:S01]  /*198f0*/  FFMA R124, R116, 1.4426950216293334961, R101 ;  /* 0x3fb8aa3b747c7823 */ /* 0x000fe20000000065 */
[----:B------:R-:W-:Y:S01]  /*19900*/  FFMA R129, R129, -R114, R130 ;  /* 0x8000007281817223 */ /* 0x000fe20000000082 */
[----:B------:R-:W-:Y:S01]  /*19910*/  FFMA R111, R112, 1.9251366722983220825e-08, R111 ;  /* 0x32a55e34706f7823 */ /* 0x000fe2000000006f */
[----:B------:R-:W-:Y:S01]  /*19920*/  FMUL R121, R117, 3 ;  /* 0x4040000075797820 */ /* 0x000fe20000400000 */
[----:B------:R-:W-:Y:S01]  /*19930*/  FADD R101, R101, -R124 ;  /* 0x8000007c65657221 */ /* 0x000fe20000000000 */
[----:B------:R-:W-:Y:S01]  /*19940*/  FMUL R129, R128, R129 ;  /* 0x0000008180817220 */ /* 0x000fe20000400000 */
[C---:B------:R-:W-:Y:S01]  /*19950*/  FMUL R128, R113.reuse, R113 ;  /* 0x0000007171807220 */ /* 0x040fe20000400000 */
[----:B------:R-:W-:Y:S01]  /*19960*/  FFMA R111, R120, R121, R111 ;  /* 0x00000079786f7223 */ /* 0x000fe2000000006f */
[----:B------:R-:W-:Y:S01]  /*19970*/  DFMA R104, R104, R118, 1 ;  /* 0x3ff000006868742b */ /* 0x000fe20000000076 */
[----:B------:R-:W-:Y:S01]  /*19980*/  FFMA R120, R114, 1.4426950216293334961, R107 ;  /* 0x3fb8aa3b72787823 */ /* 0x000fe2000000006b */
[----:B------:R-:W-:Y:S01]  /*19990*/  FFMA R118, R116, 1.4426950216293334961, R101 ;  /* 0x3fb8aa3b74767823 */ /* 0x000fe20000000065 */
[----:B------:R-:W-:Y:S01]  /*199a0*/  FFMA R130, R113, 1.4426950216293334961, R110 ;  /* 0x3fb8aa3b71827823 */ /* 0x000fe2000000006e */
[----:B------:R-:W-:Y:S01]  /*199b0*/  FFMA R133, R128, R133, 0.0032181653659790754318 ;  /* 0x3b52e7db80857423 */ /* 0x000fe20000000085 */
[----:B------:R-:W-:Y:S01]  /*199c0*/  FFMA R121, R115, 1.4426950216293334961, R106 ;  /* 0x3fb8aa3b73797823 */ /* 0x000fe2000000006a */
[----:B------:R-:W-:Y:S01]  /*199d0*/  FADD R107, R107, -R120 ;  /* 0x800000786b6b7221 */ /* 0x000fe20000000000 */
[----:B------:R-:W-:Y:S01]  /*199e0*/  FFMA R101, R123, 1.4426950216293334961, R118 ;  /* 0x3fb8aa3b7b657823 */ /* 0x000fe20000000076 */
[----:B------:R-:W-:Y:S01]  /*199f0*/  FADD R134, R110, -R130 ;  /* 0x800000826e867221 */ /* 0x000fe20000000000 */
[----:B------:R-:W-:Y:S01]  /*19a00*/  FFMA R133, R128, R133, 0.018033718690276145935 ;  /* 0x3c93bb7380857423 */ /* 0x000fe20000000085 */
[----:B------:R-:W-:Y:S01]  /*19a10*/  FADD R118, R106, -R121 ;  /* 0x800000796a767221 */ /* 0x000fe20000000000 */
[----:B------:R-:W-:Y:S01]  /*19a20*/  FFMA R110, R114, 1.4426950216293334961, R107 ;  /* 0x3fb8aa3b726e7823 */ /* 0x000fe2000000006b */
[----:B------:R-:W-:Y:S01]  /*19a30*/  FFMA R106, R116, 1.9251366722983220825e-08, R101 ;  /* 0x32a55e34746a7823 */ /* 0x000fe20000000065 */
[----:B------:R-:W-:Y:S01]  /*19a40*/  FMUL R101, R125, 3 ;  /* 0x404000007d657820 */ /* 0x000fe20000400000 */
[----:B------:R-:W-:Y:S01]  /*19a50*/  FFMA R119, R113, 1.4426950216293334961, R134 ;  /* 0x3fb8aa3b71777823 */ /* 0x000fe20000000086 */
[----:B------:R-:W-:Y:S01]  /*19a60*/  FFMA R133, R128, R133, 0.12022458761930465698 ;  /* 0x3df6384f80857423 */ /* 0x000fe20000000085 */
[----:B------:R-:W-:Y:S01]  /*19a70*/  FFMA R107, R129, 1.4426950216293334961, R110 ;  /* 0x3fb8aa3b816b7823 */ /* 0x000fe2000000006e */
[----:B------:R-:W-:Y:S01]  /*19a80*/  FFMA R117, R112, R117, R111 ;  /* 0x0000007570757223 */ /* 0x000fe2000000006f */
[----:B------:R-:W-:Y:S01]  /*19a90*/  FFMA R101, R123, R101, R106 ;  /* 0x000000657b657223 */ /* 0x000fe2000000006a */
[----:B------:R-:W-:Y:S01]  /*19aa0*/  FFMA R106, R132, 1.4426950216293334961, R119 ;  /* 0x3fb8aa3b846a7823 */ /* 0x000fe20000000077 */
[----:B------:R-:W-:Y:S01]  /*19ab0*/  FMUL R128, R128, R133 ;  /* 0x0000008580807220 */ /* 0x000fe20000400000 */
[----:B------:R-:W-:Y:S01]  /*19ac0*/  FFMA R110, R114, 1.9251366722983220825e-08, R107 ;  /* 0x32a55e34726e7823 */ /* 0x000fe2000000006b */
[----:B------:R-:W-:Y:S01]  /*19ad0*/  FADD R107, R122, R117 ;  /* 0x000000757a6b7221 */ /* 0x000fe20000000000 */
[----:B------:R-:W-:Y:S01]  /*19ae0*/  FFMA R119, R113, 1.9251366722983220825e-08, R106 ;  /* 0x32a55e3471777823 */ /* 0x000fe2000000006a */
[----:B------:R-:W-:Y:S01]  /*19af0*/  FMUL R123, R128, 3 ;  /* 0x40400000807b7820 */ /* 0x000fe20000400000 */
[----:B------:R-:W-:Y:S01]  /*19b00*/  FFMA R118, R115, 1.4426950216293334961, R118 ;  /* 0x3fb8aa3b73767823 */ /* 0x000fe20000000076 */
[----:B------:R-:W-:Y:S01]  /*19b10*/  FMUL R112, R107, 2 ;  /* 0x400000006b707820 */ /* 0x000fe20000400000 */
[----:B------:R-:W-:Y:S01]  /*19b20*/  FMUL R106, R126, 3 ;  /* 0x404000007e6a7820 */ /* 0x000fe20000400000 */
[----:B------:R-:W-:Y:S01]  /*19b30*/  FFMA R132, R132, R123, R119 ;  /* 0x0000007b84847223 */ /* 0x000fe20000000077 */
[----:B------:R-:W-:Y:S01]  /*19b40*/  FFMA R118, R127, 1.4426950216293334961, R118 ;  /* 0x3fb8aa3b7f767823 */ /* 0x000fe20000000076 */
[----:B------:R2:W0:Y:S01]  /*19b50*/  FRND R119, R112 ;  /* 0x0000007000777307 */ /* 0x0004220000201000 */
[----:B------:R-:W-:Y:S01]  /*19b60*/  FMUL R111, R131, 3 ;  /* 0x40400000836f7820 */ /* 0x000fe20000400000 */
[----:B------:R-:W-:Y:S01]  /*19b70*/  FADD R122, -R122, R107 ;  /* 0x0000006b7a7a7221 */ /* 0x000fe20000000100 */
[----:B------:R-:W-:Y:S01]  /*19b80*/  FFMA R118, R115, 1.9251366722983220825e-08, R118 ;  /* 0x32a55e3473767823 */ /* 0x000fe20000000076 */
[----:B------:R-:W-:Y:S01]  /*19b90*/  FFMA R123, R113, R128, R132 ;  /* 0x00000080717b7223 */ /* 0x000fe20000000084 */
[----:B------:R-:W-:Y:S01]  /*19ba0*/  FFMA R129, R129, R111, R110 ;  /* 0x0000006f81817223 */ /* 0x000fe2000000006e */
[----:B------:R-:W-:Y:S01]  /*19bb0*/  FFMA R125, R116, R125, R101 ;  /* 0x0000007d747d7223 */ /* 0x000fe20000000065 */
[----:B------:R-:W-:Y:S01]  /*19bc0*/  FFMA R106, R127, R106, R118 ;  /* 0x0000006a7f6a7223 */ /* 0x000fe20000000076 */
[----:B------:R-:W-:-:S02]  /*19bd0*/  IMAD R111, R102, 0x100000, R105 ;  /* 0x00100000666f7824 */ /* 0x000fc400078e0269 */
[----:B------:R-:W-:Y:S01]  /*19be0*/  FFMA R129, R114, R131, R129 ;  /* 0x0000008372817223 */ /* 0x000fe20000000081 */
[----:B------:R-:W-:Y:S01]  /*19bf0*/  FADD R122, R117, -R122 ;  /* 0x8000007a757a7221 */ /* 0x000fe20000000000 */
[----:B------:R-:W-:Y:S01]  /*19c00*/  FFMA R106, R115, R126, R106 ;  /* 0x0000007e736a7223 */ /* 0x000fe2000000006a */
[----:B------:R-:W-:Y:S01]  /*19c10*/  FFMA R113, R107, 2, -R112 ;  /* 0x400000006b717823 */ /* 0x000fe20000000870 */
[----:B------:R-:W-:Y:S01]  /*19c20*/  IMAD.MOV.U32 R110, RZ, RZ, R104 ;  /* 0x000000ffff6e7224 */ /* 0x000fe200078e0068 */
[----:B0-2---:R-:W-:Y:S06]  /*19c30*/  @!P0 BRA `(.L_x_555) ;  /* 0x0000000000308947 */ /* 0x005fec0003800000 */
        /* <DEDUP_REMOVED lines=12> */
.L_x_555:
[----:B------:R-:W-:Y:S05]  /*19d00*/  BSYNC.RECONVERGENT B0 ;  /* 0x0000000000007941 */ /* 0x000fea0003800200 */
.L_x_554:
[----:B------:R-:W-:Y:S01]  /*19d10*/  FFMA R113, R122, 2, R113 ;  /* 0x400000007a717823 */ /* 0x000fe20000000071 */
[C---:B------:R-:W-:Y:S01]  /*19d20*/  FADD R102, R112.reuse, -R119 ;  /* 0x8000007770667221 */ /* 0x040fe20000000000 */
[----:B------:R-:W-:Y:S01]  /*19d30*/  IMAD.MOV.U32 R12, RZ, RZ, 0x391fcb8e ;  /* 0x391fcb8eff0c7424 */ /* 0x000fe200078e00ff */
[C---:B------:R-:W-:Y:S01]  /*19d40*/  FSETP.GT.AND P3, PT, |R112|.reuse, 152, PT ;  /* 0x431800007000780b */ /* 0x040fe20003f64200 */
[----:B------:R-:W-:Y:S01]  /*19d50*/  FMUL R104, R107, 1 ;  /* 0x3f8000006b687820 */ /* 0x000fe20000400000 */
[----:B------:R-:W-:Y:S01]  /*19d60*/  FADD R113, R113, R102 ;  /* 0x0000006671717221 */ /* 0x000fe20000000000 */
[----:B------:R-:W-:Y:S01]  /*19d70*/  FSETP.GEU.AND P0, PT, R112, RZ, PT ;  /* 0x000000ff7000720b */ /* 0x000fe20003f0e000 */
[----:B------:R-:W-:Y:S01]  /*19d80*/  FADD R115, R124, R125 ;  /* 0x0000007d7c737221 */ /* 0x000fe20000000000 */
[----:B------:R-:W0:Y:S01]  /*19d90*/  F2I.NTZ R112, R112 ;  /* 0x0000007000707305 */ /* 0x000e220000203100 */
[----:B------:R-:W-:Y:S01]  /*19da0*/  FFMA R102, R113, R12, 0.0013391353422775864601 ;  /* 0x3aaf85ed71667423 */ /* 0x000fe2000000000c */
[----:B------:R-:W-:Y:S01]  /*19db0*/  FSETP.GT.AND P1, PT, R119, RZ, PT ;  /* 0x000000ff7700720b */ /* 0x000fe20003f24000 */
[----:B------:R-:W-:Y:S01]  /*19dc0*/  FMUL R114, R115, 2 ;  /* 0x4000000073727820 */ /* 0x000fe20000400000 */
[----:B------:R-:W-:Y:S01]  /*19dd0*/  FADD R107, R107, -R104 ;  /* 0x800000686b6b7221 */ /* 0x000fe20000000000 */
[----:B------:R-:W-:Y:S01]  /*19de0*/  FFMA R102, R113, R102, 0.0096188392490148544312 ;  /* 0x3c1d985671667423 */ /* 0x000fe20000000066 */
[----:B------:R-:W-:Y:S01]  /*19df0*/  SEL R101, RZ, 0x83000000, P1 ;  /* 0x83000000ff657807 */ /* 0x000fe20000800000 */
[----:B------:R-:W-:Y:S01]  /*19e00*/  FADD R118, R121, R106 ;  /* 0x0000006a79767221 */ /* 0x000fe20000000000 */
[----:B------:R-:W1:Y:S01]  /*19e10*/  FRND R105, R104 ;  /* 0x0000006800697307 */ /* 0x000e620000201000 */
[----:B------:R-:W-:Y:S01]  /*19e20*/  FFMA R102, R113, R102, 0.055503588169813156128 ;  /* 0x3d6357bb71667423 */ /* 0x000fe20000000066 */
[----:B------:R-:W-:Y:S01]  /*19e30*/  FADD R107, R122, R107 ;  /* 0x0000006b7a6b7221 */ /* 0x000fe20000000000 */
[----:B------:R-:W-:-:S02]  /*19e40*/  VIADD R103, R101, 0x7f000000 ;  /* 0x7f00000065677836 */ /* 0x000fc40000000000 */
[----:B------:R-:W-:Y:S01]  /*19e50*/  FADD R127, R120, R129 ;  /* 0x00000081787f7221 */ /* 0x000fe20000000000 */
[----:B------:R-:W-:Y:S01]  /*19e60*/  FFMA R102, R113, R102, 0.24022644758224487305 ;  /* 0x3e75fdec71667423 */ /* 0x000fe20000000066 */
[----:B------:R-:W-:Y:S01]  /*19e70*/  FADD R121, -R121, R118 ;  /* 0x0000007679797221 */ /* 0x000fe20000000100 */
[----:B0-----:R-:W-:Y:S02]  /*19e80*/  IMAD R101, R112, 0x800000, -R101 ;  /* 0x0080000070657824 */ /* 0x001fe400078e0a65 */
[----:B------:R-:W-:Y:S01]  /*19e90*/  FMUL R116, R115, 1 ;  /* 0x3f80000073747820 */ /* 0x000fe20000400000 */
[C---:B------:R-:W-:Y:S01]  /*19ea0*/  FFMA R102, R113.reuse, R102, 0.69314718246459960938 ;  /* 0x3f31721871667423 */ /* 0x040fe20000000066 */
[----:B------:R-:W-:Y:S01]  /*19eb0*/  FMUL R119, R118, 2 ;  /* 0x4000000076777820 */ /* 0x000fe20000400000 */
[----:B------:R-:W-:Y:S01]  /*19ec0*/  FADD R124, -R124, R115 ;  /* 0x000000737c7c7221 */ /* 0x000fe20000000100 */
[----:B------:R-:W-:Y:S01]  /*19ed0*/  FADD R13, R130, R123 ;  /* 0x0000007b820d7221 */ /* 0x000fe20000000000 */
[----:B------:R-:W-:Y:S01]  /*19ee0*/  FFMA R102, R113, R102, 1 ;  /* 0x3f80000071667423 */ /* 0x000fe20000000066 */
[----:B------:R-:W-:Y:S01]  /*19ef0*/  FADD R120, -R120, R127 ;  /* 0x0000007f78787221 */ /* 0x000fe20000000100 */
[----:B------:R-:W0:Y:S01]  /*19f00*/  FRND R113, R114 ;  /* 0x0000007200717307 */ /* 0x000e220000201000 */
[----:B------:R-:W-:Y:S01]  /*19f10*/  FADD R121, R106, -R121 ;  /* 0x800000796a797221 */ /* 0x000fe20000000000 */
[----:B------:R-:W-:Y:S01]  /*19f20*/  FMUL R102, R102, R103 ;  /* 0x0000006766667220 */ /* 0x000fe20000400000 */
[----:B------:R-:W-:Y:S01]  /*19f30*/  FFMA R112, R118, 2, -R119 ;  /* 0x4000000076707823 */ /* 0x000fe20000000877 */
[----:B------:R-:W-:Y:S01]  /*19f40*/  FADD R124, R125, -R124 ;  /* 0x8000007c7d7c7221 */ /* 0x000fe20000000000 */
[----:B------:R-:W-:Y:S01]  /*19f50*/  FADD R106, -R130, R13 ;  /* 0x0000000d826a7221 */ /* 0x000fe20000000100 */
[----:B------:R-:W-:Y:S01]  /*19f60*/  FMUL R101, R102, R101 ;  /* 0x0000006566657220 */ /* 0x000fe20000400000 */
[----:B-1----:R-:W-:Y:S01]  /*19f70*/  FADD R102, R104, -R105 ;  /* 0x8000006968667221 */ /* 0x002fe20000000000 */
[----:B------:R-:W1:Y:S01]  /*19f80*/  FRND R117, R116 ;  /* 0x0000007400757307 */ /* 0x000e620000201000 */
[----:B------:R-:W-:Y:S01]  /*19f90*/  FFMA R103, R115, 2, -R114 ;  /* 0x4000000073677823 */ /* 0x000fe20000000872 */
[----:B------:R-:W-:Y:S01]  /*19fa0*/  FADD R129, R129, -R120 ;  /* 0x8000007881817221 */ /* 0x000fe20000000000 */
[----:B------:R-:W-:Y:S01]  /*19fb0*/  FADD R107, R107, R102 ;  /* 0x000000666b6b7221 */ /* 0x000fe20000000000 */
[----:B------:R-:W-:Y:S01]  /*19fc0*/  FFMA R120, R121, 2, R112 ;  /* 0x4000000079787823 */ /* 0x000fe20000000070 */
[----:B------:R-:W-:Y:S01]  /*19fd0*/  FADD R106, R123, -R106 ;  /* 0x8000006a7b6a7221 */ /* 0x000fe20000000000 */
[----:B------:R-:W-:Y:S01]  /*19fe0*/  FFMA R103, R124, 2, R103 ;  /* 0x400000007c677823 */ /* 0x000fe20000000067 */
[C---:B------:R-:W-:Y:S01]  /*19ff0*/  FFMA R102, R107.reuse, R12, 0.0013391353422775864601 ;  /* 0x3aaf85ed6b667423 */ /* 0x040fe2000000000c */
[----:B------:R-:W-:Y:S01]  /*1a000*/  FSETP.GT.AND P2, PT, |R104|, 152, PT ;  /* 0x431800006800780b */ /* 0x000fe20003f44200 */
[----:B0-----:R-:W-:Y:S01]  /*1a010*/  FADD R112, R114, -R113 ;  /* 0x8000007172707221 */ /* 0x001fe20000000000 */
[----:B------:R-:W-:Y:S01]  /*1a020*/  FSETP.GEU.AND P4, PT, R104, RZ, PT ;  /* 0x000000ff6800720b */ /* 0x000fe20003f8e000 */
[C---:B------:R-:W-:Y:S01]  /*1a030*/  FMUL R123, R118.reuse, 1 ;  /* 0x3f800000767b7820 */ /* 0x040fe20000400000 */
[----:B------:R-:W0:Y:S01]  /*1a040*/  F2I.NTZ R104, R104 ;  /* 0x0000006800687305 */ /* 0x000e220000203100 */
[----:B------:R-:W-:Y:S01]  /*1a050*/  FFMA R102, R107, R102, 0.0096188392490148544312 ;  /* 0x3c1d98566b667423 */ /* 0x000fe20000000066 */
[----:B------:R-:W-:Y:S01]  /*1a060*/  FSETP.GT.AND P6, PT, R113, RZ, PT ;  /* 0x000000ff7100720b */ /* 0x000fe20003fc4000 */
[----:B------:R-:W-:Y:S01]  /*1a070*/  FADD R113, R103, R112 ;  /* 0x0000007067717221 */ /* 0x000fe20000000000 */
[----:B------:R-:W-:Y:S01]  /*1a080*/  FADD R118, R118, -R123 ;  /* 0x8000007b76767221 */ /* 0x000fe20000000000 */
[----:B------:R-:W-:Y:S01]  /*1a090*/  @P3 FSEL R101, RZ, +INF , !P0 ;  /* 0x7f800000ff653808 */ /* 0x000fe20004000000 */
[----:B------:R-:W-:Y:S01]  /*1a0a0*/  FFMA R102, R107, R102, 0.055503588169813156128 ;  /* 0x3d6357bb6b667423 */ /* 0x000fe20000000066 */
[----:B------:R-:W-:Y:S01]  /*1a0b0*/  FADD R115, R115, -R116 ;  /* 0x8000007473737221 */ /* 0x000fe20000000000 */
[C---:B------:R-:W-:Y:S01]  /*1a0c0*/  FSETP.GT.AND P0, PT, |R114|.reuse, 152, PT ;  /* 0x431800007200780b */ /* 0x040fe20003f04200 */
[----:B------:R-:W-:Y:S01]  /*1a0d0*/  FFMA R112, R113, R12, 0.0013391353422775864601 ;  /* 0x3aaf85ed71707423 */ /* 0x000fe2000000000c */
[----:B------:R-:W-:Y:S01]  /*1a0e0*/  FSETP.GEU.AND P3, PT, R114, RZ, PT ;  /* 0x000000ff7200720b */ /* 0x000fe20003f6e000 */
[----:B------:R-:W-:Y:S01]  /*1a0f0*/  FADD R121, R121, R118 ;  /* 0x0000007679797221 */ /* 0x000fe20000000000 */
[----:B------:R-:W-:Y:S01]  /*1a100*/  FSETP.GT.AND P5, PT, R105, RZ, PT ;  /* 0x000000ff6900720b */ /* 0x000fe20003fa4000 */
[----:B------:R-:W2:Y:S01]  /*1a110*/  F2I.NTZ R114, R114 ;  /* 0x0000007200727305 */ /* 0x000ea20000203100 */
[----:B------:R-:W-:Y:S01]  /*1a120*/  FFMA R102, R107, R102, 0.24022644758224487305 ;  /* 0x3e75fdec6b667423 */ /* 0x000fe20000000066 */
[----:B------:R-:W-:Y:S01]  /*1a130*/  FADD R115, R124, R115 ;  /* 0x000000737c737221 */ /* 0x000fe20000000000 */
[----:B-1----:R-:W-:Y:S01]  /*1a140*/  FADD R118, R116, -R117 ;  /* 0x8000007574767221 */ /* 0x002fe20000000000 */
[----:B------:R-:W-:Y:S01]  /*1a150*/  SEL R103, RZ, 0x83000000, P5 ;  /* 0x83000000ff677807 */ /* 0x000fe20002800000 */
[----:B------:R-:W-:Y:S01]  /*1a160*/  FFMA R112, R113, R112, 0.0096188392490148544312 ;  /* 0x3c1d985671707423 */ /* 0x000fe20000000070 */
[----:B------:R-:W-:Y:S01]  /*1a170*/  FSETP.GT.AND P1, PT, R117, RZ, PT ;  /* 0x000000ff7500720b */ /* 0x000fe20003f24000 */
[----:B------:R-:W-:Y:S01]  /*1a180*/  FFMA R102, R107, R102, 0.69314718246459960938 ;  /* 0x3f3172186b667423 */ /* 0x000fe20000000066 */
[----:B------:R-:W-:Y:S01]  /*1a190*/  FADD R117, R115, R118 ;  /* 0x0000007673757221 */ /* 0x000fe20000000000 */
[----:B------:R-:W-:Y:S01]  /*1a1a0*/  FFMA R112, R113, R112, 0.055503588169813156128 ;  /* 0x3d6357bb71707423 */ /* 0x000fe20000000070 */
[----:B0-----:R-:W-:Y:S01]  /*1a1b0*/  IMAD R105, R104, 0x800000, -R103 ;  /* 0x0080000068697824 */ /* 0x001fe200078e0a67 */
[----:B------:R-:W-:Y:S01]  /*1a1c0*/  SEL R115, RZ, 0x83000000, P6 ;  /* 0x83000000ff737807 */ /* 0x000fe20003000000 */
[----:B------:R-:W-:-:S02]  /*1a1d0*/  VIADD R103, R103, 0x7f000000 ;  /* 0x7f00000067677836 */ /* 0x000fc40000000000 */
[----:B------:R-:W-:Y:S01]  /*1a1e0*/  FFMA R102, R107, R102, 1 ;  /* 0x3f8000006b667423 */ /* 0x000fe20000000066 */
[----:B------:R-:W-:Y:S01]  /*1a1f0*/  FFMA R118, R117, R12, 0.0013391353422775864601 ;  /* 0x3aaf85ed75767423 */ /* 0x000fe2000000000c */
[----:B------:R-:W-:Y:S01]  /*1a200*/  FFMA R112, R113, R112, 0.24022644758224487305 ;  /* 0x3e75fdec71707423 */ /* 0x000fe20000000070 */
[----:B------:R-:W-:Y:S01]  /*1a210*/  FSETP.GT.AND P5, PT, |R116|, 152, PT ;  /* 0x431800007400780b */ /* 0x000fe20003fa4200 */
[----:B------:R-:W-:Y:S01]  /*1a220*/  FMUL R102, R102, R103 ;  /* 0x0000006766667220 */ /* 0x000fe20000400000 */
[----:B------:R-:W-:Y:S01]  /*1a230*/  FSETP.GEU.AND P6, PT, R116, RZ, PT ;  /* 0x000000ff7400720b */ /* 0x000fe20003fce000 */
[----:B------:R-:W-:Y:S01]  /*1a240*/  FFMA R118, R117, R118, 0.0096188392490148544312 ;  /* 0x3c1d985675767423 */ /* 0x000fe20000000076 */
[----:B------:R-:W0:Y:S01]  /*1a250*/  F2I.NTZ R116, R116 ;  /* 0x0000007400747305 */ /* 0x000e220000203100 */
[----:B--2---:R-:W-:Y:S02]  /*1a260*/  IMAD R103, R114, 0x800000, -R115 ;  /* 0x0080000072677824 */ /* 0x004fe400078e0a73 */
[----:B------:R-:W-:Y:S01]  /*1a270*/  FFMA R112, R113, R112, 0.69314718246459960938 ;  /* 0x3f31721871707423 */ /* 0x000fe20000000070 */
[----:B------:R-:W-:Y:S01]  /*1a280*/  FFMA R118, R117, R118, 0.055503588169813156128 ;  /* 0x3d6357bb75767423 */ /* 0x000fe20000000076 */
[----:B------:R-:W-:-:S02]  /*1a290*/  VIADD R115, R115, 0x7f000000 ;  /* 0x7f00000073737836 */ /* 0x000fc40000000000 */
[----:B------:R-:W-:Y:S01]  /*1a2a0*/  FMUL R122, R127, 2 ;  /* 0x400000007f7a7820 */ /* 0x000fe20000400000 */
[----:B------:R-:W-:Y:S01]  /*1a2b0*/  FFMA R112, R113, R112, 1 ;  /* 0x3f80000071707423 */ /* 0x000fe20000000070 */
[C---:B------:R-:W-:Y:S01]  /*1a2c0*/  FFMA R118, R117.reuse, R118, 0.24022644758224487305 ;  /* 0x3e75fdec75767423 */ /* 0x040fe20000000076 */
[----:B------:R-:W1:Y:S01]  /*1a2d0*/  FRND R114, R123 ;  /* 0x0000007b00727307 */ /* 0x000e620000201000 */
[----:B------:R-:W-:Y:S01]  /*1a2e0*/  SEL R107, RZ, 0x83000000, P1 ;  /* 0x83000000ff6b7807 */ /* 0x000fe20000800000 */
[----:B------:R-:W-:Y:S01]  /*1a2f0*/  FMUL R112, R112, R115 ;  /* 0x0000007370707220 */ /* 0x000fe20000400000 */
[----:B------:R-:W-:Y:S01]  /*1a300*/  FFMA R118, R117, R118, 0.69314718246459960938 ;  /* 0x3f31721875767423 */ /* 0x000fe20000000076 */
[----:B------:R-:W-:Y:S01]  /*1a310*/  FMUL R102, R102, R105 ;  /* 0x0000006966667220 */ /* 0x000fe20000400000 */
[----:B------:R-:W-:Y:S01]  /*1a320*/  @P2 FSEL R102, RZ, +INF , !P4 ;  /* 0x7f800000ff662808 */ /* 0x000fe20006000000 */
[----:B------:R-:W-:Y:S01]  /*1a330*/  FMUL R103, R112, R103 ;  /* 0x0000006770677220 */ /* 0x000fe20000400000 */
[----:B0-----:R-:W-:Y:S01]  /*1a340*/  IMAD R116, R116, 0x800000, -R107 ;  /* 0x0080000074747824 */ /* 0x001fe200078e0a6b */
[----:B------:R-:W0:Y:S01]  /*1a350*/  FRND R104, R119 ;  /* 0x0000007700687307 */ /* 0x000e220000201000 */
[----:B------:R-:W-:Y:S01]  /*1a360*/  @P0 FSEL R103, RZ, +INF , !P3 ;  /* 0x7f800000ff670808 */ /* 0x000fe20005800000 */
[----:B------:R-:W-:-:S02]  /*1a370*/  VIADD R107, R107, 0x7f000000 ;  /* 0x7f0000006b6b7836 */ /* 0x000fc40000000000 */
[----:B------:R-:W-:Y:S01]  /*1a380*/  FFMA R118, R117, R118, 1 ;  /* 0x3f80000075767423 */ /* 0x000fe20000000076 */
[----:B------:R-:W-:Y:S01]  /*1a390*/  FSETP.GT.AND P1, PT, |R119|, 152, PT ;  /* 0x431800007700780b */ /* 0x000fe20003f24200 */
[----:B------:R-:W-:Y:S01]  /*1a3a0*/  FMUL R124, R127, 1 ;  /* 0x3f8000007f7c7820 */ /* 0x000fe20000400000 */
[----:B------:R-:W-:Y:S01]  /*1a3b0*/  FSETP.GEU.AND P4, PT, R119, RZ, PT ;  /* 0x000000ff7700720b */ /* 0x000fe20003f8e000 */
[----:B------:R-:W-:Y:S01]  /*1a3c0*/  FMUL R107, R118, R107 ;  /* 0x0000006b766b7220 */ /* 0x000fe20000400000 */
[----:B------:R-:W2:Y:S01]  /*1a3d0*/  FRND R113, R122 ;  /* 0x0000007a00717307 */ /* 0x000ea20000201000 */
[----:B-1----:R-:W-:Y:S01]  /*1a3e0*/  FSETP.GT.AND P3, PT, R114, RZ, PT ;  /* 0x000000ff7200720b */ /* 0x002fe20003f64000 */
[----:B------:R-:W-:Y:S01]  /*1a3f0*/  FADD R114, R123, -R114 ;  /* 0x800000727b727221 */ /* 0x000fe20000000000 */
[C---:B------:R-:W-:Y:S01]  /*1a400*/  FMUL R128, R13.reuse, 2 ;  /* 0x400000000d807820 */ /* 0x040fe20000400000 */
[----:B------:R-:W-:Y:S01]  /*1a410*/  FMUL R130, R13, 1 ;  /* 0x3f8000000d827820 */ /* 0x000fe20000400000 */
[----:B------:R-:W-:Y:S01]  /*1a420*/  SEL R118, RZ, 0x83000000, P3 ;  /* 0x83000000ff767807 */ /* 0x000fe20001800000 */
[----:B------:R-:W-:Y:S01]  /*1a430*/  FADD R121, R121, R114 ;  /* 0x0000007279797221 */ /* 0x000fe20000000000 */
[----:B0-----:R-:W-:Y:S01]  /*1a440*/  FADD R105, R119, -R104 ;  /* 0x8000006877697221 */ /* 0x001fe20000000000 */
[----:B------:R-:W-:Y:S01]  /*1a450*/  FSETP.GT.AND P2, PT, R104, RZ, PT ;  /* 0x000000ff6800720b */ /* 0x000fe20003f44000 */
[----:B------:R-:W-:Y:S01]  /*1a460*/  FMUL R104, R107, R116 ;  /* 0x000000746b687220 */ /* 0x000fe20000400000 */
[----:B------:R-:W-:Y:S01]  /*1a470*/  FFMA R116, R121, R12, 0.0013391353422775864601 ;  /* 0x3aaf85ed79747423 */ /* 0x000fe2000000000c */
[----:B------:R-:W-:Y:S01]  /*1a480*/  FADD R105, R120, R105 ;  /* 0x0000006978697221 */ /* 0x000fe20000000000 */
[----:B------:R-:W-:Y:S01]  /*1a490*/  FFMA R120, R127, 2, -R122 ;  /* 0x400000007f787823 */ /* 0x000fe2000000087a */
[----:B------:R-:W0:Y:S01]  /*1a4a0*/  F2I.NTZ R119, R119 ;  /* 0x0000007700777305 */ /* 0x000e220000203100 */
[----:B------:R-:W-:Y:S01]  /*1a4b0*/  FFMA R116, R121, R116, 0.0096188392490148544312 ;  /* 0x3c1d985679747423 */ /* 0x000fe20000000074 */
[----:B--2---:R-:W-:Y:S01]  /*1a4c0*/  FSETP.GT.AND P3, PT, R113, RZ, PT ;  /* 0x000000ff7100720b */ /* 0x004fe20003f64000 */
[----:B------:R-:W-:Y:S01]  /*1a4d0*/  FADD R113, R122, -R113 ;  /* 0x800000717a717221 */ /* 0x000fe20000000000 */
[----:B------:R-:W-:Y:S01]  /*1a4e0*/  FFMA R120, R129, 2, R120 ;  /* 0x4000000081787823 */ /* 0x000fe20000000078 */
[----:B------:R-:W-:Y:S01]  /*1a4f0*/  FFMA R112, R105, R12, 0.0013391353422775864601 ;  /* 0x3aaf85ed69707423 */ /* 0x000fe2000000000c */
[----:B------:R-:W-:Y:S01]  /*1a500*/  FFMA R116, R121, R116, 0.055503588169813156128 ;  /* 0x3d6357bb79747423 */ /* 0x000fe20000000074 */
[----:B------:R-:W-:Y:S01]  /*1a510*/  SEL R114, RZ, 0x83000000, P2 ;  /* 0x83000000ff727807 */ /* 0x000fe20001000000 */
[----:B------:R-:W-:Y:S01]  /*1a520*/  FADD R113, R120, R113 ;  /* 0x0000007178717221 */ /* 0x000fe20000000000 */
[----:B------:R-:W-:Y:S01]  /*1a530*/  FFMA R112, R105, R112, 0.0096188392490148544312 ;  /* 0x3c1d985669707423 */ /* 0x000fe20000000070 */
[----:B------:R-:W-:Y:S01]  /*1a540*/  FFMA R116, R121, R116, 0.24022644758224487305 ;  /* 0x3e75fdec79747423 */ /* 0x000fe20000000074 */
[----:B------:R-:W1:Y:S01]  /*1a550*/  FRND R115, R124 ;  /* 0x0000007c00737307 */ /* 0x000e620000201000 */
[----:B------:R-:W-:Y:S01]  /*1a560*/  FFMA R120, R113, R12, 0.0013391353422775864601 ;  /* 0x3aaf85ed71787423 */ /* 0x000fe2000000000c */
[----:B------:R-:W-:Y:S01]  /*1a570*/  FFMA R112, R105, R112, 0.055503588169813156128 ;  /* 0x3d6357bb69707423 */ /* 0x000fe20000000070 */
[----:B------:R-:W-:Y:S01]  /*1a580*/  FFMA R116, R121, R116, 0.69314718246459960938 ;  /* 0x3f31721879747423 */ /* 0x000fe20000000074 */
[----:B------:R-:W-:Y:S01]  /*1a590*/  @P5 FSEL R104, RZ, +INF , !P6 ;  /* 0x7f800000ff685808 */ /* 0x000fe20007000000 */
[----:B------:R-:W-:Y:S01]  /*1a5a0*/  FFMA R120, R113, R120, 0.0096188392490148544312 ;  /* 0x3c1d985671787423 */ /* 0x000fe20000000078 */
[----:B------:R-:W-:Y:S01]  /*1a5b0*/  FSETP.GT.AND P0, PT, |R123|, 152, PT ;  /* 0x431800007b00780b */ /* 0x000fe20003f04200 */
[----:B------:R-:W-:Y:S01]  /*1a5c0*/  FFMA R112, R105, R112, 0.24022644758224487305 ;  /* 0x3e75fdec69707423 */ /* 0x000fe20000000070 */
[----:B------:R-:W-:Y:S01]  /*1a5d0*/  FSETP.GEU.AND P5, PT, R123, RZ, PT ;  /* 0x000000ff7b00720b */ /* 0x000fe20003fae000 */
[----:B------:R-:W-:Y:S01]  /*1a5e0*/  FFMA R120, R113, R120, 0.055503588169813156128 ;  /* 0x3d6357bb71787423 */ /* 0x000fe20000000078 */
[----:B------:R-:W2:Y:S01]  /*1a5f0*/  FRND R117, R128 ;  /* 0x0000008000757307 */ /* 0x000ea20000201000 */
[----:B------:R-:W-:Y:S01]  /*1a600*/  FFMA R121, R121, R116, 1 ;  /* 0x3f80000079797423 */ /* 0x000fe20000000074 */
[----:B0-----:R-:W-:-:S02]  /*1a610*/  IMAD R116, R119, 0x800000, -R114 ;  /* 0x0080000077747824 */ /* 0x001fc400078e0a72 */
[----:B------:R-:W-:Y:S01]  /*1a620*/  FFMA R120, R113, R120, 0.24022644758224487305 ;  /* 0x3e75fdec71787423 */ /* 0x000fe20000000078 */
[----:B------:R-:W-:Y:S01]  /*1a630*/  FFMA R112, R105, R112, 0.69314718246459960938 ;  /* 0x3f31721869707423 */ /* 0x000fe20000000070 */
[C---:B------:R-:W-:Y:S01]  /*1a640*/  FSETP.GT.AND P6, PT, |R122|.reuse, 152, PT ;  /* 0x431800007a00780b */ /* 0x040fe20003fc4200 */
[----:B------:R-:W-:Y:S01]  /*1a650*/  FADD R126, R127, -R124 ;  /* 0x8000007c7f7e7221 */ /* 0x000fe20000000000 */
[----:B------:R-:W-:Y:S01]  /*1a660*/  FFMA R120, R113, R120, 0.69314718246459960938 ;  /* 0x3f31721871787423 */ /* 0x000fe20000000078 */
[----:B------:R-:W0:Y:S01]  /*1a670*/  F2I.NTZ R123, R123 ;  /* 0x0000007b007b7305 */ /* 0x000e220000203100 */
[----:B------:R-:W-:Y:S01]  /*1a680*/  FSETP.GEU.AND P2, PT, R122, RZ, PT ;  /* 0x000000ff7a00720b */ /* 0x000fe20003f4e000 */
[----:B------:R-:W-:Y:S01]  /*1a690*/  FFMA R112, R105, R112, 1 ;  /* 0x3f80000069707423 */ /* 0x000fe20000000070 */
[----:B------:R-:W-:Y:S01]  /*1a6a0*/  SEL R107, RZ, 0x83000000, P3 ;  /* 0x83000000ff6b7807 */ /* 0x000fe20001800000 */
[----:B------:R-:W-:Y:S02]  /*1a6b0*/  VIADD R105, R114, 0x7f000000 ;  /* 0x7f00000072697836 */ /* 0x000fe40000000000 */
[----:B------:R-:W-:Y:S01]  /*1a6c0*/  FFMA R120, R113, R120, 1 ;  /* 0x3f80000071787423 */ /* 0x000fe20000000078 */
[----:B------:R-:W-:Y:S01]  /*1a6d0*/  FFMA R113, R13, 2, -R128 ;  /* 0x400000000d717823 */ /* 0x000fe20000000880 */
[----:B-1----:R-:W-:Y:S01]  /*1a6e0*/  FSETP.GT.AND P3, PT, R115, RZ, PT ;  /* 0x000000ff7300720b */ /* 0x002fe20003f64000 */
[----:B------:R-:W1:Y:S01]  /*1a6f0*/  FRND R119, R130 ;  /* 0x0000008200777307 */ /* 0x000e620000201000 */
[----:B------:R-:W-:Y:S01]  /*1a700*/  FADD R126, R129, R126 ;  /* 0x0000007e817e7221 */ /* 0x000fe20000000000 */
[----:B------:R-:W-:Y:S01]  /*1a710*/  FADD R115, R124, -R115 ;  /* 0x800000737c737221 */ /* 0x000fe20000000000 */
[----:B------:R-:W-:Y:S01]  /*1a720*/  FMUL R105, R112, R105 ;  /* 0x0000006970697220 */ /* 0x000fe20000400000 */
[----:B------:R-:W-:Y:S01]  /*1a730*/  FADD R13, R13, -R130 ;  /* 0x800000820d0d7221 */ /* 0x000fe20000000000 */
[----:B------:R-:W-:Y:S01]  /*1a740*/  FFMA R113, R106, 2, R113 ;  /* 0x400000006a717823 */ /* 0x000fe20000000071 */
[----:B--2---:R-:W-:Y:S01]  /*1a750*/  FADD R112, R128, -R117 ;  /* 0x8000007580707221 */ /* 0x004fe20000000000 */
[----:B0-----:R-:W-:Y:S01]  /*1a760*/  IMAD R123, R123, 0x800000, -R118 ;  /* 0x008000007b7b7824 */ /* 0x001fe200078e0a76 */
[----:B------:R-:W0:Y:S01]  /*1a770*/  F2I.NTZ R122, R122 ;  /* 0x0000007a007a7305 */ /* 0x000e220000203100 */
[----:B------:R-:W-:Y:S01]  /*1a780*/  FADD R115, R126, R115 ;  /* 0x000000737e737221 */ /* 0x000fe20000000000 */
[----:B------:R-:W-:-:S02]  /*1a790*/  VIADD R118, R118, 0x7f000000 ;  /* 0x7f00000076767836 */ /* 0x000fc40000000000 */
[----:B------:R-:W-:Y:S01]  /*1a7a0*/  FADD R13, R106, R13 ;  /* 0x0000000d6a0d7221 */ /* 0x000fe20000000000 */
[----:B------:R-:W-:Y:S01]  /*1a7b0*/  FADD R113, R113, R112 ;  /* 0x0000007071717221 */ /* 0x000fe20000000000 */
[----:B------:R-:W-:Y:S01]  /*1a7c0*/  FFMA R112, R115, R12, 0.0013391353422775864601 ;  /* 0x3aaf85ed73707423 */ /* 0x000fe2000000000c */
[----:B------:R-:W-:Y:S01]  /*1a7d0*/  FMUL R118, R121, R118 ;  /* 0x0000007679767220 */ /* 0x000fe20000400000 */
[----:B-1----:R-:W-:Y:S01]  /*1a7e0*/  FADD R114, R130, -R119 ;  /* 0x8000007782727221 */ /* 0x002fe20000000000 */
[----:B------:R-:W-:Y:S01]  /*1a7f0*/  FMUL R105, R105, R116 ;  /* 0x0000007469697220 */ /* 0x000fe20000400000 */
[----:B------:R-:W-:Y:S01]  /*1a800*/  FFMA R112, R115, R112, 0.0096188392490148544312 ;  /* 0x3c1d985673707423 */ /* 0x000fe20000000070 */
[----:B------:R-:W-:Y:S01]  /*1a810*/  FMUL R106, R118, R123 ;  /* 0x0000007b766a7220 */ /* 0x000fe20000400000 */
[----:B------:R-:W-:Y:S01]  /*1a820*/  FADD R121, R13, R114 ;  /* 0x000000720d797221 */ /* 0x000fe20000000000 */
[----:B------:R-:W-:Y:S01]  /*1a830*/  FFMA R114, R113, R12, 0.0013391353422775864601 ;  /* 0x3aaf85ed71727423 */ /* 0x000fe2000000000c */
[----:B------:R-:W-:Y:S01]  /*1a840*/  @P1 FSEL R105, RZ, +INF , !P4 ;  /* 0x7f800000ff691808 */ /* 0x000fe20006000000 */
[----:B------:R-:W-:Y:S01]  /*1a850*/  FFMA R112, R115, R112, 0.055503588169813156128 ;  /* 0x3d6357bb73707423 */ /* 0x000fe20000000070 */
[----:B0-----:R-:W-:-:S02]  /*1a860*/  IMAD R122, R122, 0x800000, -R107 ;  /* 0x008000007a7a7824 */ /* 0x001fc400078e0a6b */
[----:B------:R-:W-:Y:S01]  /*1a870*/  FFMA R12, R121, R12, 0.0013391353422775864601 ;  /* 0x3aaf85ed790c7423 */ /* 0x000fe2000000000c */
[----:B------:R-:W-:Y:S01]  /*1a880*/  VIADD R107, R107, 0x7f000000 ;  /* 0x7f0000006b6b7836 */ /* 0x000fe20000000000 */
[----:B------:R-:W-:Y:S01]  /*1a890*/  @P0 FSEL R106, RZ, +INF , !P5 ;  /* 0x7f800000ff6a0808 */ /* 0x000fe20006800000 */
[----:B------:R-:W-:Y:S01]  /*1a8a0*/  FFMA R112, R115, R112, 0.24022644758224487305 ;  /* 0x3e75fdec73707423 */ /* 0x000fe20000000070 */
[----:B------:R-:W-:Y:S01]  /*1a8b0*/  FSETP.GT.AND P4, PT, |R124|, 152, PT ;  /* 0x431800007c00780b */ /* 0x000fe20003f84200 */
[----:B------:R-:W-:Y:S01]  /*1a8c0*/  FMUL R107, R120, R107 ;  /* 0x0000006b786b7220 */ /* 0x000fe20000400000 */
[----:B------:R-:W-:Y:S01]  /*1a8d0*/  FSETP.GEU.AND P5, PT, R124, RZ, PT ;  /* 0x000000ff7c00720b */ /* 0x000fe20003fae000 */
[----:B------:R-:W-:Y:S01]  /*1a8e0*/  FFMA R12, R121, R12, 0.0096188392490148544312 ;  /* 0x3c1d9856790c7423 */ /* 0x000fe2000000000c */
[----:B------:R-:W0:Y:S01]  /*1a8f0*/  F2I.NTZ R124, R124 ;  /* 0x0000007c007c7305 */ /* 0x000e220000203100 */
[----:B------:R-:W-:Y:S01]  /*1a900*/  FMUL R107, R107, R122 ;  /* 0x0000007a6b6b7220 */ /* 0x000fe20000400000 */
[----:B------:R-:W-:Y:S01]  /*1a910*/  FSETP.GT.AND P1, PT, R117, RZ, PT ;  /* 0x000000ff7500720b */ /* 0x000fe20003f24000 */
[----:B------:R-:W-:Y:S01]  /*1a920*/  FFMA R12, R121, R12, 0.055503588169813156128 ;  /* 0x3d6357bb790c7423 */ /* 0x000fe2000000000c */
[----:B------:R-:W-:Y:S01]  /*1a930*/  @P6 FSEL R107, RZ, +INF , !P2 ;  /* 0x7f800000ff6b6808 */ /* 0x000fe20005000000 */
[----:B------:R-:W-:Y:S01]  /*1a940*/  FFMA R112, R115, R112, 0.69314718246459960938 ;  /* 0x3f31721873707423 */ /* 0x000fe20000000070 */
[----:B------:R-:W-:Y:S01]  /*1a950*/  SEL R13, RZ, 0x83000000, P3 ;  /* 0x83000000ff0d7807 */ /* 0x000fe20001800000 */
[----:B------:R-:W-:Y:S01]  /*1a960*/  FFMA R12, R121, R12, 0.24022644758224487305 ;  /* 0x3e75fdec790c7423 */ /* 0x000fe2000000000c */
[C---:B------:R-:W-:Y:S01]  /*1a970*/  FSETP.GT.AND P2, PT, |R130|.reuse, 152, PT ;  /* 0x431800008200780b */ /* 0x040fe20003f44200 */
[----:B------:R-:W-:Y:S01]  /*1a980*/  FFMA R112, R115, R112, 1 ;  /* 0x3f80000073707423 */ /* 0x000fe20000000070 */
[----:B------:R-:W-:Y:S01]  /*1a990*/  FSETP.GEU.AND P3, PT, R130, RZ, PT ;  /* 0x000000ff8200720b */ /* 0x000fe20003f6e000 */
[----:B------:R-:W-:Y:S01]  /*1a9a0*/  FFMA R12, R121, R12, 0.69314718246459960938 ;  /* 0x3f317218790c7423 */ /* 0x000fe2000000000c */
[----:B------:R-:W1:Y:S01]  /*1a9b0*/  F2I.NTZ R130, R130 ;  /* 0x0000008200827305 */ /* 0x000e620000203100 */
[----:B------:R-:W-:Y:S01]  /*1a9c0*/  SEL R117, RZ, 0x83000000, P1 ;  /* 0x83000000ff757807 */ /* 0x000fe20000800000 */
[----:B------:R-:W-:Y:S01]  /*1a9d0*/  FFMA R114, R113, R114, 0.0096188392490148544312 ;  /* 0x3c1d985671727423 */ /* 0x000fe20000000072 */
[----:B------:R-:W-:Y:S01]  /*1a9e0*/  FSETP.GT.AND P1, PT, R119, RZ, PT ;  /* 0x000000ff7700720b */ /* 0x000fe20003f24000 */
[----:B0-----:R-:W-:Y:S01]  /*1a9f0*/  IMAD R124, R124, 0x800000, -R13 ;  /* 0x008000007c7c7824 */ /* 0x001fe200078e0a0d */
[C---:B------:R-:W-:Y:S01]  /*1aa00*/  FSETP.GT.AND P0, PT, |R128|.reuse, 152, PT ;  /* 0x431800008000780b */ /* 0x040fe20003f04200 */
[----:B------:R-:W-:Y:S01]  /*1aa10*/  VIADD R13, R13, 0x7f000000 ;  /* 0x7f0000000d0d7836 */ /* 0x000fe20000000000 */
[----:B------:R-:W-:Y:S01]  /*1aa20*/  SEL R115, RZ, 0x83000000, P1 ;  /* 0x83000000ff737807 */ /* 0x000fe20000800000 */
[----:B------:R-:W-:Y:S01]  /*1aa30*/  FFMA R12, R121, R12, 1 ;  /* 0x3f800000790c7423 */ /* 0x000fe2000000000c */
[----:B------:R-:W-:Y:S01]  /*1aa40*/  FSETP.GEU.AND P6, PT, R128, RZ, PT ;  /* 0x000000ff8000720b */ /* 0x000fe20003fce000 */
[----:B------:R-:W-:Y:S01]  /*1aa50*/  FFMA R114, R113, R114, 0.055503588169813156128 ;  /* 0x3d6357bb71727423 */ /* 0x000fe20000000072 */
[----:B------:R-:W0:Y:S01]  /*1aa60*/  F2I.NTZ R128, R128 ;  /* 0x0000008000807305 */ /* 0x000e220000203100 */
[----:B------:R-:W-:-:S02]  /*1aa70*/  VIADD R119, R115, 0x7f000000 ;  /* 0x7f00000073777836 */ /* 0x000fc40000000000 */
[----:B------:R-:W-:Y:S01]  /*1aa80*/  FMUL R13, R112, R13 ;  /* 0x0000000d700d7220 */ /* 0x000fe20000400000 */
[----:B------:R-:W-:Y:S01]  /*1aa90*/  FFMA R114, R113, R114, 0.24022644758224487305 ;  /* 0x3e75fdec71727423 */ /* 0x000fe20000000072 */
[----:B-1----:R-:W-:Y:S02]  /*1aaa0*/  IMAD R115, R130, 0x800000, -R115 ;  /* 0x0080000082737824 */ /* 0x002fe400078e0a73 */
[----:B------:R-:W-:Y:S01]  /*1aab0*/  FMUL R12, R12, R119 ;  /* 0x000000770c0c7220 */ /* 0x000fe20000400000 */
[----:B------:R-:W-:Y:S01]  /*1aac0*/  SHF.R.U32.HI R129, RZ, 0x17, R20 ;  /* 0x00000017ff817819 */ /* 0x000fe20000011614 */
[----:B------:R-:W-:Y:S01]  /*1aad0*/  DFMA R194, R108, -20, -R110 ;  /* 0xc03400006cc2782b */ /* 0x000fe2000000086e */
[----:B------:R-:W-:Y:S01]  /*1aae0*/  SHF.R.U32.HI R130, RZ, 0x17, R21 ;  /* 0x00000017ff827819 */ /* 0x000fe20000011615 */
[----:B------:R-:W-:Y:S01]  /*1aaf0*/  FMUL R108, R13, R124 ;  /* 0x0000007c0d6c7220 */ /* 0x000fe20000400000 */
[----:B------:R-:W-:Y:S01]  /*1ab00*/  SHF.R.U32.HI R131, RZ, 0x17, R78 ;  /* 0x00000017ff837819 */ /* 0x000fe2000001164e */
[----:B------:R-:W-:Y:S01]  /*1ab10*/  FMUL R110, R12, R115 ;  /* 0x000000730c6e7220 */ /* 0x000fe20000400000 */
[----:B------:R-:W-:Y:S01]  /*1ab20*/  SHF.R.U32.HI R132, RZ, 0x17, R79 ;  /* 0x00000017ff847819 */ /* 0x000fe2000001164f */
[----:B------:R-:W-:Y:S01]  /*1ab30*/  FFMA R114, R113, R114, 0.69314718246459960938 ;  /* 0x3f31721871727423 */ /* 0x000fe20000000072 */
[----:B------:R-:W-:Y:S01]  /*1ab40*/  SHF.R.U32.HI R133, RZ, 0x17, R82 ;  /* 0x00000017ff857819 */ /* 0x000fe20000011652 */
[----:B------:R-:W-:Y:S01]  /*1ab50*/  DADD R194, R194, 20 ;  /* 0x40340000c2c27429 */ /* 0x000fe20000000000 */
[----:B------:R-:W-:Y:S01]  /*1ab60*/  LOP3.LUT R12, R129, 0xe0, RZ, 0xc0, !PT ;  /* 0x000000e0810c7812 */ /* 0x000fe200078ec0ff */
[----:B------:R-:W-:Y:S01]  /*1ab70*/  FFMA R114, R113, R114, 1 ;  /* 0x3f80000071727423 */ /* 0x000fe20000000072 */
[----:B------:R-:W-:Y:S01]  /*1ab80*/  LOP3.LUT R13, R130, 0xe0, RZ, 0xc0, !PT ;  /* 0x000000e0820d7812 */ /* 0x000fe200078ec0ff */
[----:B0-----:R-:W-:Y:S01]  /*1ab90*/  IMAD R113, R128, 0x800000, -R117 ;  /* 0x0080000080717824 */ /* 0x001fe200078e0a75 */
[----:B------:R-:W-:Y:S01]  /*1aba0*/  LOP3.LUT R145, R131, 0xe0, RZ, 0xc0, !PT ;  /* 0x000000e083917812 */ /* 0x000fe200078ec0ff */
[----:B------:R-:W-:Y:S01]  /*1abb0*/  VIADD R12, R12, 0xffffff80 ;  /* 0xffffff800c0c7836 */ /* 0x000fe20000000000 */
[----:B------:R-:W-:Y:S01]  /*1abc0*/  LOP3.LUT R146, R132, 0xe0, RZ, 0xc0, !PT ;  /* 0x000000e084927812 */ /* 0x000fe200078ec0ff */
[----:B------:R-:W-:Y:S01]  /*1abd0*/  VIADD R13, R13, 0xffffff80 ;  /* 0xffffff800d0d7836 */ /* 0x000fe20000000000 */
[----:B------:R-:W-:Y:S01]  /*1abe0*/  LOP3.LUT R147, R133, 0xe0, RZ, 0xc0, !PT ;  /* 0x000000e085937812 */ /* 0x000fe200078ec0ff */
[----:B------:R-:W-:-:S02]  /*1abf0*/  VIADD R152, R145, 0xffffff80 ;  /* 0xffffff8091987836 */ /* 0x000fc40000000000 */
[----:B------:R-:W-:Y:S01]  /*1ac00*/  FADD R112, R83, R83 ;  /* 0x0000005353707221 */ /* 0x000fe20000000000 */
[----:B------:R-:W-:Y:S02]  /*1ac10*/  VIADD R153, R146, 0xffffff80 ;  /* 0xffffff8092997836 */ /* 0x000fe40000000000 */
[----:B------:R-:W-:Y:S01]  /*1ac20*/  FADD R118, R0, R0 ;  /* 0x0000000000767221 */ /* 0x000fe20000000000 */
[----:B------:R-:W-:Y:S02]  /*1ac30*/  VIADD R155, R147, 0xffffff80 ;  /* 0xffffff80939b7836 */ /* 0x000fe40000000000 */
[----:B------:R-:W-:Y:S01]  /*1ac40*/  FADD R122, R14, R14 ;  /* 0x0000000e0e7a7221 */ /* 0x000fe20000000000 */
[----:B------:R-:W-:Y:S02]  /*1ac50*/  VIADD R117, R117, 0x7f000000 ;  /* 0x7f00000075757836 */ /* 0x000fe40000000000 */
[----:B------:R-:W-:Y:S01]  /*1ac60*/  FADD R126, R15, R15 ;  /* 0x0000000f0f7e7221 */ /* 0x000fe20000000000 */
[----:B------:R-:W-:Y:S01]  /*1ac70*/  IMAD.SHL.U32 R134, R20, 0x100, RZ ;  /* 0x0000010014867824 */ /* 0x000fe200078e00ff */
[----:B------:R-:W-:Y:S01]  /*1ac80*/  SHF.R.U32.HI R12, RZ, 0x5, R12 ;  /* 0x00000005ff0c7819 */ /* 0x000fe2000001160c */
[----:B------:R-:W-:Y:S01]  /*1ac90*/  FMUL R114, R114, R117 ;  /* 0x0000007572727220 */ /* 0x000fe20000400000 */
[----:B------:R-:W-:Y:S01]  /*1aca0*/  IMAD.SHL.U32 R135, R21, 0x100, RZ ;  /* 0x0000010015877824 */ /* 0x000fe200078e00ff */
[----:B------:R-:W-:Y:S01]  /*1acb0*/  SHF.R.U32.HI R154, RZ, 0x5, R13 ;  /* 0x00000005ff9a7819 */ /* 0x000fe2000001160d */
[----:B------:R-:W-:Y:S01]  /*1acc0*/  IMAD.SHL.U32 R136, R78, 0x100, RZ ;  /* 0x000001004e887824 */ /* 0x000fe200078e00ff */
[----:B------:R-:W-:Y:S01]  /*1acd0*/  SHF.R.U32.HI R176, RZ, 0x5, R152 ;  /* 0x00000005ffb07819 */ /* 0x000fe20000011698 */
[----:B------:R-:W-:Y:S01]  /*1ace0*/  IMAD.SHL.U32 R137, R79, 0x100, RZ ;  /* 0x000001004f897824 */ /* 0x000fe200078e00ff */
[----:B------:R-:W-:Y:S01]  /*1acf0*/  SHF.R.U32.HI R156, RZ, 0x5, R153 ;  /* 0x00000005ff9c7819 */ /* 0x000fe20000011699 */
[----:B------:R-:W-:Y:S01]  /*1ad00*/  IMAD.SHL.U32 R138, R82, 0x100, RZ ;  /* 0x00000100528a7824 */ /* 0x000fe200078e00ff */
[----:B------:R-:W-:Y:S01]  /*1ad10*/  SHF.R.U32.HI R178, RZ, 0x5, R155 ;  /* 0x00000005ffb27819 */ /* 0x000fe2000001169b */
[----:B------:R-:W-:Y:S01]  /*1ad20*/  DADD R194, R142, R194 ;  /* 0x000000008ec27229 */ /* 0x000fe200000000c2 */
[----:B------:R-:W-:Y:S01]  /*1ad30*/  LOP3.LUT R129, R129, 0x1f, RZ, 0xc0, !PT ;  /* 0x0000001f81817812 */ /* 0x000fe200078ec0ff */
[----:B------:R-:W-:Y:S01]  /*1ad40*/  BSSY.RECONVERGENT B0, `(.L_x_556) ;  /* 0x00003f8000007945 */ /* 0x000fe20003800200 */
[----:B------:R-:W-:Y:S01]  /*1ad50*/  LOP3.LUT R130, R130, 0x1f, RZ, 0xc0, !PT ;  /* 0x0000001f82827812 */ /* 0x000fe200078ec0ff */
[----:B------:R-:W-:Y:S01]  /*1ad60*/  FMUL R109, R114, R113 ;  /* 0x00000071726d7220 */ /* 0x000fe20000400000 */
[----:B------:R-:W-:Y:S01]  /*1ad70*/  LOP3.LUT R131, R131, 0x1f, RZ, 0xc0, !PT ;  /* 0x0000001f83837812 */ /* 0x000fe200078ec0ff */
[----:B------:R-:W-:Y:S01]  /*1ad80*/  IMAD.MOV.U32 R111, RZ, RZ, RZ ;  /* 0x000000ffff6f7224 */ /* 0x000fe200078e00ff */
[----:B------:R-:W-:Y:S01]  /*1ad90*/  LOP3.LUT R132, R132, 0x1f, RZ, 0xc0, !PT ;  /* 0x0000001f84847812 */ /* 0x000fe200078ec0ff */
[----:B------:R-:W-:Y:S01]  /*1ada0*/  FADD R113, R83, 2 ;  /* 0x4000000053717421 */ /* 0x000fe20000000000 */
[----:B------:R-:W-:Y:S01]  /*1adb0*/  LOP3.LUT R133, R133, 0x1f, RZ, 0xc0, !PT ;  /* 0x0000001f85857812 */ /* 0x000fe200078ec0ff */
[----:B------:R-:W-:Y:S01]  /*1adc0*/  FADD R114, R83, 1 ;  /* 0x3f80000053727421 */ /* 0x000fe20000000000 */
[----:B------:R-:W-:Y:S01]  /*1add0*/  FMUL R115, RZ, R20 ;  /* 0x00000014ff737220 */ /* 0x000fe20000400000 */
[----:B------:R-:W-:Y:S01]  /*1ade0*/  FADD R116, R86, R86 ;  /* 0x0000005656747221 */ /* 0x000fe20000000000 */
[----:B------:R-:W-:Y:S01]  /*1adf0*/  FMUL R117, RZ, R21 ;  /* 0x00000015ff757220 */ /* 0x000fe20000400000 */
[C---:B------:R-:W-:Y:S01]  /*1ae00*/  FADD R119, R0.reuse, 2 ;  /* 0x4000000000777421 */ /* 0x040fe20000000000 */
[----:B------:R-:W-:Y:S01]  /*1ae10*/  FADD R120, R0, 1 ;  /* 0x3f80000000787421 */ /* 0x000fe20000000000 */
[----:B------:R-:W-:Y:S01]  /*1ae20*/  FMUL R121, RZ, R78 ;  /* 0x0000004eff797220 */ /* 0x000fe20000400000 */
[C---:B------:R-:W-:Y:S01]  /*1ae30*/  FADD R123, R14.reuse, 2 ;  /* 0x400000000e7b7421 */ /* 0x040fe20000000000 */
[----:B------:R-:W-:Y:S01]  /*1ae40*/  FADD R124, R14, 1 ;  /* 0x3f8000000e7c7421 */ /* 0x000fe20000000000 */
[----:B------:R-:W-:Y:S01]  /*1ae50*/  FMUL R125, RZ, R79 ;  /* 0x0000004fff7d7220 */ /* 0x000fe20000400000 */
[----:B------:R-:W-:Y:S01]  /*1ae60*/  FADD R127, R15, 2 ;  /* 0x400000000f7f7421 */ /* 0x000fe20000000000 */
[----:B------:R-:W-:Y:S01]  /*1ae70*/  FMUL R128, RZ, R82 ;  /* 0x00000052ff807220 */ /* 0x000fe20000400000 */
[----:B------:R-:W-:Y:S01]  /*1ae80*/  LOP3.LUT R134, R134, 0x80000000, RZ, 0xfc, !PT ;  /* 0x8000000086867812 */ /* 0x000fe200078efcff */
[--C-:B------:R-:W-:Y:S01]  /*1ae90*/  IMAD R152, R12, -0x4, R211.reuse ;  /* 0xfffffffc0c987824 */ /* 0x100fe200078e02d3 */
[----:B------:R-:W-:Y:S01]  /*1aea0*/  LOP3.LUT R135, R135, 0x80000000, RZ, 0xfc, !PT ;  /* 0x8000000087877812 */ /* 0x000fe200078efcff */
[--C-:B------:R-:W-:Y:S01]  /*1aeb0*/  IMAD R153, R154, -0x4, R211.reuse ;  /* 0xfffffffc9a997824 */ /* 0x100fe200078e02d3 */
[----:B------:R-:W-:Y:S01]  /*1aec0*/  LOP3.LUT R136, R136, 0x80000000, RZ, 0xfc, !PT ;  /* 0x8000000088887812 */ /* 0x000fe200078efcff */
[--C-:B------:R-:W-:Y:S01]  /*1aed0*/  IMAD R176, R176, -0x4, R211.reuse ;  /* 0xfffffffcb0b07824 */ /* 0x100fe200078e02d3 */
[----:B------:R-:W-:Y:S01]  /*1aee0*/  LOP3.LUT R137, R137, 0x80000000, RZ, 0xfc, !PT ;  /* 0x8000000089897812 */ /* 0x000fe200078efcff */
[--C-:B------:R-:W-:Y:S01]  /*1aef0*/  IMAD R177, R156, -0x4, R211.reuse ;  /* 0xfffffffc9cb17824 */ /* 0x100fe200078e02d3 */
[----:B------:R-:W-:Y:S01]  /*1af00*/  LOP3.LUT R138, R138, 0x80000000, RZ, 0xfc, !PT ;  /* 0x800000008a8a7812 */ /* 0x000fe200078efcff */
[----:B------:R-:W-:Y:S01]  /*1af10*/  IMAD R178, R178, -0x4, R211 ;  /* 0xfffffffcb2b27824 */ /* 0x000fe200078e02d3 */
[----:B------:R-:W-:-:S02]  /*1af20*/  LOP3.LUT R139, R112, 0x7fffffff, RZ, 0xc0, !PT ;  /* 0x7fffffff708b7812 */ /* 0x000fc400078ec0ff */
[----:B------:R-:W-:Y:S02]  /*1af30*/  LOP3.LUT R140, R118, 0x7fffffff, RZ, 0xc0, !PT ;  /* 0x7fffffff768c7812 */ /* 0x000fe400078ec0ff */
[----:B------:R-:W-:Y:S02]  /*1af40*/  LOP3.LUT R141, R122, 0x7fffffff, RZ, 0xc0, !PT ;  /* 0x7fffffff7a8d7812 */ /* 0x000fe400078ec0ff */
[----:B------:R-:W-:Y:S02]  /*1af50*/  LOP3.LUT R144, R126, 0x7fffffff, RZ, 0xc0, !PT ;  /* 0x7fffffff7e907812 */ /* 0x000fe400078ec0ff */
[----:B------:R-:W-:Y:S02]  /*1af60*/  IADD3 R145, PT, PT, -R129, 0x20, RZ ;  /* 0x0000002081917810 */ /* 0x000fe40007ffe1ff */
[----:B------:R-:W-:Y:S02]  /*1af70*/  IADD3 R146, PT, PT, -R130, 0x20, RZ ;  /* 0x0000002082927810 */ /* 0x000fe40007ffe1ff */
[----:B------:R-:W-:-:S02]  /*1af80*/  IADD3 R147, PT, PT, -R131, 0x20, RZ ;  /* 0x0000002083937810 */ /* 0x000fc40007ffe1ff */
[----:B------:R-:W-:Y:S02]  /*1af90*/  IADD3 R150, PT, PT, -R132, 0x20, RZ ;  /* 0x0000002084967810 */ /* 0x000fe40007ffe1ff */
[----:B------:R-:W-:Y:S02]  /*1afa0*/  IADD3 R151, PT, PT, -R133, 0x20, RZ ;  /* 0x0000002085977810 */ /* 0x000fe40007ffe1ff */
[----:B------:R-:W-:Y:S02]  /*1afb0*/  @P4 FSEL R108, RZ, +INF , !P5 ;  /* 0x7f800000ff6c4808 */ /* 0x000fe40006800000 */
[----:B------:R-:W-:Y:S02]  /*1afc0*/  @P0 FSEL R109, RZ, +INF , !P6 ;  /* 0x7f800000ff6d0808 */ /* 0x000fe40007000000 */
[----:B------:R-:W-:-:S07]  /*1afd0*/  @P2 FSEL R110, RZ, +INF , !P3 ;  /* 0x7f800000ff6e2808 */ /* 0x000fce0005800000 */
.L_x_610:
[----:B------:R-:W-:Y:S02]  /*1afe0*/  VIADD R154, R1, 0x8 ;  /* 0x00000008019a7836 */ /* 0x000fe40000000000 */
[----:B0-----:R-:W-:Y:S02]  /*1aff0*/  IMAD.MOV.U32 R12, RZ, RZ, 0x0 ;  /* 0x00000000ff0c7424 */ /* 0x001fe400078e00ff */
        /* <DEDUP_REMOVED lines=9> */
[C---:B------:R-:W-:Y:S02]  /*1b090*/  FSETP.NAN.AND P1, PT, |R83|.reuse, |R83|, PT ;  /* 0x400000535300720b */ /* 0x040fe40003f28200 */
[----:B------:R-:W-:Y:S02]  /*1b0a0*/  FSEL R155, R112, R155, P0 ;  /* 0x0000009b709b7208 */ /* 0x000fe40000000000 */
[----:B------:R-:W-:Y:S02]  /*1b0b0*/  FSETP.NEU.AND P2, PT, R83, 1, PT ;  /* 0x3f8000005300780b */ /* 0x000fe40003f4d000 */
[----:B------:R-:W-:Y:S02]  /*1b0c0*/  FSEL R155, R114, R155, P1 ;  /* 0x0000009b729b7208 */ /* 0x000fe40000800000 */
[----:B0-----:R-:W-:Y:S02]  /*1b0d0*/  FSEL R12, R139, R101, P0 ;  /* 0x000000658b0c7208 */ /* 0x001fe40000000000 */
[----:B------:R-:W-:-:S02]  /*1b0e0*/  FSEL R156, R155, 1, P2 ;  /* 0x3f8000009b9c7808 */ /* 0x000fc40001000000 */
[----:B------:R-:W-:Y:S02]  /*1b0f0*/  FSEL R12, R113, R12, P1 ;  /* 0x0000000c710c7208 */ /* 0x000fe40000800000 */
[----:B------:R0:W1:Y:S01]  /*1b100*/  F2F.F64.F32 R154, R156 ;  /* 0x0000009c009a7310 */ /* 0x0000620000201800 */
[----:B------:R-:W-:Y:S02]  /*1b110*/  FSETP.GE.AND P1, PT, |R20|, 105615, PT ;  /* 0x47ce47801400780b */ /* 0x000fe40003f26200 */
[----:B------:R-:W-:Y:S02]  /*1b120*/  FSEL R12, R12, 1, P2 ;  /* 0x3f8000000c0c7808 */ /* 0x000fe40001000000 */
[----:B------:R-:W-:Y:S02]  /*1b130*/  FSETP.EQ.OR P0, PT, |R20|, +INF , !P1 ;  /* 0x7f8000001400780b */ /* 0x000fe40004f02600 */
[----:B------:R-:W-:Y:S01]  /*1b140*/  SEL R167, R87, RZ, !P1 ;  /* 0x000000ff57a77207 */ /* 0x000fe20004800000 */
[----:B------:R3:W4:Y:S01]  /*1b150*/  F2F.F64.F32 R164, R12 ;  /* 0x0000000c00a47310 */ /* 0x0007220000201800 */
[----:B------:R-:W-:-:S03]  /*1b160*/  FSEL R166, R96, R115, !P1 ;  /* 0x0000007360a67208 */ /* 0x000fc60004800000 */
[----:B------:R-:W-:Y:S02]  /*1b170*/  IMAD.MOV.U32 R157, RZ, RZ, R167 ;  /* 0x000000ffff9d7224 */ /* 0x000fe400078e00a7 */
[----:B0-----:R-:W-:Y:S01]  /*1b180*/  IMAD.MOV.U32 R156, RZ, RZ, R166 ;  /* 0x000000ffff9c7224 */ /* 0x001fe200078e00a6 */
[----:B-1----:R-:W-:-:S08]  /*1b190*/  DADD R154, R154, R154 ;  /* 0x000000009a9a7229 */ /* 0x002fd0000000009a */
[----:B--2---:R-:W-:Y:S01]  /*1b1a0*/  DFMA R154, R154, R160, RZ ;  /* 0x000000a09a9a722b */ /* 0x004fe200000000ff */
[----:B---34-:R-:W-:Y:S10]  /*1b1b0*/  @P0 BRA `(.L_x_558) ;  /* 0x0000000000c80947 */ /* 0x018ff40003800000 */
[----:B------:R-:W0:Y:S01]  /*1b1c0*/  LDCU.64 UR4, c[0x4][0x1d0] ;  /* 0x01003a00ff0477ac */ /* 0x000e220008000a00 */
[----:B------:R-:W-:Y:S01]  /*1b1d0*/  BSSY.RECONVERGENT B2, `(.L_x_559) ;  /* 0x0000014000027945 */ /* 0x000fe20003800200 */
[----:B------:R-:W-:Y:S02]  /*1b1e0*/  IMAD.MOV.U32 R159, RZ, RZ, RZ ;  /* 0x000000ffff9f7224 */ /* 0x000fe400078e00ff */
[----:B------:R-:W-:Y:S02]  /*1b1f0*/  IMAD.MOV.U32 R169, RZ, RZ, RZ ;  /* 0x000000ffffa97224 */ /* 0x000fe400078e00ff */
[----:B------:R-:W-:Y:S02]  /*1b200*/  IMAD.MOV.U32 R156, RZ, RZ, RZ ;  /* 0x000000ffff9c7224 */ /* 0x000fe400078e00ff */
[----:B------:R-:W-:Y:S02]  /*1b210*/  IMAD.MOV.U32 R158, RZ, RZ, R211 ;  /* 0x000000ffff9e7224 */ /* 0x000fe400078e00d3 */
[----:B0-----:R-:W-:-:S02]  /*1b220*/  IMAD.U32 R162, RZ, RZ, UR4 ;  /* 0x00000004ffa27e24 */ /* 0x001fc4000f8e00ff */
[----:B------:R-:W-:-:S07]  /*1b230*/  IMAD.U32 R163, RZ, RZ, UR5 ;  /* 0x00000005ffa37e24 */ /* 0x000fce000f8e00ff */
.L_x_560:
[----:B------:R-:W-:Y:S02]  /*1b240*/  IMAD.MOV.U32 R13, RZ, RZ, R163 ;  /* 0x000000ffff0d7224 */ /* 0x000fe400078e00a3 */
[----:B------:R-:W-:-:S05]  /*1b250*/  IMAD.MOV.U32 R12, RZ, RZ, R162 ;  /* 0x000000ffff0c7224 */ /* 0x000fca00078e00a2 */
[----:B------:R-:W2:Y:S01]  /*1b260*/  LDG.E.CONSTANT R13, desc[UR36][R12.64] ;  /* 0x000000240c0d7981 */ /* 0x000ea2000c1e9900 */
[----:B------:R-:W-:Y:S01]  /*1b270*/  VIADD R156, R156, 0x1 ;  /* 0x000000019c9c7836 */ /* 0x000fe20000000000 */
[----:B------:R-:W-:-:S04]  /*1b280*/  IADD3 R162, P3, PT, R162, 0x4, RZ ;  /* 0x00000004a2a27810 */ /* 0x000fc80007f7e0ff */
[----:B------:R-:W-:Y:S01]  /*1b290*/  ISETP.NE.AND P1, PT, R156, 0x6, PT ;  /* 0x000000069c00780c */ /* 0x000fe20003f25270 */
[----:B------:R-:W-:Y:S02]  /*1b2a0*/  IMAD.X R163, RZ, RZ, R163, P3 ;  /* 0x000000ffffa37224 */ /* 0x000fe400018e06a3 */
[----:B--2---:R-:W-:-:S03]  /*1b2b0*/  IMAD.WIDE.U32 R12, R13, R134, RZ ;  /* 0x000000860d0c7225 */ /* 0x004fc600078e00ff */
[----:B------:R-:W-:-:S05]  /*1b2c0*/  IADD3 R157, P2, PT, R12, R159, RZ ;  /* 0x0000009f0c9d7210 */ /* 0x000fca0007f5e0ff */
[----:B------:R0:W-:Y:S01]  /*1b2d0*/  STL [R158], R157 ;  /* 0x0000009d9e007387 */ /* 0x0001e20000100800 */
[----:B------:R-:W-:Y:S02]  /*1b2e0*/  IMAD.X R159, R13, 0x1, R169, P2 ;  /* 0x000000010d9f7824 */ /* 0x000fe400010e06a9 */
[----:B0-----:R-:W-:Y:S01]  /*1b2f0*/  VIADD R158, R158, 0x4 ;  /* 0x000000049e9e7836 */ /* 0x001fe20000000000 */
[----:B------:R-:W-:Y:S06]  /*1b300*/  @P1 BRA `(.L_x_560) ;  /* 0xfffffffc00cc1947 */ /* 0x000fec000383ffff */
[----:B------:R-:W-:Y:S05]  /*1b310*/  BSYNC.RECONVERGENT B2 ;  /* 0x0000000000027941 */ /* 0x000fea0003800200 */
.L_x_559:
[----:B------:R-:W-:Y:S01]  /*1b320*/  ISETP.NE.AND P1, PT, R129, RZ, PT ;  /* 0x000000ff8100720c */ /* 0x000fe20003f25270 */
[----:B------:R0:W-:Y:S04]  /*1b330*/  STL [R1+0xe0], R159 ;  /* 0x0000e09f01007387 */ /* 0x0001e80000100800 */
[----:B------:R-:W2:Y:S04]  /*1b340*/  LDL R156, [R152+0x18] ;  /* 0x00001800989c7983 */ /* 0x000ea80000100800 */
[----:B------:R-:W3:Y:S04]  /*1b350*/  LDL R12, [R152+0x14] ;  /* 0x00001400980c7983 */ /* 0x000ee80000100800 */
[----:B------:R-:W4:Y:S01]  /*1b360*/  @P1 LDL R162, [R152+0x10] ;  /* 0x0000100098a21983 */ /* 0x000f220000100800 */
        /* <DEDUP_REMOVED lines=14> */
[C---:B------:R-:W-:Y:S02]  /*1b450*/  LOP3.LUT R12, R13.reuse, R12, RZ, 0x3c, !PT ;  /* 0x0000000c0d0c7212 */ /* 0x040fe400078e3cff */
[----:B------:R-:W-:-:S02]  /*1b460*/  LOP3.LUT R13, R13, R157, RZ, 0x3c, !PT ;  /* 0x0000009d0d0d7212 */ /* 0x000fc400078e3cff */
[----:B------:R-:W-:Y:S02]  /*1b470*/  LEA.HI R157, R157, R156, RZ, 0x1 ;  /* 0x0000009c9d9d7211 */ /* 0x000fe400078f08ff */
[----:B------:R-:W-:Y:S02]  /*1b480*/  ISETP.GE.AND P2, PT, R158, RZ, PT ;  /* 0x000000ff9e00720c */ /* 0x000fe40003f46270 */
[----:B------:R-:W1:Y:S01]  /*1b490*/  I2F.F64.S64 R12, R12 ;  /* 0x0000000c000c7312 */ /* 0x000e620000301c00 */
[----:B------:R-:W-:Y:S01]  /*1b4a0*/  @!P1 IMAD.MOV R157, RZ, RZ, -R157 ;  /* 0x000000ffff9d9224 */ /* 0x000fe200078e0a9d */
[----:B-1----:R-:W-:-:S06]  /*1b4b0*/  DMUL R12, R12, UR4 ;  /* 0x000000040c0c7c28 */ /* 0x002fcc0008000000 */
[----:B0-----:R-:W0:Y:S02]  /*1b4c0*/  F2F.F32.F64 R159, R12 ;  /* 0x0000000c009f7310 */ /* 0x001e240000301000 */
[----:B0-----:R-:W-:-:S07]  /*1b4d0*/  FSEL R156, -R159, R159, !P2 ;  /* 0x0000009f9f9c7208 */ /* 0x001fce0005000100 */
.L_x_558:
[----:B------:R-:W-:Y:S05]  /*1b4e0*/  BSYNC.RECONVERGENT B1 ;  /* 0x0000000000017941 */ /* 0x000fea0003800200 */
.L_x_557:
        /* <DEDUP_REMOVED lines=21> */
[----:B------:R-:W-:Y:S02]  /*1b640*/  IMAD.MOV.U32 R159, RZ, RZ, RZ ;  /* 0x000000ffff9f7224 */ /* 0x000fe400078e00ff */
[----:B------:R-:W-:Y:S02]  /*1b650*/  IMAD.MOV.U32 R163, RZ, RZ, RZ ;  /* 0x000000ffffa37224 */ /* 0x000fe400078e00ff */
[----:B------:R-:W-:-:S07]  /*1b660*/  IMAD.MOV.U32 R156, RZ, RZ, RZ ;  /* 0x000000ffff9c7224 */ /* 0x000fce00078e00ff */
.L_x_564:
        /* <DEDUP_REMOVED lines=12> */
.L_x_563:
[----:B------:R-:W-:Y:S01]  /*1b730*/  ISETP.NE.AND P0, PT, R129, RZ, PT ;  /* 0x000000ff8100720c */ /* 0x000fe20003f05270 */
[----:B------:R1:W-:Y:S04]  /*1b740*/  STL [R1+0xe0], R159 ;  /* 0x0000e09f01007387 */ /* 0x0003e80000100800 */
[----:B------:R-:W2:Y:S04]  /*1b750*/  LDL R156, [R152+0x18] ;  /* 0x00001800989c7983 */ /* 0x000ea80000100800 */
[----:B------:R-:W0:Y:S04]  /*1b760*/  LDL R12, [R152+0x14] ;  /* 0x00001400980c7983 */ /* 0x000e280000100800 */
[----:B------:R-:W3:Y:S01]  /*1b770*/  @P0 LDL R162, [R152+0x10] ;  /* 0x0000100098a20983 */ /* 0x000ee20000100800 */
[----:B------:R-:W-:Y:S01]  /*1b780*/  UMOV UR4, 0x54442d19 ;  /* 0x54442d1900047882 */ /* 0x000fe20000000000 */
[----:B------:R-:W-:Y:S01]  /*1b790*/  UMOV UR5, 0x3bf921fb ;  /* 0x3bf921fb00057882 */ /* 0x000fe20000000000 */
[----:B------:R-:W-:-:S02]  /*1b7a0*/  ISETP.GE.AND P1, PT, R20, RZ, PT ;  /* 0x000000ff1400720c */ /* 0x000fc40003f26270 */
[----:B--2---:R-:W-:Y:S02]  /*1b7b0*/  @P0 SHF.L.U32 R13, R156, R129, RZ ;  /* 0x000000819c0d0219 */ /* 0x004fe400000006ff */
[----:B0-----:R-:W-:Y:S02]  /*1b7c0*/  @P0 SHF.R.U32.HI R158, RZ, R145, R12 ;  /* 0x00000091ff9e0219 */ /* 0x001fe4000001160c */
[----:B------:R-:W-:Y:S02]  /*1b7d0*/  @P0 SHF.L.U32 R157, R12, R129, RZ ;  /* 0x000000810c9d0219 */ /* 0x000fe400000006ff */
[----:B---3--:R-:W-:Y:S01]  /*1b7e0*/  @P0 SHF.R.U32.HI R162, RZ, R145, R162 ;  /* 0x00000091ffa20219 */ /* 0x008fe200000116a2 */
[----:B------:R-:W-:-:S04]  /*1b7f0*/  @P0 IMAD.IADD R156, R13, 0x1, R158 ;  /* 0x000000010d9c0824 */ /* 0x000fc800078e029e */
[----:B------:R-:W-:-:S05]  /*1b800*/  @P0 IMAD.IADD R12, R157, 0x1, R162 ;  /* 0x000000019d0c0824 */ /* 0x000fca00078e02a2 */
        /* <DEDUP_REMOVED lines=9> */
[----:B------:R-:W0:Y:S01]  /*1b8a0*/  I2F.F64.S64 R12, R12 ;  /* 0x0000000c000c7312 */ /* 0x000e220000301c00 */
[----:B------:R-:W-:Y:S01]  /*1b8b0*/  @!P1 IMAD.MOV R167, RZ, RZ, -R167 ;  /* 0x000000ffffa79224 */ /* 0x000fe200078e0aa7 */
[----:B0-----:R-:W-:-:S06]  /*1b8c0*/  DMUL R12, R12, UR4 ;  /* 0x000000040c0c7c28 */ /* 0x001fcc0008000000 */
[----:B------:R-:W0:Y:S02]  /*1b8d0*/  F2F.F32.F64 R166, R12 ;  /* 0x0000000c00a67310 */ /* 0x000e240000301000 */
[----:B01----:R-:W-:-:S07]  /*1b8e0*/  FSEL R166, -R166, R166, !P0 ;  /* 0x000000a6a6a67208 */ /* 0x003fce0004000100 */
.L_x_562:
[----:B------:R-:W-:Y:S05]  /*1b8f0*/  BSYNC.RECONVERGENT B1 ;  /* 0x0000000000017941 */ /* 0x000fea0003800200 */
.L_x_561:
[----:B------:R-:W2:Y:S01]  /*1b900*/  LDL.64 R162, [R1+0x18] ;  /* 0x0000180001a27983 */ /* 0x000ea20000100a00 */
[----:B------:R-:W-:Y:S01]  /*1b910*/  LOP3.LUT R12, R167, 0x1, RZ, 0xc0, !PT ;  /* 0x00000001a70c7812 */ /* 0x000fe200078ec0ff */
[----:B------:R-:W-:Y:S01]  /*1b920*/  FMUL R13, R166, R166 ;  /* 0x000000a6a60d7220 */ /* 0x000fe20000400000 */
[C---:B------:R-:W-:Y:S01]  /*1b930*/  FADD R157, R86.reuse, 1 ;  /* 0x3f800000569d7421 */ /* 0x040fe20000000000 */
[C---:B------:R-:W-:Y:S01]  /*1b940*/  FSETP.NAN.AND P1, PT, |R86|.reuse, |R86|, PT ;  /* 0x400000565600720b */ /* 0x040fe20003f28200 */
[----:B------:R-:W-:Y:S01]  /*1b950*/  IMAD.MOV.U32 R180, RZ, RZ, 0x54442d18 ;  /* 0x54442d18ffb47424 */ /* 0x000fe200078e00ff */
[----:B------:R-:W-:Y:S01]  /*1b960*/  FSETP.NEU.AND P3, PT, R86, RZ, PT ;  /* 0x000000ff5600720b */ /* 0x000fe20003f6d000 */
[----:B------:R-:W-:Y:S01]  /*1b970*/  IMAD.MOV.U32 R181, RZ, RZ, 0x401921fb ;  /* 0x401921fbffb57424 */ /* 0x000fe200078e00ff */
[----:B------:R-:W-:Y:S01]  /*1b980*/  ISETP.NE.U32.AND P5, PT, R12, 0x1, PT ;  /* 0x000000010c00780c */ /* 0x000fe20003fa5070 */
[----:B------:R-:W-:Y:S01]  /*1b990*/  FFMA R12, R13, R186, -0.0013887860113754868507 ;  /* 0xbab607ed0d0c7423 */ /* 0x000fe200000000ba */
[C---:B------:R-:W-:Y:S01]  /*1b9a0*/  FSETP.NEU.AND P4, PT, R86.reuse, 1, PT ;  /* 0x3f8000005600780b */ /* 0x040fe20003f8d000 */
[----:B------:R-:W-:Y:S01]  /*1b9b0*/  DADD R164, RZ, R164 ;  /* 0x00000000ffa47229 */ /* 0x000fe200000000a4 */
[C---:B------:R-:W-:Y:S01]  /*1b9c0*/  FSETP.GEU.AND P0, PT, R86.reuse, RZ, PT ;  /* 0x000000ff5600720b */ /* 0x040fe20003f0e000 */
[----:B------:R-:W-:Y:S01]  /*1b9d0*/  DMUL R160, R160, -R180 ;  /* 0x800000b4a0a07228 */ /* 0x000fe20000000000 */
[----:B------:R-:W-:Y:S01]  /*1b9e0*/  FSEL R157, R157, R116, P1 ;  /* 0x000000749d9d7208 */ /* 0x000fe20000800000 */
[----:B------:R-:W-:Y:S01]  /*1b9f0*/  BSSY.RECONVERGENT B1, `(.L_x_565) ;  /* 0x0000050000017945 */ /* 0x000fe20003800200 */
[----:B------:R-:W-:-:S02]  /*1ba00*/  FSETP.NEU.AND P2, PT, |R86|, +INF , PT ;  /* 0x7f8000005600780b */ /* 0x000fc40003f4d200 */
[----:B------:R-:W-:Y:S02]  /*1ba10*/  FSEL R12, R12, -0.00019574658654164522886, !P5 ;  /* 0xb94d41530c0c7808 */ /* 0x000fe40006800000 */
[----:B------:R-:W-:Y:S02]  /*1ba20*/  FSEL R158, R187, 0.041666727513074874878, P5 ;  /* 0x3d2aaabbbb9e7808 */ /* 0x000fe40002800000 */
[----:B------:R-:W-:Y:S02]  /*1ba30*/  FSEL R172, R104, -R104, P0 ;  /* 0x8000006868ac7208 */ /* 0x000fe40000000000 */
[----:B------:R-:W-:Y:S01]  /*1ba40*/  FSEL R171, R157, 1, P4 ;  /* 0x3f8000009dab7808 */ /* 0x000fe20002000000 */
[----:B------:R-:W-:Y:S01]  /*1ba50*/  FFMA R158, R13, R12, R158 ;  /* 0x0000000c0d9e7223 */ /* 0x000fe2000000009e */
[----:B------:R-:W-:Y:S02]  /*1ba60*/  LOP3.LUT R156, R116, 0x7fffffff, RZ, 0xc0, !PT ;  /* 0x7fffffff749c7812 */ /* 0x000fe400078ec0ff */
[----:B------:R-:W-:-:S02]  /*1ba70*/  FSEL R172, R171, R172, !P2 ;  /* 0x000000acabac7208 */ /* 0x000fc40005000000 */
[----:B------:R-:W-:Y:S02]  /*1ba80*/  FSEL R170, -R190, -0.4999999701976776123, P5 ;  /* 0xbeffffffbeaa7808 */ /* 0x000fe40002800100 */
[----:B------:R-:W-:Y:S02]  /*1ba90*/  LOP3.LUT P0, RZ, R167, 0x2, RZ, 0xc0, !PT ;  /* 0x00000002a7ff7812 */ /* 0x000fe4000780c0ff */
[----:B------:R-:W-:Y:S01]  /*1baa0*/  FSEL R12, R166, 1, P5 ;  /* 0x3f800000a60c7808 */ /* 0x000fe20002800000 */
[----:B------:R-:W-:Y:S01]  /*1bab0*/  FFMA R158, R13, R158, R170 ;  /* 0x0000009e0d9e7223 */ /* 0x000fe200000000aa */
[----:B------:R-:W-:Y:S01]  /*1bac0*/  @P3 FSEL R156, R156, R103, !P2 ;  /* 0x000000679c9c3208 */ /* 0x000fe20005000000 */
[----:B------:R-:W-:Y:S01]  /*1bad0*/  @P1 FADD R156, R86, 2 ;  /* 0x40000000569c1421 */ /* 0x000fe20000000000 */
[----:B------:R-:W-:Y:S01]  /*1bae0*/  FSEL R172, R171, R172, P1 ;  /* 0x000000acabac7208 */ /* 0x000fe20000800000 */
[----:B------:R-:W-:Y:S01]  /*1baf0*/  FFMA R13, R13, R12, RZ ;  /* 0x0000000c0d0d7223 */ /* 0x000fe200000000ff */
[----:B------:R-:W-:-:S02]  /*1bb00*/  FSETP.GE.AND P1, PT, |R21|, 105615, PT ;  /* 0x47ce47801500780b */ /* 0x000fc40003f26200 */
[----:B------:R-:W-:Y:S01]  /*1bb10*/  @P3 FSEL R171, R171, R172, !P4 ;  /* 0x000000acabab3208 */ /* 0x000fe20006000000 */
[----:B------:R-:W-:Y:S01]  /*1bb20*/  FFMA R169, R13, R158, R12 ;  /* 0x0000009e0da97223 */ /* 0x000fe2000000000c */
[----:B------:R-:W-:Y:S02]  /*1bb30*/  FSEL R167, R156, 1, P4 ;  /* 0x3f8000009ca77808 */ /* 0x000fe40002000000 */
[----:B------:R-:W0:Y:S01]  /*1bb40*/  F2F.F64.F32 R158, R171 ;  /* 0x000000ab009e7310 */ /* 0x000e220000201800 */
[----:B------:R-:W-:Y:S01]  /*1bb50*/  @P0 FADD R169, RZ, -R169 ;  /* 0x800000a9ffa90221 */ /* 0x000fe20000000000 */
[----:B------:R-:W-:-:S06]  /*1bb60*/  FSETP.EQ.OR P0, PT, |R21|, +INF , !P1 ;  /* 0x7f8000001500780b */ /* 0x000fcc0004f02600 */
[----:B------:R-:W1:Y:S01]  /*1bb70*/  F2F.F64.F32 R166, R167 ;  /* 0x000000a700a67310 */ /* 0x000e620000201800 */
[----:B0-----:R-:W-:-:S07]  /*1bb80*/  DADD R158, R158, R158 ;  /* 0x000000009e9e7229 */ /* 0x001fce000000009e */
[----:B------:R0:W3:Y:S01]  /*1bb90*/  F2F.F64.F32 R12, R169 ;  /* 0x000000a9000c7310 */ /* 0x0000e20000201800 */
[----:B-1----:R-:W-:-:S07]  /*1bba0*/  DADD R166, R166, R164 ;  /* 0x00000000a6a67229 */ /* 0x002fce00000000a4 */
[----:B------:R-:W1:Y:S01]  /*1bbb0*/  F2F.F64.F32 R156, R168 ;  /* 0x000000a8009c7310 */ /* 0x000e620000201800 */
[----:B0-----:R-:W-:Y:S02]  /*1bbc0*/  SEL R169, R90, RZ, !P1 ;  /* 0x000000ff5aa97207 */ /* 0x001fe40004800000 */
[----:B------:R-:W-:Y:S01]  /*1bbd0*/  FSEL R164, R97, R117, !P1 ;  /* 0x0000007561a47208 */ /* 0x000fe20004800000 */
[----:B---3--:R-:W-:Y:S02]  /*1bbe0*/  DFMA R12, R12, R160, RZ ;  /* 0x000000a00c0c722b */ /* 0x008fe400000000ff */
[----:B-1----:R-:W-:Y:S02]  /*1bbf0*/  DADD R170, RZ, R156 ;  /* 0x00000000ffaa7229 */ /* 0x002fe4000000009c */
[----:B--2---:R-:W-:Y:S01]  /*1bc00*/  DFMA R154, R158, R162, R154 ;  /* 0x000000a29e9a722b */ /* 0x004fe2000000009a */
[----:B------:R-:W-:Y:S02]  /*1bc10*/  IMAD.MOV.U32 R158, RZ, RZ, R169 ;  /* 0x000000ffff9e7224 */ /* 0x000fe400078e00a9 */
[----:B------:R-:W-:Y:S01]  /*1bc20*/  IMAD.MOV.U32 R159, RZ, RZ, R164 ;  /* 0x000000ffff9f7224 */ /* 0x000fe200078e00a4 */
[----:B------:R-:W-:Y:S07]  /*1bc30*/  @P0 BRA `(.L_x_566) ;  /* 0x0000000000ac0947 */ /* 0x000fee0003800000 */
[----:B------:R-:W-:Y:S01]  /*1bc40*/  BSSY.RECONVERGENT B2, `(.L_x_567) ;  /* 0x000000e000027945 */ /* 0x000fe20003800200 */
[----:B------:R-:W-:Y:S01]  /*1bc50*/  CS2R R160, SRZ ;  /* 0x0000000000a07805 */ /* 0x000fe2000001ff00 */
[----:B------:R-:W-:-:S07]  /*1bc60*/  IMAD.MOV.U32 R158, RZ, RZ, RZ ;  /* 0x000000ffff9e7224 */ /* 0x000fce00078e00ff */
.L_x_568:
        /* <DEDUP_REMOVED lines=12> */
.L_x_567:
[----:B------:R-:W-:Y:S01]  /*1bd30*/  ISETP.NE.AND P1, PT, R130, RZ, PT ;  /* 0x000000ff8200720c */ /* 0x000fe20003f25270 */
[----:B------:R1:W-:Y:S04]  /*1bd40*/  STL [R1+0xe0], R160 ;  /* 0x0000e0a001007387 */ /* 0x0003e80000100800 */
[----:B0-----:R-:W2:Y:S04]  /*1bd50*/  LDL R159, [R153+0x18] ;  /* 0x00001800999f7983 */ /* 0x001ea80000100800 */
        /* <DEDUP_REMOVED lines=14> */
[----:B-1----:R-:W-:-:S04]  /*1be40*/  SHF.R.S32.HI R160, RZ, 0x1f, R158 ;  /* 0x0000001fffa07819 */ /* 0x002fc8000001149e */
[C---:B------:R-:W-:Y:S02]  /*1be50*/  LOP3.LUT R156, R160.reuse, R157, RZ, 0x3c, !PT ;  /* 0x0000009da09c7212 */ /* 0x040fe400078e3cff */
[----:B------:R-:W-:Y:S02]  /*1be60*/  LOP3.LUT R157, R160, R158, RZ, 0x3c, !PT ;  /* 0x0000009ea09d7212 */ /* 0x000fe400078e3cff */
[C---:B------:R-:W-:Y:S02]  /*1be70*/  LOP3.LUT R160, R158.reuse, R21, RZ, 0x3c, !PT ;  /* 0x000000159ea07212 */ /* 0x040fe400078e3cff */
[----:B------:R-:W-:Y:S02]  /*1be80*/  LEA.HI R158, R158, R159, RZ, 0x1 ;  /* 0x0000009f9e9e7211 */ /* 0x000fe400078f08ff */
[----:B------:R-:W0:Y:S01]  /*1be90*/  I2F.F64.S64 R156, R156 ;  /* 0x0000009c009c7312 */ /* 0x000e220000301c00 */
[----:B------:R-:W-:Y:S02]  /*1bea0*/  ISETP.GE.AND P2, PT, R160, RZ, PT ;  /* 0x000000ffa000720c */ /* 0x000fe40003f46270 */
[----:B------:R-:W-:Y:S01]  /*1beb0*/  @!P1 IMAD.MOV R158, RZ, RZ, -R158 ;  /* 0x000000ffff9e9224 */ /* 0x000fe200078e0a9e */
[----:B0-----:R-:W-:-:S06]  /*1bec0*/  DMUL R156, R156, UR4 ;  /* 0x000000049c9c7c28 */ /* 0x001fcc0008000000 */
[----:B------:R-:W0:Y:S02]  /*1bed0*/  F2F.F32.F64 R161, R156 ;  /* 0x0000009c00a17310 */ /* 0x000e240000301000 */
[----:B0-----:R-:W-:-:S07]  /*1bee0*/  FSEL R159, -R161, R161, !P2 ;  /* 0x000000a1a19f7208 */ /* 0x001fce0005000100 */
.L_x_566:
[----:B------:R-:W-:Y:S05]  /*1bef0*/  BSYNC.RECONVERGENT B1 ;  /* 0x0000000000017941 */ /* 0x000fea0003800200 */
.L_x_565:
        /* <DEDUP_REMOVED lines=20> */
.L_x_572:
        /* <DEDUP_REMOVED lines=12> */
.L_x_571:
[----:B------:R-:W-:Y:S01]  /*1c100*/  ISETP.NE.AND P0, PT, R130, RZ, PT ;  /* 0x000000ff8200720c */ /* 0x000fe20003f05270 */
[----:B------:R1:W-:Y:S04]  /*1c110*/  STL [R1+0xe0], R160 ;  /* 0x0000e0a001007387 */ /* 0x0003e80000100800 */
[----:B0-----:R-:W2:Y:S04]  /*1c120*/  LDL R159, [R153+0x18] ;  /* 0x00001800999f7983 */ /* 0x001ea80000100800 */
[----:B------:R-:W3:Y:S04]  /*1c130*/  LDL R157, [R153+0x14] ;  /* 0x00001400999d7983 */ /* 0x000ee80000100800 */
[----:B------:R-:W4:Y:S01]  /*1c140*/  @P0 LDL R165, [R153+0x10] ;  /* 0x0000100099a50983 */ /* 0x000f220000100800 */
        /* <DEDUP_REMOVED lines=12> */
[----:B-1----:R-:W-:Y:S02]  /*1c210*/  SHF.R.S32.HI R160, RZ, 0x1f, R158 ;  /* 0x0000001fffa07819 */ /* 0x002fe4000001149e */
[----:B------:R-:W-:Y:S02]  /*1c220*/  LEA.HI R169, R158, R159, RZ, 0x1 ;  /* 0x0000009f9ea97211 */ /* 0x000fe400078f08ff */
[C---:B------:R-:W-:Y:S02]  /*1c230*/  LOP3.LUT R156, R160.reuse, R157, RZ, 0x3c, !PT ;  /* 0x0000009da09c7212 */ /* 0x040fe400078e3cff */
[----:B------:R-:W-:Y:S01]  /*1c240*/  LOP3.LUT R157, R160, R158, RZ, 0x3c, !PT ;  /* 0x0000009ea09d7212 */ /* 0x000fe200078e3cff */
[----:B------:R-:W-:Y:S01]  /*1c250*/  @!P1 IMAD.MOV R169, RZ, RZ, -R169 ;  /* 0x000000ffffa99224 */ /* 0x000fe200078e0aa9 */
[----:B------:R-:W-:-:S04]  /*1c260*/  LOP3.LUT R160, R158, R21, RZ, 0x3c, !PT ;  /* 0x000000159ea07212 */ /* 0x000fc800078e3cff */
[----:B------:R-:W0:Y:S01]  /*1c270*/  I2F.F64.S64 R156, R156 ;  /* 0x0000009c009c7312 */ /* 0x000e220000301c00 */
[----:B------:R-:W-:Y:S01]  /*1c280*/  ISETP.GE.AND P0, PT, R160, RZ, PT ;  /* 0x000000ffa000720c */ /* 0x000fe20003f06270 */
[----:B0-----:R-:W-:-:S06]  /*1c290*/  DMUL R156, R156, UR4 ;  /* 0x000000049c9c7c28 */ /* 0x001fcc0008000000 */
[----:B------:R-:W0:Y:S02]  /*1c2a0*/  F2F.F32.F64 R164, R156 ;  /* 0x0000009c00a47310 */ /* 0x000e240000301000 */
[----:B0-----:R-:W-:-:S07]  /*1c2b0*/  FSEL R164, -R164, R164, !P0 ;  /* 0x000000a4a4a47208 */ /* 0x001fce0004000100 */
.L_x_570:
[----:B------:R-:W-:Y:S05]  /*1c2c0*/  BSYNC.RECONVERGENT B1 ;  /* 0x0000000000017941 */ /* 0x000fea0003800200 */
.L_x_569:
[----:B------:R-:W2:Y:S01]  /*1c2d0*/  LDL.64 R160, [R1+0x28] ;  /* 0x0000280001a07983 */ /* 0x000ea20000100a00 */
[----:B------:R-:W-:Y:S01]  /*1c2e0*/  LOP3.LUT R156, R169, 0x1, RZ, 0xc0, !PT ;  /* 0x00000001a99c7812 */ /* 0x000fe200078ec0ff */
[----:B------:R-:W-:Y:S01]  /*1c2f0*/  FMUL R157, R164, R164 ;  /* 0x000000a4a49d7220 */ /* 0x000fe20000400000 */
[C---:B------:R-:W-:Y:S01]  /*1c300*/  FSETP.NEU.AND P2, PT, |R0|.reuse, +INF , PT ;  /* 0x7f8000000000780b */ /* 0x040fe20003f4d200 */
[----:B------:R-:W-:Y:S01]  /*1c310*/  DMUL R162, R162, -R180 ;  /* 0x800000b4a2a27228 */ /* 0x000fe20000000000 */
[----:B------:R-:W-:Y:S01]  /*1c320*/  FSETP.NAN.AND P1, PT, |R0|, |R0|, PT ;  /* 0x400000000000720b */ /* 0x000fe20003f28200 */
[----:B------:R-:W-:Y:S01]  /*1c330*/  BSSY.RECONVERGENT B1, `(.L_x_573) ;  /* 0x0000056000017945 */ /* 0x000fe20003800200 */
[----:B------:R-:W-:Y:S01]  /*1c340*/  ISETP.NE.U32.AND P5, PT, R156, 0x1, PT ;  /* 0x000000019c00780c */ /* 0x000fe20003fa5070 */
[----:B------:R-:W-:Y:S01]  /*1c350*/  FFMA R156, R157, R186, -0.0013887860113754868507 ;  /* 0xbab607ed9d9c7423 */ /* 0x000fe200000000ba */
[----:B------:R-:W-:Y:S02]  /*1c360*/  FSETP.NEU.AND P3, PT, R0, RZ, PT ;  /* 0x000000ff0000720b */ /* 0x000fe40003f6d000 */
[----:B------:R-:W-:-:S02]  /*1c370*/  FSEL R159, R140, R105, !P2 ;  /* 0x000000698c9f7208 */ /* 0x000fc40005000000 */
[C---:B------:R-:W-:Y:S02]  /*1c380*/  FSETP.GEU.AND P0, PT, R0.reuse, RZ, PT ;  /* 0x000000ff0000720b */ /* 0x040fe40003f0e000 */
[----:B------:R-:W-:Y:S02]  /*1c390*/  FSETP.NEU.AND P4, PT, R0, 1, PT ;  /* 0x3f8000000000780b */ /* 0x000fe40003f8d000 */
[----:B------:R-:W-:Y:S02]  /*1c3a0*/  FSEL R165, R120, R118, P1 ;  /* 0x0000007678a57208 */ /* 0x000fe40000800000 */
[----:B------:R-:W-:Y:S02]  /*1c3b0*/  FSEL R156, R156, -0.00019574658654164522886, !P5 ;  /* 0xb94d41539c9c7808 */ /* 0x000fe40006800000 */
[----:B------:R-:W-:Y:S02]  /*1c3c0*/  FSEL R172, R140, R159, !P3 ;  /* 0x0000009f8cac7208 */ /* 0x000fe40005800000 */
[----:B------:R-:W-:-:S02]  /*1c3d0*/  FSEL R158, R187, 0.041666727513074874878, P5 ;  /* 0x3d2aaabbbb9e7808 */ /* 0x000fc40002800000 */
[----:B------:R-:W-:Y:S02]  /*1c3e0*/  FSEL R174, R106, -R106, P0 ;  /* 0x8000006a6aae7208 */ /* 0x000fe40000000000 */
[----:B------:R-:W-:Y:S01]  /*1c3f0*/  FSEL R173, R165, 1, P4 ;  /* 0x3f800000a5ad7808 */ /* 0x000fe20002000000 */
[----:B------:R-:W-:Y:S01]  /*1c400*/  FFMA R158, R157, R156, R158 ;  /* 0x0000009c9d9e7223 */ /* 0x000fe2000000009e */
[----:B------:R-:W-:Y:S02]  /*1c410*/  FSEL R159, R119, R172, P1 ;  /* 0x000000ac779f7208 */ /* 0x000fe40000800000 */
[----:B------:R-:W-:Y:S02]  /*1c420*/  FSEL R172, -R190, -0.4999999701976776123, P5 ;  /* 0xbeffffffbeac7808 */ /* 0x000fe40002800100 */
[----:B------:R-:W-:Y:S02]  /*1c430*/  FSEL R174, R173, R174, !P2 ;  /* 0x000000aeadae7208 */ /* 0x000fe40005000000 */
[----:B------:R-:W-:Y:S01]  /*1c440*/  FSEL R156, R164, 1, P5 ;  /* 0x3f800000a49c7808 */ /* 0x000fe20002800000 */
[----:B------:R-:W-:Y:S01]  /*1c450*/  FFMA R158, R157, R158, R172 ;  /* 0x0000009e9d9e7223 */ /* 0x000fe200000000ac */
[----:B------:R-:W-:-:S02]  /*1c460*/  LOP3.LUT P6, RZ, R169, 0x2, RZ, 0xc0, !PT ;  /* 0x00000002a9ff7812 */ /* 0x000fc400078cc0ff */
[----:B------:R-:W-:Y:S01]  /*1c470*/  FSEL R174, R173, R174, P1 ;  /* 0x000000aeadae7208 */ /* 0x000fe20000800000 */
[----:B------:R-:W-:Y:S01]  /*1c480*/  FFMA R157, R157, R156, RZ ;  /* 0x0000009c9d9d7223 */ /* 0x000fe200000000ff */
[----:B------:R-:W-:Y:S01]  /*1c490*/  FSEL R165, R159, 1, P4 ;  /* 0x3f8000009fa57808 */ /* 0x000fe20002000000 */
[----:B------:R-:W0:Y:S01]  /*1c4a0*/  F2F.F64.F32 R168, R168 ;  /* 0x000000a800a87310 */ /* 0x000e220000201800 */
[----:B------:R-:W-:Y:S01]  /*1c4b0*/  @P3 FSEL R173, R173, R174, !P4 ;  /* 0x000000aeadad3208 */ /* 0x000fe20006000000 */
[----:B------:R-:W-:Y:S01]  /*1c4c0*/  FFMA R158, R157, R158, R156 ;  /* 0x0000009e9d9e7223 */ /* 0x000fe2000000009c */
[----:B------:R-:W-:-:S04]  /*1c4d0*/  FSETP.GE.AND P1, PT, |R78|, 105615, PT ;  /* 0x47ce47804e00780b */ /* 0x000fc80003f26200 */
[----:B------:R-:W-:Y:S01]  /*1c4e0*/  FSETP.EQ.OR P0, PT, |R78|, +INF , !P1 ;  /* 0x7f8000004e00780b */ /* 0x000fe20004f02600 */
[----:B------:R-:W1:Y:S01]  /*1c4f0*/  F2F.F64.F32 R156, R173 ;  /* 0x000000ad009c7310 */ /* 0x000e620000201800 */
[----:B------:R-:W-:Y:S01]  /*1c500*/  @P6 FADD R158, RZ, -R158 ;  /* 0x8000009eff9e6221 */ /* 0x000fe20000000000 */
[----:B0-----:R-:W-:-:S06]  /*1c510*/  DADD R168, R170, R168 ;  /* 0x00000000aaa87229 */ /* 0x001fcc00000000a8 */
[----:B------:R-:W0:Y:S01]  /*1c520*/  F2F.F64.F32 R164, R165 ;  /* 0x000000a500a47310 */ /* 0x000e220000201800 */
[----:B------:R-:W-:Y:S01]  /*1c530*/  SEL R170, R91, RZ, !P1 ;  /* 0x000000ff5baa7207 */ /* 0x000fe20004800000 */
[----:B-1----:R-:W-:-:S06]  /*1c540*/  DADD R156, R156, R156 ;  /* 0x000000009c9c7229 */ /* 0x002fcc000000009c */
[----:B------:R-:W1:Y:S01]  /*1c550*/  F2F.F64.F32 R158, R158 ;  /* 0x0000009e009e7310 */ /* 0x000e620000201800 */
[----:B0-----:R-:W-:Y:S01]  /*1c560*/  DADD R166, R166, R164 ;  /* 0x00000000a6a67229 */ /* 0x001fe200000000a4 */
[----:B------:R-:W-:Y:S01]  /*1c570*/  FSEL R165, R98, R121, !P1 ;  /* 0x0000007962a57208 */ /* 0x000fe20004800000 */
[----:B-1----:R-:W-:Y:S01]  /*1c580*/  DFMA R12, R158, R162, R12 ;  /* 0x000000a29e0c722b */ /* 0x002fe2000000000c */
[----:B------:R-:W-:-:S03]  /*1c590*/  IMAD.MOV.U32 R159, RZ, RZ, R170 ;  /* 0x000000ffff9f7224 */ /* 0x000fc600078e00aa */
[----:B------:R-:W-:Y:S01]  /*1c5a0*/  IMAD.MOV.U32 R158, RZ, RZ, R165 ;  /* 0x000000ffff9e7224 */ /* 0x000fe200078e00a5 */
[----:B--2---:R-:W-:Y:S01]  /*1c5b0*/  DFMA R154, R156, R160, R154 ;  /* 0x000000a09c9a722b */ /* 0x004fe2000000009a */
[----:B------:R-:W-:Y:S10]  /*1c5c0*/  @P0 BRA `(.L_x_574) ;  /* 0x0000000000b00947 */ /* 0x000ff40003800000 */
[----:B------:R-:W-:Y:S01]  /*1c5d0*/  BSSY.RECONVERGENT B2, `(.L_x_575) ;  /* 0x000000f000027945 */ /* 0x000fe20003800200 */
[----:B------:R-:W-:Y:S02]  /*1c5e0*/  IMAD.MOV.U32 R163, RZ, RZ, RZ ;  /* 0x000000ffffa37224 */ /* 0x000fe400078e00ff */
[----:B------:R-:W-:Y:S02]  /*1c5f0*/  IMAD.MOV.U32 R171, RZ, RZ, RZ ;  /* 0x000000ffffab7224 */ /* 0x000fe400078e00ff */
[----:B------:R-:W-:-:S07]  /*1c600*/  IMAD.MOV.U32 R158, RZ, RZ, RZ ;  /* 0x000000ffff9e7224 */ /* 0x000fce00078e00ff */
.L_x_576:
        /* <DEDUP_REMOVED lines=12> */
.L_x_575:
[----:B------:R-:W-:Y:S01]  /*1c6d0*/  ISETP.NE.AND P1, PT, R131, RZ, PT ;  /* 0x000000ff8300720c */ /* 0x000fe20003f25270 */
[----:B------:R1:W-:Y:S04]  /*1c6e0*/  STL [R1+0xe0], R163 ;  /* 0x0000e0a301007387 */ /* 0x0003e80000100800 */
[----:B------:R-:W2:Y:S04]  /*1c6f0*/  LDL R158, [R176+0x18] ;  /* 0x00001800b09e7983 */ /* 0x000ea80000100800 */
[----:B------:R-:W0:Y:S04]  /*1c700*/  LDL R156, [R176+0x14] ;  /* 0x00001400b09c7983 */ /* 0x000e280000100800 */
[----:B------:R-:W3:Y:S01]  /*1c710*/  @P1 LDL R164, [R176+0x10] ;  /* 0x00001000b0a41983 */ /* 0x000ee20000100800 */
[----:B------:R-:W-:Y:S01]  /*1c720*/  UMOV UR4, 0x54442d19 ;  /* 0x54442d1900047882 */ /* 0x000fe20000000000 */
[----:B------:R-:W-:Y:S01]  /*1c730*/  UMOV UR5, 0x3bf921fb ;  /* 0x3bf921fb00057882 */ /* 0x000fe20000000000 */
[----:B--2---:R-:W-:-:S02]  /*1c740*/  @P1 SHF.L.U32 R157, R158, R131, RZ ;  /* 0x000000839e9d1219 */ /* 0x004fc400000006ff */
[----:B0-----:R-:W-:Y:S02]  /*1c750*/  @P1 SHF.R.U32.HI R162, RZ, R147, R156 ;  /* 0x00000093ffa21219 */ /* 0x001fe4000001169c */
[----:B------:R-:W-:Y:S02]  /*1c760*/  @P1 SHF.L.U32 R159, R156, R131, RZ ;  /* 0x000000839c9f1219 */ /* 0x000fe400000006ff */
[----:B---3--:R-:W-:Y:S01]  /*1c770*/  @P1 SHF.R.U32.HI R164, RZ, R147, R164 ;  /* 0x00000093ffa41219 */ /* 0x008fe200000116a4 */
        /* <DEDUP_REMOVED lines=15> */
[----:B-1----:R-:W0:Y:S02]  /*1c870*/  F2F.F32.F64 R163, R156 ;  /* 0x0000009c00a37310 */ /* 0x002e240000301000 */
[----:B0-----:R-:W-:-:S07]  /*1c880*/  FSEL R158, -R163, R163, !P2 ;  /* 0x000000a3a39e7208 */ /* 0x001fce0005000100 */
.L_x_574:
[----:B------:R-:W-:Y:S05]  /*1c890*/  BSYNC.RECONVERGENT B1 ;  /* 0x0000000000017941 */ /* 0x000fea0003800200 */
.L_x_573:
        /* <DEDUP_REMOVED lines=21> */
.L_x_580:
        /* <DEDUP_REMOVED lines=12> */
.L_x_579:
        /* <DEDUP_REMOVED lines=28> */
.L_x_578:
[----:B------:R-:W-:Y:S05]  /*1cc70*/  BSYNC.RECONVERGENT B1 ;  /* 0x0000000000017941 */ /* 0x000fea0003800200 */
.L_x_577:
        /* <DEDUP_REMOVED lines=14> */
[----:B------:R-:W-:Y:S02]  /*1cd60*/  FSEL R164, R141, R158, !P3 ;  /* 0x0000009e8da47208 */ /* 0x000fe40005800000 */
[----:B------:R-:W-:Y:S02]  /*1cd70*/  FSEL R156, R156, -0.00019574658654164522886, !P5 ;  /* 0xb94d41539c9c7808 */ /* 0x000fe40006800000 */
[----:B------:R-:W-:-:S02]  /*1cd80*/  FSEL R158, R187, 0.041666727513074874878, P5 ;  /* 0x3d2aaabbbb9e7808 */ /* 0x000fc40002800000 */
[----:B------:R-:W-:Y:S02]  /*1cd90*/  FSEL R174, R108, -R108, P0 ;  /* 0x8000006c6cae7208 */ /* 0x000fe40000000000 */
[----:B------:R-:W-:Y:S01]  /*1cda0*/  FSEL R173, R159, 1, P4 ;  /* 0x3f8000009fad7808 */ /* 0x000fe20002000000 */
[----:B------:R-:W-:Y:S01]  /*1cdb0*/  FFMA R158, R157, R156, R158 ;  /* 0x0000009c9d9e7223 */ /* 0x000fe2000000009e */
[----:B------:R-:W-:Y:S02]  /*1cdc0*/  FSEL R172, -R190, -0.4999999701976776123, P5 ;  /* 0xbeffffffbeac7808 */ /* 0x000fe40002800100 */
[----:B------:R-:W-:Y:S02]  /*1cdd0*/  FSEL R174, R173, R174, !P2 ;  /* 0x000000aeadae7208 */ /* 0x000fe40005000000 */
[----:B------:R-:W-:Y:S01]  /*1cde0*/  LOP3.LUT P6, RZ, R170, 0x2, RZ, 0xc0, !PT ;  /* 0x00000002aaff7812 */ /* 0x000fe200078cc0ff */
[----:B------:R-:W-:Y:S01]  /*1cdf0*/  FFMA R158, R157, R158, R172 ;  /* 0x0000009e9d9e7223 */ /* 0x000fe200000000ac */
[----:B------:R-:W-:Y:S01]  /*1ce00*/  FSEL R156, R165, 1, P5 ;  /* 0x3f800000a59c7808 */ /* 0x000fe20002800000 */
[----:B------:R-:W0:Y:S01]  /*1ce10*/  F2F.F64.F32 R170, R171 ;  /* 0x000000ab00aa7310 */ /* 0x000e220000201800 */
[----:B------:R-:W-:-:S02]  /*1ce20*/  FSEL R174, R173, R174, P1 ;  /* 0x000000aeadae7208 */ /* 0x000fc40000800000 */
[----:B------:R-:W-:Y:S01]  /*1ce30*/  FSEL R164, R123, R164, P1 ;  /* 0x000000a47ba47208 */ /* 0x000fe20000800000 */
[----:B------:R-:W-:Y:S01]  /*1ce40*/  FFMA R157, R157, R156, RZ ;  /* 0x0000009c9d9d7223 */ /* 0x000fe200000000ff */
[----:B------:R-:W-:Y:S02]  /*1ce50*/  @P3 FSEL R173, R173, R174, !P4 ;  /* 0x000000aeadad3208 */ /* 0x000fe40006000000 */
[----:B------:R-:W-:Y:S01]  /*1ce60*/  FSEL R164, R164, 1, P4 ;  /* 0x3f800000a4a47808 */ /* 0x000fe20002000000 */
[----:B------:R-:W-:Y:S01]  /*1ce70*/  FFMA R156, R157, R158, R156 ;  /* 0x0000009e9d9c7223 */ /* 0x000fe2000000009c */
[C---:B------:R-:W-:Y:S01]  /*1ce80*/  FSETP.GE.AND P1, PT, |R79|.reuse, 105615, PT ;  /* 0x47ce47804f00780b */ /* 0x040fe20003f26200 */
[----:B------:R-:W1:Y:S02]  /*1ce90*/  F2F.F64.F32 R158, R173 ;  /* 0x000000ad009e7310 */ /* 0x000e640000201800 */
[----:B------:R-:W-:Y:S01]  /*1cea0*/  @P6 FADD R156, RZ, -R156 ;  /* 0x8000009cff9c6221 */ /* 0x000fe20000000000 */
[----:B------:R-:W-:Y:S01]  /*1ceb0*/  FSETP.EQ.OR P0, PT, |R79|, +INF , !P1 ;  /* 0x7f8000004f00780b */ /* 0x000fe20004f02600 */
[----:B0-----:R-:W-:Y:S01]  /*1cec0*/  DADD R170, R168, R170 ;  /* 0x00000000a8aa7229 */ /* 0x001fe200000000aa */
[----:B------:R-:W-:-:S03]  /*1ced0*/  SEL R168, R94, RZ, !P1 ;  /* 0x000000ff5ea87207 */ /* 0x000fc60004800000 */
[----:B------:R-:W0:Y:S01]  /*1cee0*/  F2F.F64.F32 R164, R164 ;  /* 0x000000a400a47310 */ /* 0x000e220000201800 */
[----:B-1----:R-:W-:-:S07]  /*1cef0*/  DADD R158, R158, R158 ;  /* 0x000000009e9e7229 */ /* 0x002fce000000009e */
        /* <DEDUP_REMOVED lines=9> */
[----:B------:R-:W-:Y:S01]  /*1cf90*/  CS2R R160, SRZ ;  /* 0x0000000000a07805 */ /* 0x000fe2000001ff00 */
[----:B------:R-:W-:-:S07]  /*1cfa0*/  IMAD.MOV.U32 R156, RZ, RZ, RZ ;  /* 0x000000ffff9c7224 */ /* 0x000fce00078e00ff */
.L_x_584:
        /* <DEDUP_REMOVED lines=12> */
.L_x_583:
        /* <DEDUP_REMOVED lines=28> */
.L_x_582:
[----:B------:R-:W-:Y:S05]  /*1d230*/  BSYNC.RECONVERGENT B1 ;  /* 0x0000000000017941 */ /* 0x000fea0003800200 */
.L_x_581:
        /* <DEDUP_REMOVED lines=20> */
.L_x_588:
        /* <DEDUP_REMOVED lines=12> */
.L_x_587:
        /* <DEDUP_REMOVED lines=28> */
.L_x_586:
[----:B------:R-:W-:Y:S05]  /*1d600*/  BSYNC.RECONVERGENT B1 ;  /* 0x0000000000017941 */ /* 0x000fea0003800200 */
.L_x_585:
[----:B------:R-:W2:Y:S01]  /*1d610*/  LDL.64 R154, [R1+0x48] ;  /* 0x00004800019a7983 */ /* 0x000ea20000100a00 */
[C---:B------:R-:W-:Y:S01]  /*1d620*/  FADD R157, R15.reuse, 1 ;  /* 0x3f8000000f9d7421 */ /* 0x040fe20000000000 */
[C---:B------:R-:W-:Y:S01]  /*1d630*/  FSETP.NAN.AND P1, PT, |R15|.reuse, |R15|, PT ;  /* 0x4000000f0f00720b */ /* 0x040fe20003f28200 */
[----:B------:R-:W-:Y:S01]  /*1d640*/  FMUL R161, R164, R164 ;  /* 0x000000a4a4a17220 */ /* 0x000fe20000400000 */
[----:B------:R-:W-:Y:S01]  /*1d650*/  LOP3.LUT R156, R168, 0x1, RZ, 0xc0, !PT ;  /* 0x00000001a89c7812 */ /* 0x000fe200078ec0ff */
[----:B------:R-:W-:Y:S01]  /*1d660*/  DMUL R162, R162, -R180 ;  /* 0x800000b4a2a27228 */ /* 0x000fe20000000000 */
[C---:B------:R-:W-:Y:S01]  /*1d670*/  FSETP.NEU.AND P4, PT, R15.reuse, 1, PT ;  /* 0x3f8000000f00780b */ /* 0x040fe20003f8d000 */
[----:B------:R-:W-:Y:S01]  /*1d680*/  BSSY.RECONVERGENT B1, `(.L_x_589) ;  /* 0x0000056000017945 */ /* 0x000fe20003800200 */
[----:B------:R-:W-:Y:S02]  /*1d690*/  FSETP.GEU.AND P0, PT, R15, RZ, PT ;  /* 0x000000ff0f00720b */ /* 0x000fe40003f0e000 */
[----:B------:R-:W-:-:S02]  /*1d6a0*/  FSEL R169, R157, R126, P1 ;  /* 0x0000007e9da97208 */ /* 0x000fc40000800000 */
[----:B------:R-:W-:Y:S02]  /*1d6b0*/  FSETP.NEU.AND P2, PT, |R15|, +INF , PT ;  /* 0x7f8000000f00780b */ /* 0x000fe40003f4d200 */
[----:B------:R-:W-:Y:S01]  /*1d6c0*/  ISETP.NE.U32.AND P5, PT, R156, 0x1, PT ;  /* 0x000000019c00780c */ /* 0x000fe20003fa5070 */
[----:B------:R-:W-:Y:S01]  /*1d6d0*/  FFMA R156, R161, R186, -0.0013887860113754868507 ;  /* 0xbab607eda19c7423 */ /* 0x000fe200000000ba */
[----:B------:R-:W-:Y:S02]  /*1d6e0*/  FSETP.NEU.AND P3, PT, R15, RZ, PT ;  /* 0x000000ff0f00720b */ /* 0x000fe40003f6d000 */
[----:B------:R-:W-:Y:S02]  /*1d6f0*/  FSEL R202, R110, -R110, P0 ;  /* 0x8000006e6eca7208 */ /* 0x000fe40000000000 */
[----:B------:R-:W-:Y:S02]  /*1d700*/  FSEL R199, R169, 1, P4 ;  /* 0x3f800000a9c77808 */ /* 0x000fe40002000000 */
[----:B------:R-:W-:-:S02]  /*1d710*/  FSEL R165, R144, R109, !P2 ;  /* 0x0000006d90a57208 */ /* 0x000fc40005000000 */
[----:B------:R-:W-:Y:S02]  /*1d720*/  LOP3.LUT P6, RZ, R168, 0x2, RZ, 0xc0, !PT ;  /* 0x00000002a8ff7812 */ /* 0x000fe400078cc0ff */
[----:B------:R-:W-:Y:S02]  /*1d730*/  FSEL R202, R199, R202, !P2 ;  /* 0x000000cac7ca7208 */ /* 0x000fe40005000000 */
[----:B------:R-:W-:Y:S02]  /*1d740*/  FSEL R160, R156, -0.00019574658654164522886, !P5 ;  /* 0xb94d41539ca07808 */ /* 0x000fe40006800000 */
[----:B------:R-:W-:Y:S01]  /*1d750*/  FSEL R174, R144, R165, !P3 ;  /* 0x000000a590ae7208 */ /* 0x000fe20005800000 */
[----:B------:R-:W0:Y:S01]  /*1d760*/  F2F.F64.F32 R156, R172 ;  /* 0x000000ac009c7310 */ /* 0x000e220000201800 */
[----:B------:R-:W-:Y:S02]  /*1d770*/  FSEL R168, R187, 0.041666727513074874878, P5 ;  /* 0x3d2aaabbbba87808 */ /* 0x000fe40002800000 */
[----:B------:R-:W-:-:S02]  /*1d780*/  FSEL R202, R199, R202, P1 ;  /* 0x000000cac7ca7208 */ /* 0x000fc40000800000 */
[----:B------:R-:W-:Y:S01]  /*1d790*/  FSEL R165, R127, R174, P1 ;  /* 0x000000ae7fa57208 */ /* 0x000fe20000800000 */
[----:B------:R-:W-:Y:S01]  /*1d7a0*/  FFMA R174, R161, R160, R168 ;  /* 0x000000a0a1ae7223 */ /* 0x000fe200000000a8 */
[----:B------:R-:W-:Y:S02]  /*1d7b0*/  FSEL R198, -R190, -0.4999999701976776123, P5 ;  /* 0xbeffffffbec67808 */ /* 0x000fe40002800100 */
[----:B------:R-:W-:Y:S02]  /*1d7c0*/  FSEL R160, R164, 1, P5 ;  /* 0x3f800000a4a07808 */ /* 0x000fe40002800000 */
[----:B------:R-:W-:Y:S01]  /*1d7d0*/  @P3 FSEL R199, R199, R202, !P4 ;  /* 0x000000cac7c73208 */ /* 0x000fe20006000000 */
[----:B------:R-:W-:Y:S01]  /*1d7e0*/  FFMA R174, R161, R174, R198 ;  /* 0x000000aea1ae7223 */ /* 0x000fe200000000c6 */
[----:B------:R-:W-:Y:S01]  /*1d7f0*/  FSEL R168, R165, 1, P4 ;  /* 0x3f800000a5a87808 */ /* 0x000fe20002000000 */
[----:B------:R-:W-:Y:S01]  /*1d800*/  FFMA R161, R161, R160, RZ ;  /* 0x000000a0a1a17223 */ /* 0x000fe200000000ff */
[----:B------:R-:W1:Y:S01]  /*1d810*/  F2F.F64.F32 R164, R199 ;  /* 0x000000c700a47310 */ /* 0x000e620000201800 */
[----:B------:R-:W-:Y:S01]  /*1d820*/  FSETP.GE.AND P1, PT, |R82|, 105615, PT ;  /* 0x47ce47805200780b */ /* 0x000fe20003f26200 */
[----:B0-----:R-:W-:Y:S01]  /*1d830*/  DADD R156, R170, R156 ;  /* 0x00000000aa9c7229 */ /* 0x001fe2000000009c */
[----:B------:R-:W-:-:S02]  /*1d840*/  FFMA R191, R161, R174, R160 ;  /* 0x000000aea1bf7223 */ /* 0x000fc400000000a0 */
[----:B------:R-:W-:Y:S02]  /*1d850*/  FSETP.EQ.OR P0, PT, |R82|, +INF , !P1 ;  /* 0x7f8000005200780b */ /* 0x000fe40004f02600 */
[----:B------:R-:W-:Y:S01]  /*1d860*/  @P6 FADD R191, RZ, -R191 ;  /* 0x800000bfffbf6221 */ /* 0x000fe20000000000 */
[----:B------:R-:W0:Y:S01]  /*1d870*/  F2F.F64.F32 R168, R168 ;  /* 0x000000a800a87310 */ /* 0x000e220000201800 */
[----:B-1----:R-:W-:-:S07]  /*1d880*/  DADD R164, R164, R164 ;  /* 0x00000000a4a47229 */ /* 0x002fce00000000a4 */
[----:B------:R-:W1:Y:S01]  /*1d890*/  F2F.F64.F32 R160, R191 ;  /* 0x000000bf00a07310 */ /* 0x000e620000201800 */
[----:B0-----:R-:W-:Y:S01]  /*1d8a0*/  DADD R172, R166, R168 ;  /* 0x00000000a6ac7229 */ /* 0x001fe200000000a8 */
[----:B------:R-:W-:Y:S01]  /*1d8b0*/  SEL R166, R95, RZ, !P1 ;  /* 0x000000ff5fa67207 */ /* 0x000fe20004800000 */
[----:B-1----:R-:W-:Y:S02]  /*1d8c0*/  DFMA R160, R160, R162, R12 ;  /* 0x000000a2a0a0722b */ /* 0x002fe4000000000c */
[----:B--2---:R-:W-:Y:S01]  /*1d8d0*/  DFMA R174, R164, R154, R158 ;  /* 0x0000009aa4ae722b */ /* 0x004fe2000000009e */
[----:B------:R-:W-:Y:S01]  /*1d8e0*/  FSEL R165, R100, R128, !P1 ;  /* 0x0000008064a57208 */ /* 0x000fe20004800000 */
[----:B------:R-:W-:-:S04]  /*1d8f0*/  IMAD.MOV.U32 R159, RZ, RZ, R166 ;  /* 0x000000ffff9f7224 */ /* 0x000fc800078e00a6 */
[----:B------:R-:W-:Y:S01]  /*1d900*/  IMAD.MOV.U32 R158, RZ, RZ, R165 ;  /* 0x000000ffff9e7224 */ /* 0x000fe200078e00a5 */
[----:B------:R-:W-:Y:S06]  /*1d910*/  @P0 BRA `(.L_x_590) ;  /* 0x0000000000b00947 */ /* 0x000fec0003800000 */
[----:B------:R-:W-:Y:S01]  /*1d920*/  BSSY.RECONVERGENT B2, `(.L_x_591) ;  /* 0x000000f000027945 */ /* 0x000fe20003800200 */
[----:B------:R-:W-:Y:S02]  /*1d930*/  IMAD.MOV.U32 R163, RZ, RZ, RZ ;  /* 0x000000ffffa37224 */ /* 0x000fe400078e00ff */
[----:B------:R-:W-:Y:S02]  /*1d940*/  IMAD.MOV.U32 R167, RZ, RZ, RZ ;  /* 0x000000ffffa77224 */ /* 0x000fe400078e00ff */
[----:B------:R-:W-:-:S07]  /*1d950*/  IMAD.MOV.U32 R158, RZ, RZ, RZ ;  /* 0x000000ffff9e7224 */ /* 0x000fce00078e00ff */
.L_x_592:
        /* <DEDUP_REMOVED lines=12> */
.L_x_591:
        /* <DEDUP_REMOVED lines=28> */
.L_x_590:
[----:B------:R-:W-:Y:S05]  /*1dbe0*/  BSYNC.RECONVERGENT B1 ;  /* 0x0000000000017941 */ /* 0x000fea0003800200 */
.L_x_589:
        /* <DEDUP_REMOVED lines=21> */
.L_x_596:
        /* <DEDUP_REMOVED lines=12> */
.L_x_595:
        /* <DEDUP_REMOVED lines=28> */
.L_x_594:
[----:B------:R-:W-:Y:S05]  /*1dfc0*/  BSYNC.RECONVERGENT B1 ;  /* 0x0000000000017941 */ /* 0x000fea0003800200 */
.L_x_593:
[----:B------:R-:W0:Y:S01]  /*1dfd0*/  MUFU.RCP64H R13, 5 ;  /* 0x40140000000d7908 */ /* 0x000e220000001800 */
[----:B------:R-:W-:Y:S02]  /*1dfe0*/  IMAD.MOV.U32 R162, RZ, RZ, 0x0 ;  /* 0x00000000ffa27424 */ /* 0x000fe400078e00ff */
[----:B------:R-:W-:Y:S01]  /*1dff0*/  FMUL R169, R165, R165 ;  /* 0x000000a5a5a97220 */ /* 0x000fe20000400000 */
[----:B------:R-:W-:Y:S01]  /*1e000*/  IMAD.MOV.U32 R163, RZ, RZ, 0x40140000 ;  /* 0x40140000ffa37424 */ /* 0x000fe200078e00ff */
[C---:B------:R-:W-:Y:S01]  /*1e010*/  LOP3.LUT R164, R166.reuse, 0x1, RZ, 0xc0, !PT ;  /* 0x00000001a6a47812 */ /* 0x040fe200078ec0ff */
[----:B------:R-:W-:Y:S02]  /*1e020*/  IMAD.MOV.U32 R12, RZ, RZ, 0x1 ;  /* 0x00000001ff0c7424 */ /* 0x000fe400078e00ff */
[----:B------:R-:W-:Y:S01]  /*1e030*/  FFMA R186, R169, R186, -0.0013887860113754868507 ;  /* 0xbab607eda9ba7423 */ /* 0x000fe200000000ba */
[----:B------:R-:W-:Y:S01]  /*1e040*/  LOP3.LUT P1, RZ, R166, 0x2, RZ, 0xc0, !PT ;  /* 0x00000002a6ff7812 */ /* 0x000fe2000782c0ff */
[----:B------:R-:W-:Y:S01]  /*1e050*/  BSSY.RECONVERGENT B2, `(.L_x_597) ;  /* 0x0000024000027945 */ /* 0x000fe20003800200 */
[----:B------:R-:W-:-:S04]  /*1e060*/  ISETP.NE.U32.AND P0, PT, R164, 0x1, PT ;  /* 0x00000001a400780c */ /* 0x000fc80003f05070 */
[----:B------:R-:W-:Y:S02]  /*1e070*/  FSEL R186, R186, -0.00019574658654164522886, !P0 ;  /* 0xb94d4153baba7808 */ /* 0x000fe40004000000 */
[----:B------:R-:W-:Y:S01]  /*1e080*/  FSEL R190, -R190, -0.4999999701976776123, P0 ;  /* 0xbeffffffbebe7808 */ /* 0x000fe20000000100 */
[----:B0-----:R-:W-:-:S08]  /*1e090*/  DFMA R158, R12, -R162, 1 ;  /* 0x3ff000000c9e742b */ /* 0x001fd000000008a2 */
[----:B------:R-:W-:-:S08]  /*1e0a0*/  DFMA R158, R158, R158, R158 ;  /* 0x0000009e9e9e722b */ /* 0x000fd0000000009e */
[----:B------:R-:W-:-:S08]  /*1e0b0*/  DFMA R12, R12, R158, R12 ;  /* 0x0000009e0c0c722b */ /* 0x000fd0000000000c */
[----:B------:R-:W-:-:S08]  /*1e0c0*/  DFMA R158, R12, -R162, 1 ;  /* 0x3ff000000c9e742b */ /* 0x000fd000000008a2 */
[----:B------:R-:W-:Y:S01]  /*1e0d0*/  DFMA R12, R12, R158, R12 ;  /* 0x0000009e0c0c722b */ /* 0x000fe2000000000c */
[----:B------:R-:W-:-:S05]  /*1e0e0*/  FSEL R158, R187, 0.041666727513074874878, P0 ;  /* 0x3d2aaabbbb9e7808 */ /* 0x000fca0000000000 */
[----:B------:R-:W-:Y:S02]  /*1e0f0*/  FFMA R186, R169, R186, R158 ;  /* 0x000000baa9ba7223 */ /* 0x000fe4000000009e */
        /* <DEDUP_REMOVED lines=9> */
[----:B------:R-:W-:-:S02]  /*1e190*/  DFMA R12, R12, R164, R162 ;  /* 0x000000a40c0c722b */ /* 0x000fc400000000a2 */
[----:B------:R-:W-:Y:S02]  /*1e1a0*/  DMUL R164, R154, -R180 ;  /* 0x800000b49aa47228 */ /* 0x000fe40000000000 */
        /* <DEDUP_REMOVED lines=14> */
.L_x_598:
[----:B------:R-:W-:Y:S05]  /*1e290*/  BSYNC.RECONVERGENT B2 ;  /* 0x0000000000027941 */ /* 0x000fea0003800200 */
.L_x_597:
        /* <DEDUP_REMOVED lines=27> */
.L_x_600:
[----:B------:R-:W-:Y:S05]  /*1e450*/  BSYNC.RECONVERGENT B2 ;  /* 0x0000000000027941 */ /* 0x000fea0003800200 */
.L_x_599:
        /* <DEDUP_REMOVED lines=11> */
.L_x_602:
[----:B-1----:R-:W-:Y:S01]  /*1e510*/  FMUL.FTZ R12, R13, R162 ;  /* 0x000000a20d0c7220 */ /* 0x002fe20000410000 */
[----:B------:R-:W-:-:S03]  /*1e520*/  FMUL.FTZ R160, R162, 0.5 ;  /* 0x3f000000a2a07820 */ /* 0x000fc60000410000 */
[----:B------:R-:W-:-:S04]  /*1e530*/  FFMA R13, -R12, R12, R13 ;  /* 0x0000000c0c0d7223 */ /* 0x000fc8000000010d */
[----:B------:R-:W-:-:S07]  /*1e540*/  FFMA R12, R13, R160, R12 ;  /* 0x000000a00d0c7223 */ /* 0x000fce000000000c */
.L_x_603:
[----:B------:R-:W-:Y:S05]  /*1e550*/  BSYNC.RECONVERGENT B1 ;  /* 0x0000000000017941 */ /* 0x000fea0003800200 */
.L_x_601:
        /* <DEDUP_REMOVED lines=23> */
.L_x_605:
[----:B------:R-:W-:Y:S05]  /*1e6d0*/  BSYNC.RECONVERGENT B2 ;  /* 0x0000000000027941 */ /* 0x000fea0003800200 */
.L_x_604:
[----:B------:R-:W0:Y:S01]  /*1e6e0*/  MUFU.RCP64H R159, 5 ;  /* 0x40140000009f7908 */ /* 0x000e220000001800 */
[----:B------:R-:W-:Y:S01]  /*1e6f0*/  UMOV UR4, 0x9999999a ;  /* 0x9999999a00047882 */ /* 0x000fe20000000000 */
[----:B------:R-:W-:Y:S01]  /*1e700*/  UMOV UR5, 0x3fc99999 ;  /* 0x3fc9999900057882 */ /* 0x000fe20000000000 */
[----:B------:R-:W-:Y:S01]  /*1e710*/  IMAD.MOV.U32 R162, RZ, RZ, 0x0 ;  /* 0x00000000ffa27424 */ /* 0x000fe200078e00ff */
[----:B------:R-:W-:Y:S01]  /*1e720*/  DMUL R12, R12, -UR4 ;  /* 0x800000040c0c7c28 */ /* 0x000fe20008000000 */
[----:B------:R-:W-:Y:S01]  /*1e730*/  IMAD.MOV.U32 R163, RZ, RZ, 0x40140000 ;  /* 0x40140000ffa37424 */ /* 0x000fe200078e00ff */
[----:B------:R-:W-:Y:S01]  /*1e740*/  DMUL R160, R160, UR4 ;  /* 0x00000004a0a07c28 */ /* 0x000fe20008000000 */
[----:B------:R-:W-:Y:S01]  /*1e750*/  IMAD.MOV.U32 R158, RZ, RZ, 0x1 ;  /* 0x00000001ff9e7424 */ /* 0x000fe200078e00ff */
[----:B------:R-:W-:Y:S01]  /*1e760*/  FSETP.GEU.AND P1, PT, |R155|, 6.5827683646048100446e-37, PT ;  /* 0x036000009b00780b */ /* 0x000fe20003f2e200 */
[----:B------:R-:W-:Y:S01]  /*1e770*/  IMAD.MOV.U32 R165, RZ, RZ, 0x3bbb989d ;  /* 0x3bbb989dffa57424 */ /* 0x000fe200078e00ff */
[----:B------:R0:W1:Y:S01]  /*1e780*/  F2F.F32.F64 R164, R12 ;  /* 0x0000000c00a47310 */ /* 0x0000620000301000 */
[----:B------:R-:W-:Y:S01]  /*1e790*/  IMAD.MOV.U32 R166, RZ, RZ, 0x437c0000 ;  /* 0x437c0000ffa67424 */ /* 0x000fe200078e00ff */
[----:B------:R-:W-:Y:S01]  /*1e7a0*/  BSSY.RECONVERGENT B2, `(.L_x_606) ;  /* 0x0000020000027945 */ /* 0x000fe20003800200 */
[----:B0-----:R-:W-:Y:S01]  /*1e7b0*/  DFMA R12, R158, -R162, 1 ;  /* 0x3ff000009e0c742b */ /* 0x001fe200000008a2 */
[----:B-1----:R-:W-:-:S07]  /*1e7c0*/  FFMA.SAT R165, R164, R165, 0.5 ;  /* 0x3f000000a4a57423 */ /* 0x002fce00000020a5 */
[----:B------:R-:W-:Y:S01]  /*1e7d0*/  DFMA R12, R12, R12, R12 ;  /* 0x0000000c0c0c722b */ /* 0x000fe2000000000c */
[----:B------:R-:W-:-:S04]  /*1e7e0*/  FFMA.RM R165, R165, R166, 12582913 ;  /* 0x4b400001a5a57423 */ /* 0x000fc800000040a6 */
[C---:B------:R-:W-:Y:S01]  /*1e7f0*/  FADD R167, R165.reuse, -12583039 ;  /* 0xcb40007fa5a77421 */ /* 0x040fe20000000000 */
[----:B------:R-:W-:Y:S02]  /*1e800*/  IMAD.SHL.U32 R165, R165, 0x800000, RZ ;  /* 0x00800000a5a57824 */ /* 0x000fe400078e00ff */
[----:B------:R-:W-:Y:S01]  /*1e810*/  DFMA R12, R158, R12, R158 ;  /* 0x0000000c9e0c722b */ /* 0x000fe2000000009e */
[----:B------:R-:W-:-:S04]  /*1e820*/  FFMA R167, R164, 1.4426950216293334961, -R167 ;  /* 0x3fb8aa3ba4a77823 */ /* 0x000fc800000008a7 */
[----:B------:R-:W-:-:S03]  /*1e830*/  FFMA R167, R164, 1.925963033500011079e-08, R167 ;  /* 0x32a57060a4a77823 */ /* 0x000fc600000000a7 */
[C---:B------:R-:W-:Y:S01]  /*1e840*/  DFMA R158, R12.reuse, -R162, 1 ;  /* 0x3ff000000c9e742b */ /* 0x040fe200000008a2 */
[----:B------:R-:W0:Y:S07]  /*1e850*/  MUFU.EX2 R164, R167 ;  /* 0x000000a700a47308 */ /* 0x000e2e0000000800 */
[----:B------:R-:W-:-:S08]  /*1e860*/  DFMA R12, R12, R158, R12 ;  /* 0x0000009e0c0c722b */ /* 0x000fd0000000000c */
[----:B------:R-:W-:Y:S01]  /*1e870*/  DMUL R162, R12, R154 ;  /* 0x0000009a0ca27228 */ /* 0x000fe20000000000 */
[----:B0-----:R-:W-:-:S07]  /*1e880*/  FMUL R158, R165, R164 ;  /* 0x000000a4a59e7220 */ /* 0x001fce0000400000 */
[----:B------:R-:W-:Y:S01]  /*1e890*/  DFMA R164, R162, -5, R154 ;  /* 0xc0140000a2a4782b */ /* 0x000fe2000000009a */
[----:B------:R-:W0:Y:S07]  /*1e8a0*/  F2F.F64.F32 R158, R158 ;  /* 0x0000009e009e7310 */ /* 0x000e2e0000201800 */
[----:B------:R-:W-:Y:S02]  /*1e8b0*/  DFMA R12, R12, R164, R162 ;  /* 0x000000a40c0c722b */ /* 0x000fe400000000a2 */
[----:B0-----:R-:W-:-:S08]  /*1e8c0*/  DMUL R160, R160, R158 ;  /* 0x0000009ea0a07228 */ /* 0x001fd00000000000 */
[----:B------:R-:W-:-:S05]  /*1e8d0*/  FFMA R162, RZ, 2.3125, R13 ;  /* 0x40140000ffa27823 */ /* 0x000fca000000000d */
[----:B------:R-:W-:Y:S01]  /*1e8e0*/  FSETP.GT.AND P0, PT, |R162|, 1.469367938527859385e-39, PT ;  /* 0x00100000a200780b */ /* 0x000fe20003f04200 */
[----:B------:R-:W-:-:S08]  /*1e8f0*/  DMUL R160, R160, 20 ;  /* 0x40340000a0a07828 */ /* 0x000fd00000000000 */
[----:B------:R-:W-:-:S04]  /*1e900*/  DFMA R172, RZ, R158, R160 ;  /* 0x0000009effac722b */ /* 0x000fc800000000a0 */
[----:B------:R-:W-:Y:S07]  /*1e910*/  @P0 BRA P1, `(.L_x_607) ;  /* 0x0000000000200947 */ /* 0x000fee0000800000 */
        /* <DEDUP_REMOVED lines=8> */
.L_x_607:
[----:B------:R-:W-:Y:S05]  /*1e9a0*/  BSYNC.RECONVERGENT B2 ;  /* 0x0000000000027941 */ /* 0x000fea0003800200 */
.L_x_606:
[----:B------:R-:W0:Y:S01]  /*1e9b0*/  MUFU.RCP64H R159, 25 ;  /* 0x40390000009f7908 */ /* 0x000e220000001800 */
[----:B------:R-:W-:Y:S01]  /*1e9c0*/  IMAD.MOV.U32 R162, RZ, RZ, 0x0 ;  /* 0x00000000ffa27424 */ /* 0x000fe200078e00ff */
[----:B------:R-:W-:Y:S01]  /*1e9d0*/  BSSY.RECONVERGENT B2, `(.L_x_608) ;  /* 0x0000019000027945 */ /* 0x000fe20003800200 */
[----:B------:R-:W-:Y:S02]  /*1e9e0*/  IMAD.MOV.U32 R163, RZ, RZ, 0x40390000 ;  /* 0x40390000ffa37424 */ /* 0x000fe400078e00ff */
[----:B------:R-:W-:-:S06]  /*1e9f0*/  IMAD.MOV.U32 R158, RZ, RZ, 0x1 ;  /* 0x00000001ff9e7424 */ /* 0x000fcc00078e00ff */
[----:B0-----:R-:W-:-:S08]  /*1ea00*/  DFMA R160, R158, -R162, 1 ;  /* 0x3ff000009ea0742b */ /* 0x001fd000000008a2 */
[----:B------:R-:W-:-:S08]  /*1ea10*/  DFMA R160, R160, R160, R160 ;  /* 0x000000a0a0a0722b */ /* 0x000fd000000000a0 */
[----:B------:R-:W-:Y:S02]  /*1ea20*/  DFMA R158, R158, R160, R158 ;  /* 0x000000a09e9e722b */ /* 0x000fe4000000009e */
[----:B------:R-:W-:-:S06]  /*1ea30*/  DMUL R160, RZ, R154 ;  /* 0x0000009affa07228 */ /* 0x000fcc0000000000 */
[----:B------:R-:W-:Y:S02]  /*1ea40*/  DFMA R154, R158, -R162, 1 ;  /* 0x3ff000009e9a742b */ /* 0x000fe400000008a2 */
[----:B------:R-:W-:-:S06]  /*1ea50*/  DFMA R156, R156, 5, -R160 ;  /* 0x401400009c9c782b */ /* 0x000fcc00000008a0 */
[----:B------:R-:W-:-:S04]  /*1ea60*/  DFMA R154, R158, R154, R158 ;  /* 0x0000009a9e9a722b */ /* 0x000fc8000000009e */
[----:B------:R-:W-:-:S04]  /*1ea70*/  FSETP.GEU.AND P1, PT, |R157|, 6.5827683646048100446e-37, PT ;  /* 0x036000009d00780b */ /* 0x000fc80003f2e200 */
        /* <DEDUP_REMOVED lines=14> */
.L_x_609:
[----:B------:R-:W-:Y:S05]  /*1eb60*/  BSYNC.RECONVERGENT B2 ;  /* 0x0000000000027941 */ /* 0x000fea0003800200 */
.L_x_608:
        /* <DEDUP_REMOVED lines=12> */
[----:B0-----:R-:W-:Y:S01]  /*1ec30*/  DFMA R12, R12, -R154, RZ ;  /* 0x8000009a0c0c722b */ /* 0x001fe200000000ff */
[C---:B------:R-:W-:Y:S02]  /*1ec40*/  IMAD R155, R111.reuse, 0x8, R213 ;  /* 0x000000086f9b7824 */ /* 0x040fe400078e02d5 */
[----:B------:R-:W-:-:S05]  /*1ec50*/  VIADD R111, R111, 0x1 ;  /* 0x000000016f6f7836 */ /* 0x000fca0000000000 */
[----:B------:R-:W-:Y:S01]  /*1ec60*/  DADD R12, R172, R12 ;  /* 0x00000000ac0c7229 */ /* 0x000fe2000000000c */
[----:B------:R-:W-:-:S07]  /*1ec70*/  ISETP.NE.AND P0, PT, R111, 0x5, PT ;  /* 0x000000056f00780c */ /* 0x000fce0003f05270 */
[----:B------:R-:W-:-:S07]  /*1ec80*/  DFMA R12, RZ, R148, R12 ;  /* 0x00000094ff0c722b */ /* 0x000fce000000000c */
[----:B------:R0:W-:Y:S04]  /*1ec90*/  STL.64 [R155], R12 ;  /* 0x0000000c9b007387 */ /* 0x0001e80000100a00 */
[----:B------:R0:W-:Y:S01]  /*1eca0*/  STL.64 [R179], RZ ;  /* 0x000000ffb3007387 */ /* 0x0001e20000100a00 */
[----:B------:R-:W-:Y:S05]  /*1ecb0*/  @P0 BRA `(.L_x_610) ;  /* 0xffffffc000c80947 */ /* 0x000fea000383ffff */
[----:B------:R-:W-:Y:S05]  /*1ecc0*/  BSYNC.RECONVERGENT B0 ;  /* 0x0000000000007941 */ /* 0x000fea0003800200 */
.L_x_556:
[----:B0-----:R-:W2:Y:S04]  /*1ecd0*/  LDL.128 R12, [R1+0x110] ;  /* 0x00011000010c7983 */ /* 0x001ea80000100c00 */
[----:B------:R-:W3:Y:S04]  /*1ece0*/  LDL.128 R96, [R1+0x120] ;  /* 0x0001200001607983 */ /* 0x000ee80000100c00 */
[----:B------:R-:W4:Y:S01]  /*1ecf0*/  LDL.64 R102, [R1+0x130] ;  /* 0x0001300001667983 */ /* 0x000f220000100a00 */
[----:B------:R-:W-:Y:S01]  /*1ed00*/  UMOV UR4, 0x86a12b9b ;  /* 0x86a12b9b00047882 */ /* 0x000fe20000000000 */
[----:B------:R-:W-:Y:S01]  /*1ed10*/  UMOV UR5, 0x3d06849b ;  /* 0x3d06849b00057882 */ /* 0x000fe20000000000 */
[----:B------:R-:W-:Y:S01]  /*1ed20*/  BSSY.RECONVERGENT B0, `(.L_x_611) ;  /* 0x000018b000007945 */ /* 0x000fe20003800200 */
[----:B--2---:R-:W-:-:S02]  /*1ed30*/  DADD R90, -R182, R12 ;  /* 0x00000000b65a7229 */ /* 0x004fc4000000010c */
[----:B------:R-:W-:Y:S02]  /*1ed40*/  DADD R86, -R24, R14 ;  /* 0x0000000018567229 */ /* 0x000fe4000000010e */
[----:B---3--:R-:W-:Y:S02]  /*1ed50*/  DADD R20, -R26, R96 ;  /* 0x000000001a147229 */ /* 0x008fe40000000160 */
[----:B------:R-:W-:Y:S02]  /*1ed60*/  DADD R82, -R16, R98 ;  /* 0x0000000010527229 */ /* 0x000fe40000000162 */
[----:B------:R-:W-:-:S08]  /*1ed70*/  DFMA R78, R2, R90, RZ ;  /* 0x0000005a024e722b */ /* 0x000fd000000000ff */
[----:B------:R-:W-:-:S08]  /*1ed80*/  DFMA R78, R8, R86, R78 ;  /* 0x00000056084e722b */ /* 0x000fd0000000004e */
[----:B------:R-:W-:Y:S02]  /*1ed90*/  DFMA R94, R10, R20, R78 ;  /* 0x000000140a5e722b */ /* 0x000fe4000000004e */
[----:B----4-:R-:W-:-:S06]  /*1eda0*/  DADD R78, -R18, R102 ;  /* 0x00000000124e7229 */ /* 0x010fcc0000000166 */
[----:B------:R-:W-:-:S08]  /*1edb0*/  DFMA R94, R4, R82, R94 ;  /* 0x00000052045e722b */ /* 0x000fd0000000005e */
[----:B------:R-:W-:-:S08]  /*1edc0*/  DFMA R94, R6, R78, R94 ;  /* 0x0000004e065e722b */ /* 0x000fd0000000005e */
[----:B------:R-:W-:-:S14]  /*1edd0*/  DSETP.GEU.AND P0, PT, |R94|, UR4, PT ;  /* 0x000000045e007e2a */ /* 0x000fdc000bf0e200 */
[----:B------:R-:W-:Y:S05]  /*1ede0*/  @!P0 BRA `(.L_x_612) ;  /* 0x0000001400f88947 */ /* 0x000fea0003800000 */
[----:B------:R-:W0:Y:S01]  /*1edf0*/  MUFU.RCP64H R101, R95 ;  /* 0x0000005f00657308 */ /* 0x000e220000001800 */
[----:B------:R-:W-:Y:S01]  /*1ee00*/  VIADD R100, R95, 0x300402 ;  /* 0x003004025f647836 */ /* 0x000fe20000000000 */
[----:B------:R-:W-:Y:S04]  /*1ee10*/  BSSY.RECONVERGENT B1, `(.L_x_613) ;  /* 0x000000c000017945 */ /* 0x000fe80003800200 */
[----:B------:R-:W-:Y:S01]  /*1ee20*/  FSETP.GEU.AND P0, PT, |R100|, 5.8789094863358348022e-39, PT ;  /* 0x004004026400780b */ /* 0x000fe20003f0e200 */
[----:B0-----:R-:W-:-:S08]  /*1ee30*/  DFMA R104, -R94, R100, 1 ;  /* 0x3ff000005e68742b */ /* 0x001fd00000000164 */
[----:B------:R-:W-:-:S08]  /*1ee40*/  DFMA R104, R104, R104, R104 ;  /* 0x000000686868722b */ /* 0x000fd00000000068 */
[----:B------:R-:W-:-:S08]  /*1ee50*/  DFMA R104, R100, R104, R100 ;  /* 0x000000686468722b */ /* 0x000fd00000000064 */
[----:B------:R-:W-:-:S08]  /*1ee60*/  DFMA R126, -R94, R104, 1 ;  /* 0x3ff000005e7e742b */ /* 0x000fd00000000168 */
[----:B------:R-:W-:Y:S01]  /*1ee70*/  DFMA R126, R104, R126, R104 ;  /* 0x0000007e687e722b */ /* 0x000fe20000000068 */
[----:B------:R-:W-:Y:S10]  /*1ee80*/  @P0 BRA `(.L_x_614) ;  /* 0x0000000000100947 */ /* 0x000ff40003800000 */
[----:B------:R-:W-:-:S05]  /*1ee90*/  LOP3.LUT R0, R95, 0x7fffffff, RZ, 0xc0, !PT ;  /* 0x7fffffff5f007812 */ /* 0x000fca00078ec0ff */
[----:B------:R-:W-:Y:S01]  /*1eea0*/  VIADD R105, R0, 0xfff00000 ;  /* 0xfff0000000697836 */ /* 0x000fe20000000000 */
[----:B------:R-:W-:-:S07]  /*1eeb0*/  MOV R0, 0x1eed0 ;  /* 0x0001eed000007802 */ /* 0x000fce0000000f00 */
[----:B------:R-:W-:Y:S05]  /*1eec0*/  CALL.REL.NOINC `($__internal_4_$__cuda_sm20_dblrcp_rn_slowpath_v3) ;  /* 0x0000006000f07944 */ /* 0x000fea0003c00000 */
.L_x_614:
[----:B------:R-:W-:Y:S05]  /*1eed0*/  BSYNC.RECONVERGENT B1 ;  /* 0x0000000000017941 */ /* 0x000fea0003800200 */
.L_x_613:
[----:B------:R-:W2:Y:S04]  /*1eee0*/  LDL.64 R128, [R1+0x138] ;  /* 0x0001380001807983 */ /* 0x000ea80000100a00 */
[----:B------:R-:W3:Y:S04]  /*1eef0*/  LDL.64 R106, [R1+0x140] ;  /* 0x00014000016a7983 */ /* 0x000ee80000100a00 */
[----:B------:R-:W4:Y:S04]  /*1ef00*/  LDL.64 R104, [R1+0x148] ;  /* 0x0001480001687983 */ /* 0x000f280000100a00 */
[----:B------:R-:W4:Y:S04]  /*1ef10*/  LDL.64 R100, [R1+0x150] ;  /* 0x0001500001647983 */ /* 0x000f280000100a00 */
[----:B------:R-:W4:Y:S01]  /*1ef20*/  LDL.64 R94, [R1+0x158] ;  /* 0x00015800015e7983 */ /* 0x000f220000100a00 */
[----:B------:R-:W-:-:S02]  /*1ef30*/  DMUL R108, R90, R126 ;  /* 0x0000007e5a6c7228 */ /* 0x000fc40000000000 */
[----:B------:R-:W-:-:S06]  /*1ef40*/  DMUL R112, R86, R126 ;  /* 0x0000007e56707228 */ /* 0x000fcc0000000000 */
[-C--:B------:R-:W-:Y:S02]  /*1ef50*/  DFMA R110, R2, -R108.reuse, 1 ;  /* 0x3ff00000026e742b */ /* 0x080fe4000000086c */
[-C--:B------:R-:W-:Y:S02]  /*1ef60*/  DFMA R118, R8, -R108.reuse, RZ ;  /* 0x8000006c0876722b */ /* 0x080fe400000000ff */
[-C--:B------:R-:W-:Y:S02]  /*1ef70*/  DFMA R120, R10, -R108.reuse, RZ ;  /* 0x8000006c0a78722b */ /* 0x080fe400000000ff */
[-C--:B------:R-:W-:Y:S02]  /*1ef80*/  DFMA R122, R4, -R108.reuse, RZ ;  /* 0x8000006c047a722b */ /* 0x080fe400000000ff */
[----:B------:R-:W-:Y:S02]  /*1ef90*/  DFMA R124, R6, -R108, RZ ;  /* 0x8000006c067c722b */ /* 0x000fe400000000ff */
[----:B------:R-:W-:-:S02]  /*1efa0*/  DFMA R108, R44, R110, RZ ;  /* 0x0000006e2c6c722b */ /* 0x000fc400000000ff */
[C---:B------:R-:W-:Y:S02]  /*1efb0*/  DFMA R138, R44.reuse, R118, RZ ;  /* 0x000000762c8a722b */ /* 0x040fe400000000ff */
[C---:B------:R-:W-:Y:S02]  /*1efc0*/  DFMA R150, R44.reuse, R120, RZ ;  /* 0x000000782c96722b */ /* 0x040fe400000000ff */
[C---:B------:R-:W-:Y:S02]  /*1efd0*/  DFMA R166, R44.reuse, R124, RZ ;  /* 0x0000007c2ca6722b */ /* 0x040fe400000000ff */
[----:B------:R-:W-:Y:S02]  /*1efe0*/  DFMA R160, R44, R122, RZ ;  /* 0x0000007a2ca0722b */ /* 0x000fe400000000ff */
[-C--:B------:R-:W-:Y:S02]  /*1eff0*/  DFMA R116, R54, R110.reuse, RZ ;  /* 0x0000006e3674722b */ /* 0x080fe400000000ff */
[----:B------:R-:W-:-:S02]  /*1f000*/  DFMA R130, R64, R110, RZ ;  /* 0x0000006e4082722b */ /* 0x000fc400000000ff */
[----:B------:R-:W-:Y:S02]  /*1f010*/  DFMA R132, R70, R110, RZ ;  /* 0x0000006e4684722b */ /* 0x000fe400000000ff */
[-C--:B------:R-:W-:Y:S02]  /*1f020*/  DFMA R162, R54, R122.reuse, RZ ;  /* 0x0000007a36a2722b */ /* 0x080fe400000000ff */
[-C--:B------:R-:W-:Y:S02]  /*1f030*/  DFMA R164, R64, R122.reuse, RZ ;  /* 0x0000007a40a4722b */ /* 0x080fe400000000ff */
[----:B------:R-:W-:Y:S02]  /*1f040*/  DFMA R44, R70, R122, RZ ;  /* 0x0000007a462c722b */ /* 0x000fe400000000ff */
[----:B------:R-:W-:Y:S02]  /*1f050*/  DFMA R114, R2, -R112, RZ ;  /* 0x800000700272722b */ /* 0x000fe400000000ff */
[----:B------:R-:W-:-:S02]  /*1f060*/  DFMA R110, R32, R110, RZ ;  /* 0x0000006e206e722b */ /* 0x000fc400000000ff */
[C---:B------:R-:W-:Y:S02]  /*1f070*/  DFMA R146, R32.reuse, R118, RZ ;  /* 0x000000762092722b */ /* 0x040fe400000000ff */
[C---:B------:R-:W-:Y:S02]  /*1f080*/  DFMA R158, R32.reuse, R120, RZ ;  /* 0x00000078209e722b */ /* 0x040fe400000000ff */
[C---:B------:R-:W-:Y:S02]  /*1f090*/  DFMA R122, R32.reuse, R122, RZ ;  /* 0x0000007a207a722b */ /* 0x040fe400000000ff */
[----:B------:R-:W-:Y:S02]  /*1f0a0*/  DFMA R172, R32, R124, RZ ;  /* 0x0000007c20ac722b */ /* 0x000fe400000000ff */
[----:B------:R-:W-:Y:S02]  /*1f0b0*/  DFMA R134, R64, R118, RZ ;  /* 0x000000764086722b */ /* 0x000fe400000000ff */
[----:B------:R-:W-:-:S02]  /*1f0c0*/  DFMA R32, R8, -R112, 1 ;  /* 0x3ff000000820742b */ /* 0x000fc40000000870 */
[-C--:B------:R-:W-:Y:S02]  /*1f0d0*/  DFMA R144, R70, R118.reuse, RZ ;  /* 0x000000764690722b */ /* 0x080fe400000000ff */
[C---:B------:R-:W-:Y:S02]  /*1f0e0*/  DFMA R136, R54.reuse, R118, RZ ;  /* 0x000000763688722b */ /* 0x040fe400000000ff */
[-C--:B------:R-:W-:Y:S02]  /*1f0f0*/  DFMA R152, R54, R120.reuse, RZ ;  /* 0x000000783698722b */ /* 0x080fe400000000ff */
[-C--:B------:R-:W-:Y:S02]  /*1f100*/  DFMA R154, R64, R120.reuse, RZ ;  /* 0x00000078409a722b */ /* 0x080fe400000000ff */
[----:B------:R-:W-:Y:S02]  /*1f110*/  DFMA R156, R70, R120, RZ ;  /* 0x00000078469c722b */ /* 0x000fe400000000ff */
[----:B------:R-:W-:-:S02]  /*1f120*/  DFMA R118, R46, R114, R108 ;  /* 0x000000722e76722b */ /* 0x000fc4000000006c */
[-C--:B------:R-:W-:Y:S02]  /*1f130*/  DFMA R116, R56, R114.reuse, R116 ;  /* 0x000000723874722b */ /* 0x080fe40000000074 */
[-C--:B------:R-:W-:Y:S02]  /*1f140*/  DFMA R130, R66, R114.reuse, R130 ;  /* 0x000000724282722b */ /* 0x080fe40000000082 */
[-C--:B------:R-:W-:Y:S02]  /*1f150*/  DFMA R120, R40, R114.reuse, R132 ;  /* 0x000000722878722b */ /* 0x080fe40000000084 */
[----:B------:R-:W-:Y:S02]  /*1f160*/  DFMA R140, R34, R114, R110 ;  /* 0x00000072228c722b */ /* 0x000fe4000000006e */
[----:B------:R-:W-:Y:S02]  /*1f170*/  DFMA R114, R66, R32, R134 ;  /* 0x000000204272722b */ /* 0x000fe40000000086 */
[----:B------:R-:W-:-:S02]  /*1f180*/  DFMA R132, R10, -R112, RZ ;  /* 0x800000700a84722b */ /* 0x000fc400000000ff */
[-C--:B------:R-:W-:Y:S02]  /*1f190*/  DFMA R134, R40, R32.reuse, R144 ;  /* 0x000000202886722b */ /* 0x080fe40000000090 */
[-C--:B------:R-:W-:Y:S02]  /*1f1a0*/  DFMA R138, R46, R32.reuse, R138 ;  /* 0x000000202e8a722b */ /* 0x080fe4000000008a */
[-C--:B------:R-:W-:Y:S02]  /*1f1b0*/  DFMA R136, R56, R32.reuse, R136 ;  /* 0x000000203888722b */ /* 0x080fe40000000088 */
[----:B------:R-:W-:Y:S02]  /*1f1c0*/  DFMA R146, R34, R32, R146 ;  /* 0x000000202292722b */ /* 0x000fe40000000092 */
[-C--:B------:R-:W-:Y:S02]  /*1f1d0*/  DFMA R168, R6, -R112.reuse, RZ ;  /* 0x8000007006a8722b */ /* 0x080fe400000000ff */
[----:B------:R-:W-:-:S02]  /*1f1e0*/  DFMA R144, R4, -R112, RZ ;  /* 0x800000700490722b */ /* 0x000fc400000000ff */
[----:B------:R-:W-:Y:S02]  /*1f1f0*/  DMUL R32, R20, R126 ;  /* 0x0000007e14207228 */ /* 0x000fe40000000000 */
[----:B------:R-:W-:Y:S02]  /*1f200*/  DFMA R170, R54, R124, RZ ;  /* 0x0000007c36aa722b */ /* 0x000fe400000000ff */
[-C--:B------:R-:W-:Y:S02]  /*1f210*/  DFMA R54, R46, R132.reuse, R150 ;  /* 0x000000842e36722b */ /* 0x080fe40000000096 */
[-C--:B------:R-:W-:Y:S02]  /*1f220*/  DFMA R108, R56, R132.reuse, R152 ;  /* 0x00000084386c722b */ /* 0x080fe40000000098 */
[-C--:B------:R-:W-:Y:S02]  /*1f230*/  DFMA R110, R66, R132.reuse, R154 ;  /* 0x00000084426e722b */ /* 0x080fe4000000009a */
[----:B------:R-:W-:-:S02]  /*1f240*/  DFMA R112, R40, R132, R156 ;  /* 0x000000842870722b */ /* 0x000fc4000000009c */
[C---:B------:R-:W-:Y:S02]  /*1f250*/  DFMA R132, R34.reuse, R132, R158 ;  /* 0x000000842284722b */ /* 0x040fe4000000009e */
[C---:B------:R-:W-:Y:S02]  /*1f260*/  DFMA R122, R34.reuse, R144, R122 ;  /* 0x00000090227a722b */ /* 0x040fe4000000007a */
[----:B------:R-:W-:Y:S02]  /*1f270*/  DFMA R172, R34, R168, R172 ;  /* 0x000000a822ac722b */ /* 0x000fe400000000ac */
[----:B------:R-:W-:Y:S02]  /*1f280*/  DFMA R34, R8, -R32, RZ ;  /* 0x800000200822722b */ /* 0x000fe400000000ff */
[-C--:B------:R-:W-:Y:S02]  /*1f290*/  DFMA R64, R64, R124.reuse, RZ ;  /* 0x0000007c4040722b */ /* 0x080fe400000000ff */
[----:B------:R-:W-:-:S02]  /*1f2a0*/  DFMA R70, R70, R124, RZ ;  /* 0x0000007c4646722b */ /* 0x000fc400000000ff */
[C---:B------:R-:W-:Y:S02]  /*1f2b0*/  DFMA R124, R46.reuse, R168, R166 ;  /* 0x000000a82e7c722b */ /* 0x040fe400000000a6 */
[----:B------:R-:W-:Y:S02]  /*1f2c0*/  DFMA R160, R46, R144, R160 ;  /* 0x000000902ea0722b */ /* 0x000fe400000000a0 */
[----:B------:R-:W-:Y:S02]  /*1f2d0*/  DFMA R46, R2, -R32, RZ ;  /* 0x80000020022e722b */ /* 0x000fe400000000ff */
[-C--:B------:R-:W-:Y:S02]  /*1f2e0*/  DFMA R138, R48, R34.reuse, R138 ;  /* 0x00000022308a722b */ /* 0x080fe4000000008a */
[-C--:B------:R-:W-:Y:S02]  /*1f2f0*/  DFMA R136, R58, R34.reuse, R136 ;  /* 0x000000223a88722b */ /* 0x080fe40000000088 */
[----:B------:R-:W-:-:S02]  /*1f300*/  DFMA R114, R72, R34, R114 ;  /* 0x000000224872722b */ /* 0x000fc40000000072 */
[-C--:B------:R-:W-:Y:S02]  /*1f310*/  DFMA R134, R42, R34.reuse, R134 ;  /* 0x000000222a86722b */ /* 0x080fe40000000086 */
[----:B------:R-:W-:Y:S02]  /*1f320*/  DFMA R146, R28, R34, R146 ;  /* 0x000000221c92722b */ /* 0x000fe40000000092 */
[----:B------:R-:W-:Y:S02]  /*1f330*/  DMUL R34, R82, R126 ;  /* 0x0000007e52227228 */ /* 0x000fe40000000000 */
[C---:B------:R-:W-:Y:S02]  /*1f340*/  DFMA R170, R56.reuse, R168, R170 ;  /* 0x000000a838aa722b */ /* 0x040fe400000000aa */
[-C--:B------:R-:W-:Y:S02]  /*1f350*/  DFMA R162, R56, R144.reuse, R162 ;  /* 0x0000009038a2722b */ /* 0x080fe400000000a2 */
[----:B------:R-:W-:-:S02]  /*1f360*/  DFMA R164, R66, R144, R164 ;  /* 0x0000009042a4722b */ /* 0x000fc400000000a4 */
[----:B------:R-:W-:Y:S02]  /*1f370*/  DFMA R64, R66, R168, R64 ;  /* 0x000000a84240722b */ /* 0x000fe40000000040 */
[C---:B------:R-:W-:Y:S02]  /*1f380*/  DFMA R56, R40.reuse, R144, R44 ;  /* 0x000000902838722b */ /* 0x040fe4000000002c */
[----:B------:R-:W-:Y:S02]  /*1f390*/  DFMA R66, R40, R168, R70 ;  /* 0x000000a82842722b */ /* 0x000fe40000000046 */
[-C--:B------:R-:W-:Y:S02]  /*1f3a0*/  DFMA R118, R48, R46.reuse, R118 ;  /* 0x0000002e3076722b */ /* 0x080fe40000000076 */
[-C--:B------:R-:W-:Y:S02]  /*1f3b0*/  DFMA R116, R58, R46.reuse, R116 ;  /* 0x0000002e3a74722b */ /* 0x080fe40000000074 */
[----:B------:R-:W-:-:S02]  /*1f3c0*/  DFMA R130, R72, R46, R130 ;  /* 0x0000002e4882722b */ /* 0x000fc40000000082 */
[-C--:B------:R-:W-:Y:S02]  /*1f3d0*/  DFMA R120, R42, R46.reuse, R120 ;  /* 0x0000002e2a78722b */ /* 0x080fe40000000078 */
[----:B------:R-:W-:Y:S02]  /*1f3e0*/  DFMA R140, R28, R46, R140 ;  /* 0x0000002e1c8c722b */ /* 0x000fe4000000008c */
[-C--:B------:R-:W-:Y:S02]  /*1f3f0*/  DFMA R40, R10, -R32.reuse, 1 ;  /* 0x3ff000000a28742b */ /* 0x080fe40000000820 */
[-C--:B------:R-:W-:Y:S02]  /*1f400*/  DFMA R46, R6, -R32.reuse, RZ ;  /* 0x80000020062e722b */ /* 0x080fe400000000ff */
[----:B------:R-:W-:Y:S02]  /*1f410*/  DFMA R44, R4, -R32, RZ ;  /* 0x80000020042c722b */ /* 0x000fe400000000ff */
[----:B------:R-:W-:-:S02]  /*1f420*/  DFMA R32, R2, -R34, RZ ;  /* 0x800000220220722b */ /* 0x000fc400000000ff */
[-C--:B------:R-:W-:Y:S02]  /*1f430*/  DFMA R54, R48, R40.reuse, R54 ;  /* 0x000000283036722b */ /* 0x080fe40000000036 */
[----:B------:R-:W-:Y:S02]  /*1f440*/  DFMA R132, R28, R40, R132 ;  /* 0x000000281c84722b */ /* 0x000fe40000000084 */
[C---:B------:R-:W-:Y:S02]  /*1f450*/  DFMA R124, R48.reuse, R46, R124 ;  /* 0x0000002e307c722b */ /* 0x040fe4000000007c */
[-C--:B------:R-:W-:Y:S02]  /*1f460*/  DFMA R160, R48, R44.reuse, R160 ;  /* 0x0000002c30a0722b */ /* 0x080fe400000000a0 */
[C---:B------:R-:W-:Y:S02]  /*1f470*/  DFMA R122, R28.reuse, R44, R122 ;  /* 0x0000002c1c7a722b */ /* 0x040fe4000000007a */
[----:B------:R-:W-:-:S02]  /*1f480*/  DFMA R172, R28, R46, R172 ;  /* 0x0000002e1cac722b */ /* 0x000fc400000000ac */
[-C--:B------:R-:W-:Y:S02]  /*1f490*/  DFMA R108, R58, R40.reuse, R108 ;  /* 0x000000283a6c722b */ /* 0x080fe4000000006c */
[-C--:B------:R-:W-:Y:S02]  /*1f4a0*/  DFMA R110, R72, R40.reuse, R110 ;  /* 0x00000028486e722b */ /* 0x080fe4000000006e */
[----:B------:R-:W-:Y:S02]  /*1f4b0*/  DFMA R112, R42, R40, R112 ;  /* 0x000000282a70722b */ /* 0x000fe40000000070 */
[-C--:B------:R-:W-:Y:S02]  /*1f4c0*/  DFMA R162, R58, R44.reuse, R162 ;  /* 0x0000002c3aa2722b */ /* 0x080fe400000000a2 */
[-C--:B------:R-:W-:Y:S02]  /*1f4d0*/  DFMA R164, R72, R44.reuse, R164 ;  /* 0x0000002c48a4722b */ /* 0x080fe400000000a4 */
[----:B------:R-:W-:-:S02]  /*1f4e0*/  DFMA R48, R42, R44, R56 ;  /* 0x0000002c2a30722b */ /* 0x000fc40000000038 */
[-C--:B------:R-:W-:Y:S02]  /*1f4f0*/  DFMA R28, R50, R32.reuse, R118 ;  /* 0x00000020321c722b */ /* 0x080fe40000000076 */
[-C--:B------:R-:W-:Y:S02]  /*1f500*/  DFMA R116, R60, R32.reuse, R116 ;  /* 0x000000203c74722b */ /* 0x080fe40000000074 */
[-C--:B------:R-:W-:Y:S02]  /*1f510*/  DFMA R130, R74, R32.reuse, R130 ;  /* 0x000000204a82722b */ /* 0x080fe40000000082 */
[-C--:B------:R-:W-:Y:S02]  /*1f520*/  DFMA R120, R36, R32.reuse, R120 ;  /* 0x000000202478722b */ /* 0x080fe40000000078 */
[----:B------:R-:W-:Y:S02]  /*1f530*/  DFMA R140, R30, R32, R140 ;  /* 0x000000201e8c722b */ /* 0x000fe4000000008c */
[----:B------:R-:W-:-:S02]  /*1f540*/  DFMA R40, R8, -R34, RZ ;  /* 0x800000220828722b */ /* 0x000fc400000000ff */
[-C--:B------:R-:W-:Y:S02]  /*1f550*/  DFMA R32, R10, -R34.reuse, RZ ;  /* 0x800000220a20722b */ /* 0x080fe400000000ff */
[----:B------:R-:W-:Y:S02]  /*1f560*/  DFMA R44, R6, -R34, RZ ;  /* 0x80000022062c722b */ /* 0x000fe400000000ff */
[----:B------:R-:W-:Y:S02]  /*1f570*/  DFMA R170, R58, R46, R170 ;  /* 0x0000002e3aaa722b */ /* 0x000fe400000000aa */
[----:B------:R-:W-:Y:S02]  /*1f580*/  DFMA R34, R4, -R34, 1 ;  /* 0x3ff000000422742b */ /* 0x000fe40000000822 */
[----:B------:R-:W-:Y:S02]  /*1f590*/  DMUL R56, R78, R126 ;  /* 0x0000007e4e387228 */ /* 0x000fe40000000000 */
[----:B------:R-:W-:-:S02]  /*1f5a0*/  DFMA R70, R72, R46, R64 ;  /* 0x0000002e4846722b */ /* 0x000fc40000000040 */
[----:B------:R-:W-:Y:S02]  /*1f5b0*/  DFMA R144, R42, R46, R66 ;  /* 0x0000002e2a90722b */ /* 0x000fe40000000042 */
[C---:B------:R-:W-:Y:S02]  /*1f5c0*/  DFMA R46, R60.reuse, R40, R136 ;  /* 0x000000283c2e722b */ /* 0x040fe40000000088 */
[C---:B------:R-:W-:Y:S02]  /*1f5d0*/  DFMA R66, R60.reuse, R32, R108 ;  /* 0x000000203c42722b */ /* 0x040fe4000000006c */
[C---:B------:R-:W-:Y:S02]  /*1f5e0*/  DFMA R170, R60.reuse, R44, R170 ;  /* 0x0000002c3caa722b */ /* 0x040fe400000000aa */
[-C--:B------:R-:W-:Y:S02]  /*1f5f0*/  DFMA R72, R60, R34.reuse, R162 ;  /* 0x000000223c48722b */ /* 0x080fe400000000a2 */
[----:B------:R-:W-:-:S02]  /*1f600*/  DFMA R60, R36, R34, R48 ;  /* 0x00000022243c722b */ /* 0x000fc40000000030 */
[----:B------:R-:W-:Y:S02]  /*1f610*/  DFMA R54, R50, R32, R54 ;  /* 0x000000203236722b */ /* 0x000fe40000000036 */
[----:B------:R-:W-:Y:S02]  /*1f620*/  DFMA R48, R10, -R56, RZ ;  /* 0x800000380a30722b */ /* 0x000fe400000000ff */
[-C--:B------:R-:W-:Y:S02]  /*1f630*/  DFMA R58, R50, R40.reuse, R138 ;  /* 0x00000028323a722b */ /* 0x080fe4000000008a */
[-C--:B------:R-:W-:Y:S02]  /*1f640*/  DFMA R42, R74, R40.reuse, R114 ;  /* 0x000000284a2a722b */ /* 0x080fe40000000072 */
[-C--:B------:R-:W-:Y:S02]  /*1f650*/  DFMA R134, R36, R40.reuse, R134 ;  /* 0x000000282486722b */ /* 0x080fe40000000086 */
[----:B------:R-:W-:-:S02]  /*1f660*/  DFMA R146, R30, R40, R146 ;  /* 0x000000281e92722b */ /* 0x000fc40000000092 */
[----:B------:R-:W-:Y:S02]  /*1f670*/  DFMA R110, R74, R32, R110 ;  /* 0x000000204a6e722b */ /* 0x000fe4000000006e */
[----:B------:R-:W-:Y:S02]  /*1f680*/  DFMA R40, R2, -R56, RZ ;  /* 0x800000380228722b */ /* 0x000fe400000000ff */
[C---:B------:R-:W-:Y:S02]  /*1f690*/  DFMA R118, R50.reuse, R44, R124 ;  /* 0x0000002c3276722b */ /* 0x040fe4000000007c */
[----:B------:R-:W-:Y:S02]  /*1f6a0*/  DFMA R160, R50, R34, R160 ;  /* 0x0000002232a0722b */ /* 0x000fe400000000a0 */
[-C--:B------:R-:W-:Y:S02]  /*1f6b0*/  DFMA R114, R74, R44.reuse, R70 ;  /* 0x0000002c4a72722b */ /* 0x080fe40000000046 */
[----:B------:R-:W-:-:S02]  /*1f6c0*/  DFMA R144, R36, R44, R144 ;  /* 0x0000002c2490722b */ /* 0x000fc40000000090 */
[----:B------:R-:W-:Y:S02]  /*1f6d0*/  DFMA R172, R30, R44, R172 ;  /* 0x0000002c1eac722b */ /* 0x000fe400000000ac */
[-C--:B------:R-:W-:Y:S02]  /*1f6e0*/  DFMA R108, R4, -R56.reuse, RZ ;  /* 0x80000038046c722b */ /* 0x080fe400000000ff */
[----:B------:R-:W-:Y:S02]  /*1f6f0*/  DFMA R44, R8, -R56, RZ ;  /* 0x80000038082c722b */ /* 0x000fe400000000ff */
[----:B------:R-:W-:Y:S02]  /*1f700*/  DFMA R70, R52, R48, R54 ;  /* 0x000000303446722b */ /* 0x000fe40000000036 */
[----:B------:R-:W-:Y:S02]  /*1f710*/  DFMA R112, R36, R32, R112 ;  /* 0x000000202470722b */ /* 0x000fe40000000070 */
[----:B------:R-:W-:-:S02]  /*1f720*/  DFMA R64, R74, R34, R164 ;  /* 0x000000224a40722b */ /* 0x000fc400000000a4 */
[----:B------:R-:W-:Y:S02]  /*1f730*/  DFMA R122, R30, R34, R122 ;  /* 0x000000221e7a722b */ /* 0x000fe4000000007a */
[----:B------:R-:W-:Y:S02]  /*1f740*/  DFMA R54, R68, R48, R110 ;  /* 0x000000304436722b */ /* 0x000fe4000000006e */
[----:B------:R-:W-:Y:S02]  /*1f750*/  DFMA R34, R38, R40, R120 ;  /* 0x000000282622722b */ /* 0x000fe40000000078 */
[----:B------:R-:W-:Y:S02]  /*1f760*/  DFMA R110, R6, -R56, 1 ;  /* 0x3ff00000066e742b */ /* 0x000fe40000000838 */
[C---:B------:R-:W-:Y:S02]  /*1f770*/  DFMA R74, R52.reuse, R108, R160 ;  /* 0x0000006c344a722b */ /* 0x040fe400000000a0 */
[----:B------:R-:W-:-:S02]  /*1f780*/  DFMA R58, R52, R44, R58 ;  /* 0x0000002c343a722b */ /* 0x000fc4000000003a */
[----:B------:R-:W-:Y:S02]  /*1f790*/  DFMA R132, R30, R32, R132 ;  /* 0x000000201e84722b */ /* 0x000fe40000000084 */
[-C--:B------:R-:W-:Y:S02]  /*1f7a0*/  DFMA R28, R52, R40.reuse, R28 ;  /* 0x00000028341c722b */ /* 0x080fe4000000001c */
[-C--:B------:R-:W-:Y:S02]  /*1f7b0*/  DFMA R30, R62, R40.reuse, R116 ;  /* 0x000000283e1e722b */ /* 0x080fe40000000074 */
[-C--:B------:R-:W-:Y:S02]  /*1f7c0*/  DFMA R32, R68, R40.reuse, R130 ;  /* 0x000000284420722b */ /* 0x080fe40000000082 */
[----:B------:R-:W-:Y:S02]  /*1f7d0*/  DFMA R36, R184, R40, R140 ;  /* 0x00000028b824722b */ /* 0x000fe4000000008c */
[----:B------:R-:W-:-:S02]  /*1f7e0*/  DFMA R50, R38, R48, R112 ;  /* 0x000000302632722b */ /* 0x000fc40000000070 */
[----:B--2---:R-:W-:Y:S02]  /*1f7f0*/  DMUL R128, R128, R126 ;  /* 0x0000007e80807228 */ /* 0x004fe40000000000 */
[C---:B------:R-:W-:Y:S02]  /*1f800*/  DFMA R40, R38.reuse, R44, R134 ;  /* 0x0000002c2628722b */ /* 0x040fe40000000086 */
[-C--:B------:R-:W-:Y:S02]  /*1f810*/  DFMA R60, R38, R108.reuse, R60 ;  /* 0x0000006c263c722b */ /* 0x080fe4000000003c */
[----:B------:R-:W-:Y:S02]  /*1f820*/  DFMA R56, R184, R108, R122 ;  /* 0x0000006cb838722b */ /* 0x000fe4000000007a */
[----:B------:R-:W-:Y:S02]  /*1f830*/  DFMA R120, R90, -R128, 1 ;  /* 0x3ff000005a78742b */ /* 0x000fe40000000880 */
[----:B------:R-:W-:-:S02]  /*1f840*/  DFMA R118, R52, R110, R118 ;  /* 0x0000006e3476722b */ /* 0x000fc40000000076 */
[----:B------:R-:W-:Y:S02]  /*1f850*/  DFMA R112, R38, R110, R144 ;  /* 0x0000006e2670722b */ /* 0x000fe40000000090 */
[----:B------:R-:W-:Y:S02]  /*1f860*/  DFMA R42, R68, R44, R42 ;  /* 0x0000002c442a722b */ /* 0x000fe4000000002a */
[-C--:B------:R-:W-:Y:S02]  /*1f870*/  DFMA R72, R62, R108.reuse, R72 ;  /* 0x0000006c3e48722b */ /* 0x080fe40000000048 */
[C---:B------:R-:W-:Y:S02]  /*1f880*/  DFMA R64, R68.reuse, R108, R64 ;  /* 0x0000006c4440722b */ /* 0x040fe40000000040 */
[----:B------:R-:W-:Y:S02]  /*1f890*/  DFMA R114, R68, R110, R114 ;  /* 0x0000006e4472722b */ /* 0x000fe40000000072 */
[----:B------:R-:W-:-:S02]  /*1f8a0*/  DFMA R38, R86, -R128, RZ ;  /* 0x800000805626722b */ /* 0x000fc400000000ff */
[----:B------:R-:W-:Y:S02]  /*1f8b0*/  DFMA R122, R74, R120, RZ ;  /* 0x000000784a7a722b */ /* 0x000fe400000000ff */
[----:B------:R-:W-:Y:S02]  /*1f8c0*/  DFMA R46, R62, R44, R46 ;  /* 0x0000002c3e2e722b */ /* 0x000fe4000000002e */
[-C--:B------:R-:W-:Y:S02]  /*1f8d0*/  DFMA R68, R58, R120.reuse, RZ ;  /* 0x000000783a44722b */ /* 0x080fe400000000ff */
[-C--:B------:R-:W-:Y:S02]  /*1f8e0*/  DFMA R52, R28, R120.reuse, RZ ;  /* 0x000000781c34722b */ /* 0x080fe400000000ff */
[----:B------:R-:W-:Y:S02]  /*1f8f0*/  DFMA R108, R70, R120, RZ ;  /* 0x00000078466c722b */ /* 0x000fe400000000ff */
[----:B------:R-:W-:-:S02]  /*1f900*/  DFMA R66, R62, R48, R66 ;  /* 0x000000303e42722b */ /* 0x000fc40000000042 */
[----:B------:R-:W-:Y:S02]  /*1f910*/  DFMA R116, R62, R110, R170 ;  /* 0x0000006e3e74722b */ /* 0x000fe400000000aa */
[----:B------:R-:W-:Y:S02]  /*1f920*/  DFMA R120, R118, R120, RZ ;  /* 0x000000787678722b */ /* 0x000fe400000000ff */
[----:B---3--:R-:W-:Y:S02]  /*1f930*/  DMUL R106, R106, R126 ;  /* 0x0000007e6a6a7228 */ /* 0x008fe40000000000 */
[----:B------:R-:W-:Y:S02]  /*1f940*/  DFMA R62, R20, -R128, RZ ;  /* 0x80000080143e722b */ /* 0x000fe400000000ff */
[-C--:B------:R-:W-:Y:S02]  /*1f950*/  DFMA R122, R72, R38.reuse, R122 ;  /* 0x00000026487a722b */ /* 0x080fe4000000007a */
[----:B------:R-:W-:-:S02]  /*1f960*/  DFMA R68, R46, R38, R68 ;  /* 0x000000262e44722b */ /* 0x000fc40000000044 */
[C---:B------:R-:W-:Y:S02]  /*1f970*/  DFMA R44, R184.reuse, R44, R146 ;  /* 0x0000002cb82c722b */ /* 0x040fe40000000092 */
[C---:B------:R-:W-:Y:S02]  /*1f980*/  DFMA R48, R184.reuse, R48, R132 ;  /* 0x00000030b830722b */ /* 0x040fe40000000084 */
[----:B------:R-:W-:Y:S02]  /*1f990*/  DFMA R184, R184, R110, R172 ;  /* 0x0000006eb8b8722b */ /* 0x000fe400000000ac */
[-C--:B------:R-:W-:Y:S02]  /*1f9a0*/  DFMA R52, R30, R38.reuse, R52 ;  /* 0x000000261e34722b */ /* 0x080fe40000000034 */
[-C--:B------:R-:W-:Y:S02]  /*1f9b0*/  DFMA R108, R66, R38.reuse, R108 ;  /* 0x00000026426c722b */ /* 0x080fe4000000006c */
[----:B------:R-:W-:-:S02]  /*1f9c0*/  DFMA R120, R116, R38, R120 ;  /* 0x000000267478722b */ /* 0x000fc40000000078 */
[----:B------:R-:W-:Y:S02]  /*1f9d0*/  DFMA R110, R90, -R106, RZ ;  /* 0x8000006a5a6e722b */ /* 0x000fe400000000ff */
[----:B------:R-:W-:Y:S02]  /*1f9e0*/  DFMA R122, R64, R62, R122 ;  /* 0x0000003e407a722b */ /* 0x000fe4000000007a */
[----:B------:R-:W-:Y:S02]  /*1f9f0*/  DFMA R38, R82, -R128, RZ ;  /* 0x800000805226722b */ /* 0x000fe400000000ff */
[-C--:B------:R-:W-:Y:S02]  /*1fa00*/  DFMA R68, R42, R62.reuse, R68 ;  /* 0x0000003e2a44722b */ /* 0x080fe40000000044 */
[----:B------:R-:W-:Y:S02]  /*1fa10*/  DFMA R52, R32, R62, R52 ;  /* 0x0000003e2034722b */ /* 0x000fe40000000034 */
[----:B------:R-:W-:-:S02]  /*1fa20*/  DFMA R132, R58, R110, RZ ;  /* 0x0000006e3a84722b */ /* 0x000fc400000000ff */
[-C--:B------:R-:W-:Y:S02]  /*1fa30*/  DFMA R134, R70, R110.reuse, RZ ;  /* 0x0000006e4686722b */ /* 0x080fe400000000ff */
[-C--:B------:R-:W-:Y:S02]  /*1fa40*/  DFMA R130, R28, R110.reuse, RZ ;  /* 0x0000006e1c82722b */ /* 0x080fe400000000ff */
[-C--:B------:R-:W-:Y:S02]  /*1fa50*/  DFMA R136, R74, R110.reuse, RZ ;  /* 0x0000006e4a88722b */ /* 0x080fe400000000ff */
[----:B------:R-:W-:Y:S02]  /*1fa60*/  DFMA R138, R118, R110, RZ ;  /* 0x0000006e768a722b */ /* 0x000fe400000000ff */
[----:B------:R-:W-:Y:S02]  /*1fa70*/  DFMA R108, R54, R62, R108 ;  /* 0x0000003e366c722b */ /* 0x000fe4000000006c */
[----:B------:R-:W-:-:S02]  /*1fa80*/  DFMA R124, R86, -R106, 1 ;  /* 0x3ff00000567c742b */ /* 0x000fc4000000086a */
[----:B------:R-:W-:Y:S02]  /*1fa90*/  DFMA R110, R60, R38, R122 ;  /* 0x000000263c6e722b */ /* 0x000fe4000000007a */
[----:B------:R-:W-:Y:S02]  /*1faa0*/  DFMA R120, R114, R62, R120 ;  /* 0x0000003e7278722b */ /* 0x000fe40000000078 */
[----:B------:R-:W-:Y:S02]  /*1fab0*/  DFMA R68, R40, R38, R68 ;  /* 0x000000262844722b */ /* 0x000fe40000000044 */
[----:B------:R-:W-:Y:S02]  /*1fac0*/  DFMA R122, R78, -R128, RZ ;  /* 0x800000804e7a722b */ /* 0x000fe400000000ff */
[----:B----4-:R-:W-:Y:S02]  /*1fad0*/  DMUL R104, R104, R126 ;  /* 0x0000007e68687228 */ /* 0x010fe40000000000 */
[----:B------:R-:W-:-:S02]  /*1fae0*/  DFMA R52, R34, R38, R52 ;  /* 0x000000262234722b */ /* 0x000fc40000000034 */
[----:B------:R-:W-:Y:S02]  /*1faf0*/  DFMA R62, R50, R38, R108 ;  /* 0x00000026323e722b */ /* 0x000fe4000000006c */
[-C--:B------:R-:W-:Y:S02]  /*1fb00*/  DFMA R132, R46, R124.reuse, R132 ;  /* 0x0000007c2e84722b */ /* 0x080fe40000000084 */
[-C--:B------:R-:W-:Y:S02]  /*1fb10*/  DFMA R134, R66, R124.reuse, R134 ;  /* 0x0000007c4286722b */ /* 0x080fe40000000086 */
[-C--:B------:R-:W-:Y:S02]  /*1fb20*/  DFMA R130, R30, R124.reuse, R130 ;  /* 0x0000007c1e82722b */ /* 0x080fe40000000082 */
[-C--:B------:R-:W-:Y:S02]  /*1fb30*/  DFMA R136, R72, R124.reuse, R136 ;  /* 0x0000007c4888722b */ /* 0x080fe40000000088 */
[----:B------:R-:W-:-:S02]  /*1fb40*/  DFMA R138, R116, R124, R138 ;  /* 0x0000007c748a722b */ /* 0x000fc4000000008a */
[----:B------:R-:W-:Y:S02]  /*1fb50*/  DFMA R120, R112, R38, R120 ;  /* 0x000000267078722b */ /* 0x000fe40000000078 */
[----:B------:R-:W-:Y:S02]  /*1fb60*/  DFMA R124, R20, -R106, RZ ;  /* 0x8000006a147c722b */ /* 0x000fe400000000ff */
[-C--:B------:R-:W-:Y:S02]  /*1fb70*/  DFMA R108, R44, R122.reuse, R68 ;  /* 0x0000007a2c6c722b */ /* 0x080fe40000000044 */
[----:B------:R-:W-:Y:S02]  /*1fb80*/  DFMA R68, R56, R122, R110 ;  /* 0x0000007a3844722b */ /* 0x000fe4000000006e */
[----:B------:R-:W-:Y:S02]  /*1fb90*/  DFMA R110, R90, -R104, RZ ;  /* 0x800000685a6e722b */ /* 0x000fe400000000ff */
[----:B------:R-:W-:-:S02]  /*1fba0*/  DFMA R38, R36, R122, R52 ;  /* 0x0000007a2426722b */ /* 0x000fc40000000034 */
[-C--:B------:R-:W-:Y:S02]  /*1fbb0*/  DFMA R52, R48, R122.reuse, R62 ;  /* 0x0000007a3034722b */ /* 0x080fe4000000003e */
[----:B------:R-:W-:Y:S02]  /*1fbc0*/  DFMA R122, R184, R122, R120 ;  /* 0x0000007ab87a722b */ /* 0x000fe40000000078 */
[----:B------:R-:W-:Y:S02]  /*1fbd0*/  DFMA R134, R54, R124, R134 ;  /* 0x0000007c3686722b */ /* 0x000fe40000000086 */
[----:B------:R-:W-:Y:S02]  /*1fbe0*/  DFMA R62, R82, -R106, RZ ;  /* 0x8000006a523e722b */ /* 0x000fe400000000ff */
[-C--:B------:R-:W-:Y:S02]  /*1fbf0*/  DFMA R132, R42, R124.reuse, R132 ;  /* 0x0000007c2a84722b */ /* 0x080fe40000000084 */
[----:B------:R-:W-:-:S02]  /*1fc00*/  DFMA R130, R32, R124, R130 ;  /* 0x0000007c2082722b */ /* 0x000fc40000000082 */
[-C--:B------:R-:W-:Y:S02]  /*1fc10*/  DFMA R120, R64, R124.reuse, R136 ;  /* 0x0000007c4078722b */ /* 0x080fe40000000088 */
[----:B------:R-:W-:Y:S02]  /*1fc20*/  DFMA R138, R114, R124, R138 ;  /* 0x0000007c728a722b */ /* 0x000fe4000000008a */
[----:B------:R-:W-:Y:S02]  /*1fc30*/  DFMA R140, R86, -R104, RZ ;  /* 0x80000068568c722b */ /* 0x000fe400000000ff */
[-C--:B------:R-:W-:Y:S02]  /*1fc40*/  DFMA R144, R28, R110.reuse, RZ ;  /* 0x0000006e1c90722b */ /* 0x080fe400000000ff */
[-C--:B------:R-:W-:Y:S02]  /*1fc50*/  DFMA R146, R58, R110.reuse, RZ ;  /* 0x0000006e3a92722b */ /* 0x080fe400000000ff */
[----:B------:R-:W-:-:S02]  /*1fc60*/  DFMA R150, R70, R110, RZ ;  /* 0x0000006e4696722b */ /* 0x000fc400000000ff */
[-C--:B------:R-:W-:Y:S02]  /*1fc70*/  DFMA R152, R74, R110.reuse, RZ ;  /* 0x0000006e4a98722b */ /* 0x080fe400000000ff */
[----:B------:R-:W-:Y:S02]  /*1fc80*/  DFMA R154, R118, R110, RZ ;  /* 0x0000006e769a722b */ /* 0x000fe400000000ff */
[-C--:B------:R-:W-:Y:S02]  /*1fc90*/  DFMA R110, R50, R62.reuse, R134 ;  /* 0x0000003e326e722b */ /* 0x080fe40000000086 */
[-C--:B------:R-:W-:Y:S02]  /*1fca0*/  DFMA R124, R40, R62.reuse, R132 ;  /* 0x0000003e287c722b */ /* 0x080fe40000000084 */
[-C--:B------:R-:W-:Y:S02]  /*1fcb0*/  DFMA R136, R34, R62.reuse, R130 ;  /* 0x0000003e2288722b */ /* 0x080fe40000000082 */
[----:B------:R-:W-:-:S02]  /*1fcc0*/  DFMA R120, R60, R62, R120 ;  /* 0x0000003e3c78722b */ /* 0x000fc40000000078 */
[----:B------:R-:W-:Y:S02]  /*1fcd0*/  DFMA R138, R112, R62, R138 ;  /* 0x0000003e708a722b */ /* 0x000fe4000000008a */
[----:B------:R-:W-:Y:S02]  /*1fce0*/  DFMA R134, R78, -R106, RZ ;  /* 0x8000006a4e86722b */ /* 0x000fe400000000ff */
[----:B------:R-:W-:Y:S02]  /*1fcf0*/  DFMA R144, R30, R140, R144 ;  /* 0x0000008c1e90722b */ /* 0x000fe40000000090 */
[----:B------:R-:W-:Y:S02]  /*1fd00*/  DFMA R62, R20, -R104, 1 ;  /* 0x3ff00000143e742b */ /* 0x000fe40000000868 */
[-C--:B------:R-:W-:Y:S02]  /*1fd10*/  DFMA R146, R46, R140.reuse, R146 ;  /* 0x0000008c2e92722b */ /* 0x080fe40000000092 */
[----:B------:R-:W-:-:S02]  /*1fd20*/  DFMA R150, R66, R140, R150 ;  /* 0x0000008c4296722b */ /* 0x000fc40000000096 */
[-C--:B------:R-:W-:Y:S02]  /*1fd30*/  DFMA R152, R72, R140.reuse, R152 ;  /* 0x0000008c4898722b */ /* 0x080fe40000000098 */
[----:B------:R-:W-:Y:S02]  /*1fd40*/  DFMA R154, R116, R140, R154 ;  /* 0x0000008c749a722b */ /* 0x000fe4000000009a */
[----:B------:R-:W-:Y:S02]  /*1fd50*/  DFMA R132, R56, R134, R120 ;  /* 0x000000863884722b */ /* 0x000fe40000000078 */
[----:B------:R-:W-:Y:S02]  /*1fd60*/  DFMA R120, R82, -R104, RZ ;  /* 0x800000685278722b */ /* 0x000fe400000000ff */
[----:B------:R-:W-:Y:S02]  /*1fd70*/  DFMA R144, R32, R62, R144 ;  /* 0x0000003e2090722b */ /* 0x000fe40000000090 */
[----:B------:R-:W-:-:S02]  /*1fd80*/  DFMA R130, R48, R134, R110 ;  /* 0x000000863082722b */ /* 0x000fc4000000006e */
[-C--:B------:R-:W-:Y:S02]  /*1fd90*/  DFMA R146, R42, R62.reuse, R146 ;  /* 0x0000003e2a92722b */ /* 0x080fe40000000092 */
[-C--:B------:R-:W-:Y:S02]  /*1fda0*/  DFMA R150, R54, R62.reuse, R150 ;  /* 0x0000003e3696722b */ /* 0x080fe40000000096 */
[-C--:B------:R-:W-:Y:S02]  /*1fdb0*/  DFMA R152, R64, R62.reuse, R152 ;  /* 0x0000003e4098722b */ /* 0x080fe40000000098 */
[----:B------:R-:W-:Y:S02]  /*1fdc0*/  DFMA R154, R114, R62, R154 ;  /* 0x0000003e729a722b */ /* 0x000fe4000000009a */
[-C--:B------:R-:W-:Y:S02]  /*1fdd0*/  DMUL R110, R100, R126.reuse ;  /* 0x0000007e646e7228 */ /* 0x080fe40000000000 */
[----:B------:R-:W-:-:S02]  /*1fde0*/  DMUL R94, R94, R126 ;  /* 0x0000007e5e5e7228 */ /* 0x000fc40000000000 */
[-C--:B------:R-:W-:Y:S02]  /*1fdf0*/  DFMA R124, R44, R134.reuse, R124 ;  /* 0x000000862c7c722b */ /* 0x080fe4000000007c */
[-C--:B------:R-:W-:Y:S02]  /*1fe00*/  DFMA R136, R36, R134.reuse, R136 ;  /* 0x000000862488722b */ /* 0x080fe40000000088 */
[----:B------:R-:W-:Y:S02]  /*1fe10*/  DFMA R134, R184, R134, R138 ;  /* 0x00000086b886722b */ /* 0x000fe4000000008a */
[----:B------:R-:W-:Y:S02]  /*1fe20*/  DFMA R138, R34, R120, R144 ;  /* 0x00000078228a722b */ /* 0x000fe40000000090 */
[----:B------:R-:W-:Y:S02]  /*1fe30*/  DFMA R100, R78, -R104, RZ ;  /* 0x800000684e64722b */ /* 0x000fe400000000ff */
[----:B------:R-:W-:-:S02]  /*1fe40*/  DFMA R140, R40, R120, R146 ;  /* 0x00000078288c722b */ /* 0x000fc40000000092 */
[-C--:B------:R-:W-:Y:S02]  /*1fe50*/  DFMA R150, R50, R120.reuse, R150 ;  /* 0x000000783296722b */ /* 0x080fe40000000096 */
[-C--:B------:R-:W-:Y:S02]  /*1fe60*/  DFMA R62, R60, R120.reuse, R152 ;  /* 0x000000783c3e722b */ /* 0x080fe40000000098 */
[----:B------:R-:W-:Y:S02]  /*1fe70*/  DFMA R144, R112, R120, R154 ;  /* 0x000000787090722b */ /* 0x000fe4000000009a */
[C---:B------:R-:W-:Y:S02]  /*1fe80*/  DFMA R120, R90.reuse, -R110, RZ ;  /* 0x8000006e5a78722b */ /* 0x040fe400000000ff */
[----:B------:R-:W-:Y:S02]  /*1fe90*/  DFMA R90, R90, -R94, RZ ;  /* 0x8000005e5a5a722b */ /* 0x000fe400000000ff */
[----:B------:R-:W-:-:S02]  /*1fea0*/  DFMA R138, R36, R100, R138 ;  /* 0x00000064248a722b */ /* 0x000fc4000000008a */
[-C--:B------:R-:W-:Y:S02]  /*1feb0*/  DFMA R140, R44, R100.reuse, R140 ;  /* 0x000000642c8c722b */ /* 0x080fe4000000008c */
[-C--:B------:R-:W-:Y:S02]  /*1fec0*/  DFMA R126, R48, R100.reuse, R150 ;  /* 0x00000064307e722b */ /* 0x080fe40000000096 */
[-C--:B------:R-:W-:Y:S02]  /*1fed0*/  DFMA R62, R56, R100.reuse, R62 ;  /* 0x00000064383e722b */ /* 0x080fe4000000003e */
[----:B------:R-:W-:Y:S02]  /*1fee0*/  DFMA R144, R184, R100, R144 ;  /* 0x00000064b890722b */ /* 0x000fe40000000090 */
[----:B------:R-:W-:Y:S02]  /*1fef0*/  DFMA R100, R86, -R110, RZ ;  /* 0x8000006e5664722b */ /* 0x000fe400000000ff */
[----:B------:R-:W-:-:S02]  /*1ff00*/  DFMA R146, R28, R120, RZ ;  /* 0x000000781c92722b */ /* 0x000fc400000000ff */
[----:B------:R-:W-:Y:S02]  /*1ff10*/  DFMA R86, R86, -R94, RZ ;  /* 0x8000005e5656722b */ /* 0x000fe400000000ff */
[----:B------:R-:W-:Y:S02]  /*1ff20*/  DFMA R28, R28, R90, RZ ;  /* 0x0000005a1c1c722b */ /* 0x000fe400000000ff */
[-C--:B------:R-:W-:Y:S02]  /*1ff30*/  DFMA R150, R58, R120.reuse, RZ ;  /* 0x000000783a96722b */ /* 0x080fe400000000ff */
[-C--:B------:R-:W-:Y:S02]  /*1ff40*/  DFMA R152, R70, R120.reuse, RZ ;  /* 0x000000784698722b */ /* 0x080fe400000000ff */
[-C--:B------:R-:W-:Y:S02]  /*1ff50*/  DFMA R154, R74, R120.reuse, RZ ;  /* 0x000000784a9a722b */ /* 0x080fe400000000ff */
[----:B------:R-:W-:-:S02]  /*1ff60*/  DFMA R120, R118, R120, RZ ;  /* 0x000000787678722b */ /* 0x000fc400000000ff */
[-C--:B------:R-:W-:Y:S02]  /*1ff70*/  DFMA R58, R58, R90.reuse, RZ ;  /* 0x0000005a3a3a722b */ /* 0x080fe400000000ff */
[-C--:B------:R-:W-:Y:S02]  /*1ff80*/  DFMA R70, R70, R90.reuse, RZ ;  /* 0x0000005a4646722b */ /* 0x080fe400000000ff */
[----:B------:R-:W-:Y:S02]  /*1ff90*/  DFMA R74, R74, R90, RZ ;  /* 0x0000005a4a4a722b */ /* 0x000fe400000000ff */
[C---:B------:R-:W-:Y:S02]  /*1ffa0*/  DFMA R146, R30.reuse, R100, R146 ;  /* 0x000000641e92722b */ /* 0x040fe40000000092 */
[----:B------:R-:W-:Y:S02]  /*1ffb0*/  DFMA R28, R30, R86, R28 ;  /* 0x000000561e1c722b */ /* 0x000fe4000000001c */
[----:B------:R-:W-:-:S02]  /*1ffc0*/  DFMA R150, R46, R100, R150 ;  /* 0x000000642e96722b */ /* 0x000fc40000000096 */
[-C--:B------:R-:W-:Y:S02]  /*1ffd0*/  DFMA R152, R66, R100.reuse, R152 ;  /* 0x000000644298722b */ /* 0x080fe40000000098 */
[----:B------:R-:W-:Y:S02]  /*1ffe0*/  DFMA R154, R72, R100, R154 ;  /* 0x00000064489a722b */ /* 0x000fe4000000009a */
[----:B------:R-:W-:Y:S02]  /*1fff0*/  DFMA R30, R20, -R110, RZ ;  /* 0x8000006e141e722b */ /* 0x000fe400000000ff */
[----:B------:R-:W-:Y:S02]  /*20000*/  DFMA R120, R116, R100, R120 ;  /* 0x000000647478722b */ /* 0x000fe40000000078 */
[----:B------:R-:W-:Y:S02]  /*20010*/  DFMA R58, R46, R86, R58 ;  /* 0x000000562e3a722b */ /* 0x000fe4000000003a */
[----:B------:R-:W-:-:S02]  /*20020*/  DFMA R100, R20, -R94, RZ ;  /* 0x8000005e1464722b */ /* 0x000fc400000000ff */
[-C--:B------:R-:W-:Y:S02]  /*20030*/  DFMA R70, R66, R86.reuse, R70 ;  /* 0x000000564246722b */ /* 0x080fe40000000046 */
[----:B------:R-:W-:Y:S02]  /*20040*/  DFMA R74, R72, R86, R74 ;  /* 0x00000056484a722b */ /* 0x000fe4000000004a */
[----:B------:R-:W-:Y:S02]  /*20050*/  DFMA R46, R82, -R110, 1 ;  /* 0x3ff00000522e742b */ /* 0x000fe4000000086e */
[-C--:B------:R-:W-:Y:S02]  /*20060*/  DFMA R150, R42, R30.reuse, R150 ;  /* 0x0000001e2a96722b */ /* 0x080fe40000000096 */
[-C--:B------:R-:W-:Y:S02]  /*20070*/  DFMA R152, R54, R30.reuse, R152 ;  /* 0x0000001e3698722b */ /* 0x080fe40000000098 */
[----:B------:R-:W-:-:S02]  /*20080*/  DFMA R146, R32, R30, R146 ;  /* 0x0000001e2092722b */ /* 0x000fc40000000092 */
[-C--:B------:R-:W-:Y:S02]  /*20090*/  DFMA R154, R64, R30.reuse, R154 ;  /* 0x0000001e409a722b */ /* 0x080fe4000000009a */
[----:B------:R-:W-:Y:S02]  /*200a0*/  DFMA R120, R114, R30, R120 ;  /* 0x0000001e7278722b */ /* 0x000fe40000000078 */
[----:B------:R-:W-:Y:S02]  /*200b0*/  DFMA R58, R42, R100, R58 ;  /* 0x000000642a3a722b */ /* 0x000fe4000000003a */
[----:B------:R-:W-:Y:S02]  /*200c0*/  DFMA R82, R82, -R94, RZ ;  /* 0x8000005e5252722b */ /* 0x000fe400000000ff */
[-C--:B------:R-:W-:Y:S02]  /*200d0*/  DFMA R70, R54, R100.reuse, R70 ;  /* 0x000000643646722b */ /* 0x080fe40000000046 */
[----:B------:R-:W-:-:S02]  /*200e0*/  DFMA R28, R32, R100, R28 ;  /* 0x00000064201c722b */ /* 0x000fc4000000001c */
[----:B------:R-:W-:Y:S02]  /*200f0*/  DFMA R74, R64, R100, R74 ;  /* 0x00000064404a722b */ /* 0x000fe4000000004a */
[-C--:B------:R-:W-:Y:S02]  /*20100*/  DFMA R150, R40, R46.reuse, R150 ;  /* 0x0000002e2896722b */ /* 0x080fe40000000096 */
[-C--:B------:R-:W-:Y:S02]  /*20110*/  DFMA R152, R50, R46.reuse, R152 ;  /* 0x0000002e3298722b */ /* 0x080fe40000000098 */
[-C--:B------:R-:W-:Y:S02]  /*20120*/  DFMA R146, R34, R46.reuse, R146 ;  /* 0x0000002e2292722b */ /* 0x080fe40000000092 */
[-C--:B------:R-:W-:Y:S02]  /*20130*/  DFMA R154, R60, R46.reuse, R154 ;  /* 0x0000002e3c9a722b */ /* 0x080fe4000000009a */
[----:B------:R-:W-:-:S02]  /*20140*/  DFMA R46, R112, R46, R120 ;  /* 0x0000002e702e722b */ /* 0x000fc40000000078 */
[----:B------:R-:W-:Y:S02]  /*20150*/  DFMA R20, R78, -R110, RZ ;  /* 0x8000006e4e14722b */ /* 0x000fe400000000ff */
        /* <DEDUP_REMOVED lines=8> */
[-C--:B------:R-:W-:Y:S02]  /*201e0*/  DFMA R78, R36, R20.reuse, R146 ;  /* 0x00000014244e722b */ /* 0x080fe40000000092 */
[-C--:B------:R-:W-:Y:S02]  /*201f0*/  DFMA R154, R56, R20.reuse, R154 ;  /* 0x00000014389a722b */ /* 0x080fe4000000009a */
        /* <DEDUP_REMOVED lines=9> */
[-C--:B------:R-:W-:Y:S01]  /*20290*/  DFMA R38, R10, R106.reuse, R130 ;  /* 0x0000006a0a26722b */ /* 0x080fe20000000082 */
[----:B------:R-:W-:Y:S01]  /*202a0*/  STL.128 [R1+0x10], R32 ;  /* 0x0000102001007387 */ /* 0x000fe20000100c00 */
[-C--:B------:R-:W-:Y:S02]  /*202b0*/  DFMA R40, R4, R106.reuse, R132 ;  /* 0x0000006a0428722b */ /* 0x080fe40000000084 */
[----:B------:R-:W-:Y:S01]  /*202c0*/  DFMA R42, R6, R106, R134 ;  /* 0x0000006a062a722b */ /* 0x000fe20000000086 */
[----:B------:R0:W-:Y:S01]  /*202d0*/  STL.64 [R1+0x28], R44 ;  /* 0x0000282c01007387 */ /* 0x0001e20000100a00 */
[----:B------:R-:W-:-:S02]  /*202e0*/  DFMA R30, R8, R128, R108 ;  /* 0x00000080081e722b */ /* 0x000fc4000000006c */
[-C--:B------:R-:W-:Y:S01]  /*202f0*/  DFMA R64, R6, R104.reuse, R144 ;  /* 0x000000680640722b */ /* 0x080fe20000000090 */
[----:B------:R-:W-:Y:S01]  /*20300*/  STL.128 [R1+0x30], R36 ;  /* 0x0000302401007387 */ /* 0x000fe20000100c00 */
[-C--:B------:R-:W-:Y:S02]  /*20310*/  DFMA R52, R2, R104.reuse, R138 ;  /* 0x000000680234722b */ /* 0x080fe4000000008a */
[-C--:B------:R-:W-:Y:S01]  /*20320*/  DFMA R54, R8, R104.reuse, R140 ;  /* 0x000000680836722b */ /* 0x080fe2000000008c */
[----:B------:R-:W-:Y:S01]  /*20330*/  STL.128 [R1], R28 ;  /* 0x0000001c01007387 */ /* 0x000fe20000100c00 */
[-C--:B------:R-:W-:Y:S02]  /*20340*/  DFMA R60, R10, R104.reuse, R126 ;  /* 0x000000680a3c722b */ /* 0x080fe4000000007e */
[----:B------:R-:W-:Y:S01]  /*20350*/  DFMA R62, R4, R104, R62 ;  /* 0x00000068043e722b */ /* 0x000fe2000000003e */
[----:B------:R-:W-:Y:S01]  /*20360*/  STL.128 [R1+0x40], R40 ;  /* 0x0000402801007387 */ /* 0x000fe20000100c00 */
[----:B------:R-:W-:-:S02]  /*20370*/  DFMA R68, R8, R110, R150 ;  /* 0x0000006e0844722b */ /* 0x000fc40000000096 */
[----:B------:R-:W-:Y:S01]  /*20380*/  DFMA R70, R10, R110, R152 ;  /* 0x0000006e0a46722b */ /* 0x000fe20000000098 */
[----:B------:R1:W-:Y:S01]  /*20390*/  STL.128 [R1+0x50], R52 ;  /* 0x0000503401007387 */ /* 0x0003e20000100c00 */
[----:B------:R-:W-:Y:S02]  /*203a0*/  DFMA R106, R8, R94, R58 ;  /* 0x0000005e086a722b */ /* 0x000fe4000000003a */
[-C--:B------:R-:W-:Y:S01]  /*203b0*/  DFMA R78, R2, R110.reuse, R78 ;  /* 0x0000006e024e722b */ /* 0x080fe2000000004e */
[----:B------:R2:W-:Y:S01]  /*203c0*/  STL.128 [R1+0x60], R60 ;  /* 0x0000603c01007387 */ /* 0x0005e20000100c00 */
[----:B------:R-:W-:Y:S02]  /*203d0*/  DFMA R108, R4, R110, R154 ;  /* 0x0000006e046c722b */ /* 0x000fe4000000009a */
[----:B------:R-:W-:Y:S01]  /*203e0*/  DFMA R8, R10, R94, R48 ;  /* 0x0000005e0a08722b */ /* 0x000fe20000000030 */
[----:B------:R3:W-:Y:S01]  /*203f0*/  STL.64 [R1+0x70], R64 ;  /* 0x0000704001007387 */ /* 0x0007e20000100a00 */
[----:B------:R-:W-:-:S02]  /*20400*/  DFMA R20, R6, R128, R122 ;  /* 0x000000800614722b */ /* 0x000fc4000000007a */
[----:B------:R-:W-:Y:S01]  /*20410*/  DFMA R110, R6, R110, R50 ;  /* 0x0000006e066e722b */ /* 0x000fe20000000032 */
[----:B------:R4:W-:Y:S01]  /*20420*/  STL.128 [R1+0x80], R68 ;  /* 0x0000804401007387 */ /* 0x0009e20000100c00 */
[-C--:B------:R-:W-:Y:S02]  /*20430*/  DFMA R104, R2, R94.reuse, R46 ;  /* 0x0000005e0268722b */ /* 0x080fe4000000002e */
[----:B------:R-:W-:Y:S01]  /*20440*/  DFMA R10, R4, R94, R74 ;  /* 0x0000005e040a722b */ /* 0x000fe2000000004a */
[----:B------:R0:W-:Y:S04]  /*20450*/  STL.64 [R1+0x20], R20 ;  /* 0x0000201401007387 */ /* 0x0001e80000100a00 */
[----:B------:R0:W-:Y:S04]  /*20460*/  STL.128 [R1+0x90], R108 ;  /* 0x0000906c01007387 */ /* 0x0001e80000100c00 */
[----:B------:R0:W-:Y:S04]  /*20470*/  STL.64 [R1+0x78], R78 ;  /* 0x0000784e01007387 */ /* 0x0001e80000100a00 */
[----:B------:R1:W-:Y:S04]  /*20480*/  STL.128 [R1+0xa0], R104 ;  /* 0x0000a06801007387 */ /* 0x0003e80000100c00 */
[----:B------:R2:W-:Y:S04]  /*20490*/  STL.128 [R1+0xb0], R8 ;  /* 0x0000b00801007387 */ /* 0x0005e80000100c00 */
[----:B0-----:R0:W5:Y:S04]  /*204a0*/  LDL.128 R44, [R1] ;  /* 0x00000000012c7983 */ /* 0x0011680000100c00 */
[----:B------:R0:W5:Y:S04]  /*204b0*/  LDL.128 R48, [R1+0x10] ;  /* 0x0000100001307983 */ /* 0x0001680000100c00 */
[----:B-1----:R0:W5:Y:S04]  /*204c0*/  LDL.128 R52, [R1+0x20] ;  /* 0x0000200001347983 */ /* 0x0021680000100c00 */
[----:B------:R0:W5:Y:S04]  /*204d0*/  LDL.128 R56, [R1+0x30] ;  /* 0x0000300001387983 */ /* 0x0001680000100c00 */
[----:B--2---:R0:W5:Y:S04]  /*204e0*/  LDL.128 R60, [R1+0x40] ;  /* 0x00004000013c7983 */ /* 0x0041680000100c00 */
[----:B---3--:R0:W5:Y:S04]  /*204f0*/  LDL.128 R64, [R1+0x50] ;  /* 0x0000500001407983 */ /* 0x0081680000100c00 */
[----:B------:R0:W5:Y:S04]  /*20500*/  LDL.128 R72, [R1+0x60] ;  /* 0x0000600001487983 */ /* 0x0001680000100c00 */
[----:B----4-:R0:W5:Y:S04]  /*20510*/  LDL.128 R68, [R1+0x70] ;  /* 0x0000700001447983 */ /* 0x0101680000100c00 */
[----:B------:R0:W5:Y:S04]  /*20520*/  LDL.128 R40, [R1+0x80] ;  /* 0x0000800001287983 */ /* 0x0001680000100c00 */
[----:B------:R0:W5:Y:S04]  /*20530*/  LDL.128 R36, [R1+0x90] ;  /* 0x0000900001247983 */ /* 0x0001680000100c00 */
[----:B------:R0:W5:Y:S04]  /*20540*/  LDL.128 R32, [R1+0xa0] ;  /* 0x0000a00001207983 */ /* 0x0001680000100c00 */
[----:B------:R0:W5:Y:S01]  /*20550*/  LDL.128 R28, [R1+0xb0] ;  /* 0x0000b000011c7983 */ /* 0x0001620000100c00 */
[----:B------:R-:W-:-:S08]  /*20560*/  DFMA R2, R118, R90, RZ ;  /* 0x0000005a7602722b */ /* 0x000fd000000000ff */
[----:B------:R-:W-:-:S08]  /*20570*/  DFMA R2, R116, R86, R2 ;  /* 0x000000567402722b */ /* 0x000fd00000000002 */
[----:B------:R-:W-:-:S08]  /*20580*/  DFMA R2, R114, R100, R2 ;  /* 0x000000647202722b */ /* 0x000fd00000000002 */
[----:B------:R-:W-:-:S08]  /*20590*/  DFMA R2, R112, R82, R2 ;  /* 0x000000527002722b */ /* 0x000fd00000000002 */
[----:B------:R-:W-:-:S08]  /*205a0*/  DFMA R2, R184, R120, R2 ;  /* 0x00000078b802722b */ /* 0x000fd00000000002 */
[----:B------:R-:W-:-:S07]  /*205b0*/  DFMA R184, R6, R94, R2 ;  /* 0x0000005e06b8722b */ /* 0x000fce0000000002 */
[----:B------:R0:W-:Y:S04]  /*205c0*/  STL.64 [R1+0xc0], R184 ;  /* 0x0000c0b801007387 */ /* 0x0001e80000100a00 */
.L_x_612:
[----:B------:R-:W-:Y:S05]  /*205d0*/  BSYNC.RECONVERGENT B0 ;  /* 0x0000000000007941 */ /* 0x000fea0003800200 */
.L_x_611:
[----:B------:R-:W-:Y:S01]  /*205e0*/  DSETP.GEU.AND P0, PT, R194, R22, PT ;  /* 0x00000016c200722a */ /* 0x000fe20003f0e000 */
[----:B------:R-:W-:Y:S01]  /*205f0*/  IMAD.MOV.U32 R4, RZ, RZ, 0x0 ;  /* 0x00000000ff047424 */ /* 0x000fe200078e00ff */
[----:B------:R-:W-:Y:S01]  /*20600*/  BSSY.RECONVERGENT B0, `(.L_x_615) ;  /* 0x0000041000007945 */ /* 0x000fe20003800200 */
[----:B------:R-:W-:Y:S02]  /*20610*/  IMAD.MOV.U32 R5, RZ, RZ, 0x3fd80000 ;  /* 0x3fd80000ff057424 */ /* 0x000fe400078e00ff */
[----:B------:R-:W-:Y:S02]  /*20620*/  IMAD.MOV.U32 R8, RZ, RZ, R14 ;  /* 0x000000ffff087224 */ /* 0x000fe400078e000e */
[----:B------:R-:W-:Y:S02]  /*20630*/  IMAD.MOV.U32 R9, RZ, RZ, R15 ;  /* 0x000000ffff097224 */ /* 0x000fe400078e000f */
[----:B------:R-:W-:Y:S02]  /*20640*/  IMAD.MOV.U32 R10, RZ, RZ, R96 ;  /* 0x000000ffff0a7224 */ /* 0x000fe400078e0060 */
[----:B------:R-:W-:-:S02]  /*20650*/  IMAD.MOV.U32 R11, RZ, RZ, R97 ;  /* 0x000000ffff0b7224 */ /* 0x000fc400078e0061 */
[----:B------:R-:W-:Y:S01]  /*20660*/  IMAD.MOV.U32 R100, RZ, RZ, R98 ;  /* 0x000000ffff647224 */ /* 0x000fe200078e0062 */
[----:B------:R1:W-:Y:S01]  /*20670*/  @!P0 STL.64 [R1+0xe8], R12 ;  /* 0x0000e80c01008387 */ /* 0x0003e20000100a00 */
[----:B------:R-:W-:Y:S02]  /*20680*/  @!P0 IMAD.MOV.U32 R24, RZ, RZ, R14 ;  /* 0x000000ffff188224 */ /* 0x000fe400078e000e */
[----:B------:R-:W-:Y:S01]  /*20690*/  @!P0 IMAD.MOV.U32 R25, RZ, RZ, R15 ;  /* 0x000000ffff198224 */ /* 0x000fe200078e000f */
[----:B------:R1:W-:Y:S01]  /*206a0*/  @!P0 STL.128 [R1+0xf0], R8 ;  /* 0x0000f00801008387 */ /* 0x0003e20000100c00 */
[----:B------:R-:W-:Y:S02]  /*206b0*/  @!P0 IMAD.MOV.U32 R182, RZ, RZ, R12 ;  /* 0x000000ffffb68224 */ /* 0x000fe400078e000c */
[----:B------:R-:W-:Y:S02]  /*206c0*/  @!P0 IMAD.MOV.U32 R183, RZ, RZ, R13 ;  /* 0x000000ffffb78224 */ /* 0x000fe400078e000d */
[----:B------:R-:W-:Y:S01]  /*206d0*/  DMUL R24, R24, R24 ;  /* 0x0000001818187228 */ /* 0x000fe20000000000 */
[----:B------:R-:W-:-:S02]  /*206e0*/  @!P0 IMAD.MOV.U32 R26, RZ, RZ, R96 ;  /* 0x000000ffff1a8224 */ /* 0x000fc400078e0060 */
[----:B------:R-:W-:Y:S02]  /*206f0*/  @!P0 IMAD.MOV.U32 R27, RZ, RZ, R97 ;  /* 0x000000ffff1b8224 */ /* 0x000fe400078e0061 */
[----:B------:R-:W-:Y:S02]  /*20700*/  @!P0 IMAD.MOV.U32 R16, RZ, RZ, R98 ;  /* 0x000000ffff108224 */ /* 0x000fe400078e0062 */
[----:B------:R-:W-:Y:S01]  /*20710*/  @!P0 IMAD.MOV.U32 R17, RZ, RZ, R99 ;  /* 0x000000ffff118224 */ /* 0x000fe200078e0063 */
[----:B------:R-:W-:Y:S01]  /*20720*/  DFMA R24, R182, R182, R24 ;  /* 0x000000b6b618722b */ /* 0x000fe20000000018 */
[----:B------:R-:W-:Y:S02]  /*20730*/  @!P0 IMAD.MOV.U32 R18, RZ, RZ, R102 ;  /* 0x000000ffff128224 */ /* 0x000fe400078e0066 */
[----:B------:R-:W-:Y:S02]  /*20740*/  @!P0 IMAD.MOV.U32 R19, RZ, RZ, R103 ;  /* 0x000000ffff138224 */ /* 0x000fe400078e0067 */
[----:B------:R-:W-:-:S02]  /*20750*/  IMAD.MOV.U32 R101, RZ, RZ, R99 ;  /* 0x000000ffff657224 */ /* 0x000fc400078e0063 */
[----:B------:R-:W-:Y:S01]  /*20760*/  @!P0 IMAD.MOV.U32 R76, RZ, RZ, R192 ;  /* 0x000000ffff4c8224 */ /* 0x000fe200078e00c0 */
[----:B------:R-:W-:Y:S01]  /*20770*/  DFMA R24, R26, R26, R24 ;  /* 0x0000001a1a18722b */ /* 0x000fe20000000018 */
[----:B------:R-:W-:Y:S01]  /*20780*/  @!P0 IMAD.MOV.U32 R77, RZ, RZ, R193 ;  /* 0x000000ffff4d8224 */ /* 0x000fe200078e00c1 */
[----:B------:R1:W-:Y:S01]  /*20790*/  @!P0 STL.128 [R1+0x100], R100 ;  /* 0x0001006401008387 */ /* 0x0003e20000100c00 */
[----:B------:R-:W-:Y:S02]  /*207a0*/  @!P0 IMAD.MOV.U32 R80, RZ, RZ, R196 ;  /* 0x000000ffff508224 */ /* 0x000fe400078e00c4 */
[----:B------:R-:W-:Y:S02]  /*207b0*/  @!P0 IMAD.MOV.U32 R81, RZ, RZ, R197 ;  /* 0x000000ffff518224 */ /* 0x000fe400078e00c5 */
[----:B------:R-:W-:Y:S01]  /*207c0*/  @!P0 IMAD.MOV.U32 R84, RZ, RZ, R200 ;  /* 0x000000ffff548224 */ /* 0x000fe200078e00c8 */
[----:B------:R-:W-:Y:S01]  /*207d0*/  DFMA R24, R16, R16, R24 ;  /* 0x000000101018722b */ /* 0x000fe20000000018 */
[----:B------:R-:W-:-:S02]  /*207e0*/  @!P0 IMAD.MOV.U32 R85, RZ, RZ, R201 ;  /* 0x000000ffff558224 */ /* 0x000fc400078e00c9 */
[----:B------:R-:W-:Y:S02]  /*207f0*/  @!P0 IMAD.MOV.U32 R88, RZ, RZ, R188 ;  /* 0x000000ffff588224 */ /* 0x000fe400078e00bc */
[----:B------:R-:W-:Y:S02]  /*20800*/  @!P0 IMAD.MOV.U32 R89, RZ, RZ, R189 ;  /* 0x000000ffff598224 */ /* 0x000fe400078e00bd */
[----:B------:R-:W-:Y:S01]  /*20810*/  @!P0 IMAD.MOV.U32 R92, RZ, RZ, R204 ;  /* 0x000000ffff5c8224 */ /* 0x000fe200078e00cc */
[----:B------:R-:W-:Y:S01]  /*20820*/  DFMA R24, R18, R18, R24 ;  /* 0x000000121218722b */ /* 0x000fe20000000018 */
[----:B------:R-:W-:Y:S02]  /*20830*/  @!P0 IMAD.MOV.U32 R93, RZ, RZ, R205 ;  /* 0x000000ffff5d8224 */ /* 0x000fe400078e00cd */
[----:B------:R-:W-:Y:S02]  /*20840*/  @!P0 IMAD.MOV.U32 R22, RZ, RZ, R194 ;  /* 0x000000ffff168224 */ /* 0x000fe400078e00c2 */
[----:B------:R-:W-:Y:S01]  /*20850*/  @!P0 IMAD.MOV.U32 R23, RZ, RZ, R195 ;  /* 0x000000ffff178224 */ /* 0x000fe200078e00c3 */
[----:B------:R-:W2:Y:S04]  /*20860*/  MUFU.RSQ64H R17, R25 ;  /* 0x0000001900117308 */ /* 0x000ea80000001c00 */
[----:B------:R-:W-:-:S05]  /*20870*/  VIADD R16, R25, 0xfcb00000 ;  /* 0xfcb0000019107836 */ /* 0x000fca0000000000 */
[----:B------:R-:W-:Y:S01]  /*20880*/  ISETP.GE.U32.AND P1, PT, R16, 0x7ca00000, PT ;  /* 0x7ca000001000780c */ /* 0x000fe20003f26070 */
[----:B--2---:R-:W-:-:S08]  /*20890*/  DMUL R2, R16, R16 ;  /* 0x0000001010027228 */ /* 0x004fd00000000000 */
[----:B------:R-:W-:-:S08]  /*208a0*/  DFMA R2, R24, -R2, 1 ;  /* 0x3ff000001802742b */ /* 0x000fd00000000802 */
        /* <DEDUP_REMOVED lines=8> */
[----:B-1----:R-:W-:Y:S10]  /*20930*/  @!P1 BRA `(.L_x_616) ;  /* 0x0000000000349947 */ /* 0x002ff40003800000 */
        /* <DEDUP_REMOVED lines=10> */
[----:B0----5:R-:W-:Y:S05]  /*209e0*/  CALL.REL.NOINC `($__internal_6_$__cuda_sm20_dsqrt_rn_f64_mediumpath_v1) ;  /* 0x0000005000587944 */ /* 0x021fea0003c00000 */
[----:B------:R-:W-:Y:S02]  /*209f0*/  IMAD.MOV.U32 R2, RZ, RZ, R20 ;  /* 0x000000ffff027224 */ /* 0x000fe400078e0014 */
[----:B------:R-:W-:-:S07]  /*20a00*/  IMAD.MOV.U32 R3, RZ, RZ, R21 ;  /* 0x000000ffff037224 */ /* 0x000fce00078e0015 */
.L_x_616:
[----:B------:R-:W-:Y:S05]  /*20a10*/  BSYNC.RECONVERGENT B0 ;  /* 0x0000000000007941 */ /* 0x000fea0003800200 */
.L_x_615:
[----:B------:R-:W1:Y:S02]  /*20a20*/  LDCU.64 UR4, c[0x0][0x3c8] ;  /* 0x00007900ff0477ac */ /* 0x000e640008000a00 */
[----:B-1----:R-:W-:-:S14]  /*20a30*/  DSETP.GEU.AND P0, PT, R2, UR4, PT ;  /* 0x0000000402007e2a */ /* 0x002fdc000bf0e000 */
[----:B------:R-:W-:Y:S05]  /*20a40*/  @!P0 BRA `(.L_x_617) ;  /* 0x00000000004c8947 */ /* 0x000fea0003800000 */
[----:B------:R-:W1:Y:S02]  /*20a50*/  LDCU.U8 UR4, c[0x0][0x3d0] ;  /* 0x00007a00ff0477ac */ /* 0x000e640008000000 */
[----:B-1----:R-:W-:-:S04]  /*20a60*/  UPRMT UR4, UR4, 0x8880, URZ ;  /* 0x0000888004047896 */ /* 0x002fc800080000ff */
[----:B------:R-:W-:-:S09]  /*20a70*/  UISETP.NE.AND UP0, UPT, UR4, URZ, UPT ;  /* 0x000000ff0400728c */ /* 0x000fd2000bf05270 */
[----:B------:R-:W-:Y:S05]  /*20a80*/  BRA.U !UP0, `(.L_x_618) ;  /* 0x0000000108287547 */ /* 0x000fea000b800000 */
[----:B------:R-:W1:Y:S01]  /*20a90*/  LDCU UR4, c[0x0][0x3bc] ;  /* 0x00007780ff0477ac */ /* 0x000e620008000800 */
[----:B------:R-:W2:Y:S01]  /*20aa0*/  LDC.64 R2, c[0x0][0x3b0] ;  /* 0x0000ec00ff027b82 */ /* 0x000ea20000000a00 */
[----:B-1----:R-:W-:-:S04]  /*20ab0*/  IMAD R0, R210, UR4, R208 ;  /* 0x00000004d2007c24 */ /* 0x002fc8000f8e02d0 */
[----:B------:R-:W-:-:S04]  /*20ac0*/  IMAD R5, R0, 0x5, RZ ;  /* 0x0000000500057824 */ /* 0x000fc800078e02ff */
[----:B--2---:R-:W-:-:S05]  /*20ad0*/  IMAD.WIDE R2, R5, 0x8, R2 ;  /* 0x0000000805027825 */ /* 0x004fca00078e0202 */
[----:B------:R1:W-:Y:S04]  /*20ae0*/  STG.E.64 desc[UR36][R2.64], R92 ;  /* 0x0000005c02007986 */ /* 0x0003e8000c101b24 */
[----:B------:R1:W-:Y:S04]  /*20af0*/  STG.E.64 desc[UR36][R2.64+0x8], R88 ;  /* 0x0000085802007986 */ /* 0x0003e8000c101b24 */
[----:B------:R1:W-:Y:S04]  /*20b00*/  STG.E.64 desc[UR36][R2.64+0x10], R84 ;  /* 0x0000105402007986 */ /* 0x0003e8000c101b24 */
[----:B------:R1:W-:Y:S04]  /*20b10*/  STG.E.64 desc[UR36][R2.64+0x18], R80 ;  /* 0x0000185002007986 */ /* 0x0003e8000c101b24 */
[----:B------:R1:W-:Y:S02]  /*20b20*/  STG.E.64 desc[UR36][R2.64+0x20], R76 ;  /* 0x0000204c02007986 */ /* 0x0003e4000c101b24 */
.L_x_618:
[----:B------:R-:W2:Y:S01]  /*20b30*/  LDCU UR4, c[0x0][0x3bc] ;  /* 0x00007780ff0477ac */ /* 0x000ea20008000800 */
[----:B------:R-:W-:-:S05]  /*20b40*/  VIADD R208, R208, 0x1 ;  /* 0x00000001d0d07836 */ /* 0x000fca0000000000 */
[----:B--2---:R-:W-:-:S13]  /*20b50*/  ISETP.NE.AND P0, PT, R208, UR4, PT ;  /* 0x00000004d0007c0c */ /* 0x004fda000bf05270 */
[----:B------:R-:W-:Y:S05]  /*20b60*/  @P0 BRA `(.L_x_619) ;  /* 0xffffff3c00800947 */ /* 0x000fea000383ffff */
[----:B------:R-:W-:Y:S05]  /*20b70*/  BRA `(.L_x_481) ;  /* 0x0000002400207947 */ /* 0x000fea0003800000 */
.L_x_617:
[----:B------:R-:W1:Y:S01]  /*20b80*/  S2R R7, SR_LANEID ;  /* 0x0000000000077919 */ /* 0x000e620000000000 */
[----:B------:R-:W-:Y:S01]  /*20b90*/  VOTEU.ANY UR4, UPT, PT ;  /* 0x0000000000047886 */ /* 0x000fe200038e0100 */
[----:B------:R-:W2:Y:S01]  /*20ba0*/  LDC.64 R4, c[0x4][0x48] ;  /* 0x01001200ff047b82 */ /* 0x000ea20000000a00 */
[----:B------:R-:W1:Y:S08]  /*20bb0*/  FLO.U32 R6, UR4 ;  /* 0x0000000400067d00 */ /* 0x000e7000080e0000 */
[----:B------:R-:W2:Y:S01]  /*20bc0*/  POPC R3, UR4 ;  /* 0x0000000400037d09 */ /* 0x000ea20008000000 */
[----:B-1----:R-:W-:-:S13]  /*20bd0*/  ISETP.EQ.U32.AND P0, PT, R6, R7, PT ;  /* 0x000000070600720c */ /* 0x002fda0003f02070 */
[----:B--2---:R-:W2:Y:S01]  /*20be0*/  @P0 ATOMG.E.ADD.STRONG.GPU PT, R3, desc[UR36][R4.64], R3 ;  /* 0x80000003040309a8 */ /* 0x004ea200081ef124 */
[----:B------:R-:W-:Y:S01]  /*20bf0*/  UMOV UR6, 0x54442d18 ;  /* 0x54442d1800067882 */ /* 0x000fe20000000000 */
[----:B------:R-:W-:Y:S01]  /*20c00*/  UMOV UR7, 0x401921fb ;  /* 0x401921fb00077882 */ /* 0x000fe20000000000 */
[----:B------:R-:W-:Y:S01]  /*20c10*/  BSSY.RECONVERGENT B2, `(.L_x_620) ;  /* 0x0000021000027945 */ /* 0x000fe20003800200 */
[----:B------:R-:W1:Y:S01]  /*20c20*/  S2R R0, SR_LTMASK ;  /* 0x0000000000007919 */ /* 0x000e620000003900 */
[----:B------:R-:W-:-:S08]  /*20c30*/  DMUL R104, R92, UR6 ;  /* 0x000000065c687c28 */ /* 0x000fd00008000000 */
[----:B------:R-:W-:-:S14]  /*20c40*/  DSETP.NEU.AND P0, PT, |R104|, +INF , PT ;  /* 0x7ff000006800742a */ /* 0x000fdc0003f0d200 */
[----:B------:R-:W-:Y:S01]  /*20c50*/  @!P0 DMUL R12, RZ, R104 ;  /* 0x00000068ff0c8228 */ /* 0x000fe20000000000 */
[----:B-1----:R-:W-:Y:S01]  /*20c60*/  LOP3.LUT R7, R0, UR4, RZ, 0xc0, !PT ;  /* 0x0000000400077c12 */ /* 0x002fe2000f8ec0ff */
[----:B------:R-:W-:-:S05]  /*20c70*/  @!P0 IMAD.MOV.U32 R0, RZ, RZ, 0x1 ;  /* 0x00000001ff008424 */ /* 0x000fca00078e00ff */
[----:B------:R-:W1:Y:S01]  /*20c80*/  POPC R7, R7 ;  /* 0x0000000700077309 */ /* 0x000e620000000000 */
[----:B--2---:R-:W1:Y:S02]  /*20c90*/  SHFL.IDX PT, R2, R3, R6, 0x1f ;  /* 0x00001f0603027589 */ /* 0x004e6400000e0000 */
[----:B-1----:R-:W-:Y:S01]  /*20ca0*/  IMAD.IADD R2, R2, 0x1, R7 ;  /* 0x0000000102027824 */ /* 0x002fe200078e0207 */
        /* <DEDUP_REMOVED lines=8> */
[----:B------:R-:W1:Y:S08]  /*20d30*/  F2I.F64 R0, R4 ;  /* 0x0000000400007311 */ /* 0x000e700000301100 */
[----:B-1----:R-:W1:Y:S02]  /*20d40*/  I2F.F64 R12, R0 ;  /* 0x00000000000c7312 */ /* 0x002e640000201c00 */
[----:B-1----:R-:W-:Y:S01]  /*20d50*/  DFMA R6, R12, -UR4, R104 ;  /* 0x800000040c067c2b */ /* 0x002fe20008000068 */
        /* <DEDUP_REMOVED lines=9> */
[----:B0----5:R-:W-:Y:S05]  /*20df0*/  CALL.REL.NOINC `($_Z14optimizeKernelIN4util6AckleyILi5EEELi5ELj128EEvddPKdPdPiS5_S5_iiidb$__internal_trig_reduction_slowpathd) ;  /* 0x0000005000707944 */ /* 0x021fea0003c00000 */
.L_x_623:
[----:B------:R-:W-:Y:S05]  /*20e00*/  BSYNC.RECONVERGENT B3 ;  /* 0x0000000000037941 */ /* 0x000fea0003800200 */
.L_x_622:
[----:B------:R-:W-:-:S07]  /*20e10*/  VIADD R0, R0, 0x1 ;  /* 0x0000000100007836 */ /* 0x000fce0000000000 */
.L_x_621:
[----:B------:R-:W-:Y:S05]  /*20e20*/  BSYNC.RECONVERGENT B2 ;  /* 0x0000000000027941 */ /* 0x000fea0003800200 */
.L_x_620:
[----:B------:R-:W1:Y:S01]  /*20e30*/  LDCU.64 UR4, c[0x4][0x1e0] ;  /* 0x01003c00ff0477ac */ /* 0x000e620008000a00 */
[----:B------:R-:W-:-:S05]  /*20e40*/  IMAD.SHL.U32 R3, R0, 0x40, RZ ;  /* 0x0000004000037824 */ /* 0x000fca00078e00ff */
        /* <DEDUP_REMOVED lines=15> */
[C---:B------:R-:W-:Y:S01]  /*20f40*/  DMUL R104, R88.reuse, UR4 ;  /* 0x0000000458687c28 */ /* 0x040fe20008000000 */
[----:B------:R-:W-:Y:S01]  /*20f50*/  FSEL R15, -R3, 0.11223486810922622681, !P0 ;  /* 0x3de5db65030f7808 */ /* 0x000fe20004000100 */
[----:B-1----:R-:W-:-:S06]  /*20f60*/  DMUL R4, R88, R88 ;  /* 0x0000005858047228 */ /* 0x002fcc0000000000 */
        /* <DEDUP_REMOVED lines=37> */
[----:B------:R-:W-:-:S07]  /*211c0*/  IMAD.MOV.U32 R8, RZ, RZ, R0 ;  /* 0x000000ffff087224 */ /* 0x000fce00078e0000 */
.L_x_627:
[----:B------:R-:W-:Y:S05]  /*211d0*/  BSYNC.RECONVERGENT B3 ;  /* 0x0000000000037941 */ /* 0x000fea0003800200 */
.L_x_626:
[----:B------:R-:W-:Y:S01]  /*211e0*/  VIADD R0, R8, 0x1 ;  /* 0x0000000108007836 */ /* 0x000fe20000000000 */
[----:B------:R-:W-:Y:S06]  /*211f0*/  BRA `(.L_x_628) ;  /* 0x0000000000087947 */ /* 0x000fec0003800000 */
.L_x_625:
[----:B------:R-:W-:Y:S01]  /*21200*/  DMUL R12, RZ, R104 ;  /* 0x00000068ff0c7228 */ /* 0x000fe20000000000 */
[----:B------:R-:W-:-:S10]  /*21210*/  IMAD.MOV.U32 R0, RZ, RZ, 0x1 ;  /* 0x00000001ff007424 */ /* 0x000fd400078e00ff */
.L_x_628:
[----:B------:R-:W-:Y:S05]  /*21220*/  BSYNC.RECONVERGENT B2 ;  /* 0x0000000000027941 */ /* 0x000fea0003800200 */
.L_x_624:
[----:B------:R-:W1:Y:S01]  /*21230*/  LDCU.64 UR4, c[0x4][0x1e0] ;  /* 0x01003c00ff0477ac */ /* 0x000e620008000a00 */
[----:B------:R-:W-:-:S05]  /*21240*/  IMAD.SHL.U32 R3, R0, 0x40, RZ ;  /* 0x0000004000037824 */ /* 0x000fca00078e00ff */
[----:B------:R-:W-:-:S04]  /*21250*/  LOP3.LUT R3, R3, 0x40, RZ, 0xc0, !PT ;  /* 0x0000004003037812 */ /* 0x000fc800078ec0ff */
[----:B-1----:R-:W-:-:S05]  /*21260*/  IADD3 R8, P0, PT, R3, UR4, RZ ;  /* 0x0000000403087c10 */ /* 0x002fca000ff1e0ff */
        /* <DEDUP_REMOVED lines=13> */
[C---:B------:R-:W-:Y:S01]  /*21340*/  DMUL R104, R84.reuse, UR4 ;  /* 0x0000000454687c28 */ /* 0x040fe20008000000 */
[----:B------:R-:W-:Y:S01]  /*21350*/  FSEL R15, -R3, 0.11223486810922622681, !P0 ;  /* 0x3de5db65030f7808 */ /* 0x000fe20004000100 */
[----:B------:R-:W-:Y:S01]  /*21360*/  BSSY.RECONVERGENT B2, `(.L_x_629) ;  /* 0x000002d000027945 */ /* 0x000fe20003800200 */
[----:B------:R-:W-:-:S04]  /*21370*/  DFMA R4, R84, R84, R4 ;  /* 0x000000545404722b */ /* 0x000fc80000000004 */
        /* <DEDUP_REMOVED lines=38> */
.L_x_632:
[----:B------:R-:W-:Y:S05]  /*215e0*/  BSYNC.RECONVERGENT B3 ;  /* 0x0000000000037941 */ /* 0x000fea0003800200 */
.L_x_631:
[----:B------:R-:W-:Y:S01]  /*215f0*/  VIADD R0, R8, 0x1 ;  /* 0x0000000108007836 */ /* 0x000fe20000000000 */
[----:B------:R-:W-:Y:S06]  /*21600*/  BRA `(.L_x_633) ;  /* 0x0000000000087947 */ /* 0x000fec0003800000 */
.L_x_630:
[----:B------:R-:W-:Y:S01]  /*21610*/  DMUL R12, RZ, R104 ;  /* 0x00000068ff0c7228 */ /* 0x000fe20000000000 */
[----:B------:R-:W-:-:S10]  /*21620*/  IMAD.MOV.U32 R0, RZ, RZ, 0x1 ;  /* 0x00000001ff007424 */ /* 0x000fd400078e00ff */
.L_x_633:
[----:B------:R-:W-:Y:S05]  /*21630*/  BSYNC.RECONVERGENT B2 ;  /* 0x0000000000027941 */ /* 0x000fea0003800200 */
.L_x_629:
        /* <DEDUP_REMOVED lines=58> */
.L_x_637:
[----:B------:R-:W-:Y:S05]  /*219e0*/  BSYNC.RECONVERGENT B3 ;  /* 0x0000000000037941 */ /* 0x000fea0003800200 */
.L_x_636:
[----:B------:R-:W-:Y:S01]  /*219f0*/  VIADD R0, R8, 0x1 ;  /* 0x0000000108007836 */ /* 0x000fe20000000000 */
[----:B------:R-:W-:Y:S06]  /*21a00*/  BRA `(.L_x_638) ;  /* 0x0000000000087947 */ /* 0x000fec0003800000 */
.L_x_635:
[----:B------:R-:W-:Y:S01]  /*21a10*/  DMUL R12, RZ, R104 ;  /* 0x00000068ff0c7228 */ /* 0x000fe20000000000 */
[----:B------:R-:W-:-:S10]  /*21a20*/  IMAD.MOV.U32 R0, RZ, RZ, 0x1 ;  /* 0x00000001ff007424 */ /* 0x000fd400078e00ff */
.L_x_638:
[----:B------:R-:W-:Y:S05]  /*21a30*/  BSYNC.RECONVERGENT B2 ;  /* 0x0000000000027941 */ /* 0x000fea0003800200 */
.L_x_634:
        /* <DEDUP_REMOVED lines=15> */
[----:B------:R-:W-:Y:S01]  /*21b30*/  DFMA R164, R76, R76, R4 ;  /* 0x0000004c4ca4722b */ /* 0x000fe20000000004 */
[----:B------:R-:W-:Y:S01]  /*21b40*/  FSEL R14, R14, -8.06006814911005101289e+34, !P0 ;  /* 0xf9785eba0e0e7808 */ /* 0x000fe20004000000 */
[----:B------:R-:W-:Y:S01]  /*21b50*/  BSSY.RECONVERGENT B2, `(.L_x_639) ;  /* 0x0000030000027945 */ /* 0x000fe20003800200 */
[----:B------:R-:W-:-:S06]  /*21b60*/  FSEL R15, -R3, 0.11223486810922622681, !P0 ;  /* 0x3de5db65030f7808 */ /* 0x000fcc0004000100 */
        /* <DEDUP_REMOVED lines=9> */
[----:B------:R-:W-:Y:S01]  /*21c00*/  FSEL R11, R11, R13, !P0 ;  /* 0x0000000d0b0b7208 */ /* 0x000fe20004000000 */
[----:B------:R-:W-:Y:S01]  /*21c10*/  DMUL R12, R76, UR4 ;  /* 0x000000044c0c7c28 */ /* 0x000fe20008000000 */
        /* <DEDUP_REMOVED lines=27> */
[----:B------:R-:W-:Y:S02]  /*21dd0*/  IMAD.MOV.U32 R6, RZ, RZ, R0 ;  /* 0x000000ffff067224 */ /* 0x000fe400078e0000 */
[----:B------:R-:W-:Y:S02]  /*21de0*/  IMAD.MOV.U32 R8, RZ, RZ, R12 ;  /* 0x000000ffff087224 */ /* 0x000fe400078e000c */
[----:B------:R-:W-:-:S07]  /*21df0*/  IMAD.MOV.U32 R9, RZ, RZ, R13 ;  /* 0x000000ffff097224 */ /* 0x000fce00078e000d */
.L_x_642:
[----:B------:R-:W-:Y:S05]  /*21e00*/  BSYNC.RECONVERGENT B3 ;  /* 0x0000000000037941 */ /* 0x000fea0003800200 */
.L_x_641:
[----:B------:R-:W-:Y:S01]  /*21e10*/  VIADD R0, R6, 0x1 ;  /* 0x0000000106007836 */ /* 0x000fe20000000000 */
[----:B------:R-:W-:Y:S06]  /*21e20*/  BRA `(.L_x_643) ;  /* 0x0000000000087947 */ /* 0x000fec0003800000 */
.L_x_640:
[----:B------:R-:W-:Y:S01]  /*21e30*/  DMUL R8, RZ, R12 ;  /* 0x0000000cff087228 */ /* 0x000fe20000000000 */
[----:B------:R-:W-:-:S10]  /*21e40*/  IMAD.MOV.U32 R0, RZ, RZ, 0x1 ;  /* 0x00000001ff007424 */ /* 0x000fd400078e00ff */
.L_x_643:
[----:B------:R-:W-:Y:S05]  /*21e50*/  BSYNC.RECONVERGENT B2 ;  /* 0x0000000000027941 */ /* 0x000fea0003800200 */
.L_x_639:
        /* <DEDUP_REMOVED lines=10> */
[----:B------:R-:W1:Y:S01]  /*21f00*/  MUFU.RCP64H R27, 5 ;  /* 0x40140000001b7908 */ /* 0x000e620000001800 */
        /* <DEDUP_REMOVED lines=12> */
[----:B-1----:R-:W-:-:S06]  /*21fd0*/  DFMA R6, R26, -R24, 1 ;  /* 0x3ff000001a06742b */ /* 0x002fcc0000000818 */
        /* <DEDUP_REMOVED lines=26> */
[----:B0----5:R-:W-:Y:S05]  /*22180*/  CALL.REL.NOINC `($__internal_5_$__cuda_sm20_div_rn_f64_full) ;  /* 0x0000003000f47944 */ /* 0x021fea0003c00000 */
.L_x_645:
[----:B------:R-:W-:Y:S05]  /*22190*/  BSYNC.RECONVERGENT B0 ;  /* 0x0000000000007941 */ /* 0x000fea0003800200 */
.L_x_644:
[----:B------:R-:W1:Y:S01]  /*221a0*/  MUFU.RSQ64H R7, R161 ;  /* 0x000000a100077308 */ /* 0x000e620000001c00 */
[----:B------:R-:W-:Y:S01]  /*221b0*/  VIADD R6, R161, 0xfcb00000 ;  /* 0xfcb00000a1067836 */ /* 0x000fe20000000000 */
[----:B------:R-:W-:Y:S01]  /*221c0*/  BSSY.RECONVERGENT B0, `(.L_x_646) ;  /* 0x000001a000007945 */ /* 0x000fe20003800200 */
[----:B------:R-:W-:Y:S02]  /*221d0*/  IMAD.MOV.U32 R10, RZ, RZ, 0x0 ;  /* 0x00000000ff0a7424 */ /* 0x000fe400078e00ff */
[----:B------:R-:W-:Y:S01]  /*221e0*/  IMAD.MOV.U32 R11, RZ, RZ, 0x3fd80000 ;  /* 0x3fd80000ff0b7424 */ /* 0x000fe200078e00ff */
[----:B------:R-:W-:Y:S01]  /*221f0*/  ISETP.GE.U32.AND P0, PT, R6, 0x7ca00000, PT ;  /* 0x7ca000000600780c */ /* 0x000fe20003f06070 */
[----:B-1----:R-:W-:-:S08]  /*22200*/  DMUL R8, R6, R6 ;  /* 0x0000000606087228 */ /* 0x002fd00000000000 */
        /* <DEDUP_REMOVED lines=17> */
[----:B------:R-:W-:-:S07]  /*22320*/  IMAD.MOV.U32 R79, RZ, RZ, R11 ;  /* 0x000000ffff4f7224 */ /* 0x000fce00078e000b */
[----:B0----5:R-:W-:Y:S05]  /*22330*/  CALL.REL.NOINC `($__internal_6_$__cuda_sm20_dsqrt_rn_f64_mediumpath_v1) ;  /* 0x0000003800047944 */ /* 0x021fea0003c00000 */
[----:B------:R-:W-:Y:S02]  /*22340*/  IMAD.MOV.U32 R8, RZ, RZ, R20 ;  /* 0x000000ffff087224 */ /* 0x000fe400078e0014 */
[----:B------:R-:W-:-:S07]  /*22350*/  IMAD.MOV.U32 R9, RZ, RZ, R21 ;  /* 0x000000ffff097224 */ /* 0x000fce00078e0015 */
.L_x_647:
[----:B------:R-:W-:Y:S05]  /*22360*/  BSYNC.RECONVERGENT B0 ;  /* 0x0000000000007941 */ /* 0x000fea0003800200 */
.L_x_646:
[----:B------:R-:W-:Y:S01]  /*22370*/  UMOV UR4, 0x9999999a ;  /* 0x9999999a00047882 */ /* 0x000fe20000000000 */
[----:B------:R-:W-:Y:S01]  /*22380*/  UMOV UR5, 0x3fc99999 ;  /* 0x3fc9999900057882 */ /* 0x000fe20000000000 */
[----:B------:R-:W-:Y:S01]  /*22390*/  IMAD.MOV.U32 R14, RZ, RZ, 0x652b82fe ;  /* 0x652b82feff0e7424 */ /* 0x000fe200078e00ff */
[----:B------:R-:W-:Y:S01]  /*223a0*/  DMUL R12, R8, -UR4 ;  /* 0x80000004080c7c28 */ /* 0x000fe20008000000 */
[----:B------:R-:W-:Y:S01]  /*223b0*/  IMAD.MOV.U32 R15, RZ, RZ, 0x3ff71547 ;  /* 0x3ff71547ff0f7424 */ /* 0x000fe200078e00ff */
[----:B------:R-:W-:Y:S01]  /*223c0*/  UMOV UR4, 0xfefa39ef ;  /* 0xfefa39ef00047882 */ /* 0x000fe20000000000 */
[----:B------:R-:W-:Y:S01]  /*223d0*/  UMOV UR5, 0x3fe62e42 ;  /* 0x3fe62e4200057882 */ /* 0x000fe20000000000 */
[----:B------:R-:W1:Y:S01]  /*223e0*/  MUFU.RCP64H R11, 5 ;  /* 0x40140000000b7908 */ /* 0x000e620000001800 */
        /* <DEDUP_REMOVED lines=8> */
[----:B-1----:R-:W-:-:S06]  /*22470*/  DFMA R18, R10, -R16, 1 ;  /* 0x3ff000000a12742b */ /* 0x002fcc0000000810 */
        /* <DEDUP_REMOVED lines=59> */
.L_x_649:
[----:B------:R-:W-:Y:S05]  /*22830*/  BSYNC.RECONVERGENT B0 ;  /* 0x0000000000007941 */ /* 0x000fea0003800200 */
.L_x_648:
[----:B------:R-:W-:Y:S04]  /*22840*/  BSSY.RECONVERGENT B0, `(.L_x_650) ;  /* 0x0000008000007945 */ /* 0x000fe80003800200 */
[----:B------:R-:W-:Y:S05]  /*22850*/  @P2 BRA P3, `(.L_x_651) ;  /* 0x0000000000182947 */ /* 0x000fea0001800000 */
[----:B------:R-:W-:Y:S01]  /*22860*/  IMAD.MOV.U32 R164, RZ, RZ, R4 ;  /* 0x000000ffffa47224 */ /* 0x000fe200078e0004 */
[----:B------:R-:W-:Y:S01]  /*22870*/  MOV R180, 0x228c0 ;  /* 0x000228c000b47802 */ /* 0x000fe20000000f00 */
[----:B------:R-:W-:Y:S02]  /*22880*/  IMAD.MOV.U32 R165, RZ, RZ, R5 ;  /* 0x000000ffffa57224 */ /* 0x000fe400078e0005 */
[----:B------:R-:W-:Y:S02]  /*22890*/  IMAD.MOV.U32 R160, RZ, RZ, RZ ;  /* 0x000000ffffa07224 */ /* 0x000fe400078e00ff */
[----:B------:R-:W-:-:S07]  /*228a0*/  IMAD.MOV.U32 R161, RZ, RZ, 0x40140000 ;  /* 0x40140000ffa17424 */ /* 0x000fce00078e00ff */
[----:B0----5:R-:W-:Y:S05]  /*228b0*/  CALL.REL.NOINC `($__internal_5_$__cuda_sm20_div_rn_f64_full) ;  /* 0x0000002c00287944 */ /* 0x021fea0003c00000 */
.L_x_651:
[----:B------:R-:W-:Y:S05]  /*228c0*/  BSYNC.RECONVERGENT B0 ;  /* 0x0000000000007941 */ /* 0x000fea0003800200 */
.L_x_650:
[----:B------:R-:W-:Y:S01]  /*228d0*/  IMAD.MOV.U32 R10, RZ, RZ, 0x652b82fe ;  /* 0x652b82feff0a7424 */ /* 0x000fe200078e00ff */
[----:B------:R-:W-:Y:S01]  /*228e0*/  UMOV UR4, 0xfefa39ef ;  /* 0xfefa39ef00047882 */ /* 0x000fe20000000000 */
[----:B------:R-:W-:Y:S01]  /*228f0*/  IMAD.MOV.U32 R11, RZ, RZ, 0x3ff71547 ;  /* 0x3ff71547ff0b7424 */ /* 0x000fe200078e00ff */
[----:B------:R-:W-:Y:S01]  /*22900*/  UMOV UR5, 0x3fe62e42 ;  /* 0x3fe62e4200057882 */ /* 0x000fe20000000000 */
[----:B------:R-:W1:Y:S01]  /*22910*/  LDC R211, c[0x0][0x3c0] ;  /* 0x0000f000ffd37b82 */ /* 0x000e620000000800 */
[----:B------:R-:W-:Y:S01]  /*22920*/  FSETP.GEU.AND P0, PT, |R161|, 4.1917929649353027344, PT ;  /* 0x4086232ba100780b */ /* 0x000fe20003f0e200 */
[----:B------:R-:W-:Y:S01]  /*22930*/  VIADD R0, R2, 0x1 ;  /* 0x0000000102007836 */ /* 0x000fe20000000000 */
[----:B------:R-:W-:Y:S01]  /*22940*/  BSSY.RECONVERGENT B0, `(.L_x_652) ;  /* 0x0000036000007945 */ /* 0x000fe20003800200 */
[----:B------:R-:W-:-:S08]  /*22950*/  DFMA R10, R160, R10, 6.75539944105574400000e+15 ;  /* 0x43380000a00a742b */ /* 0x000fd0000000000a */
[----:B------:R-:W-:-:S08]  /*22960*/  DADD R4, R10, -6.75539944105574400000e+15 ;  /* 0xc33800000a047429 */ /* 0x000fd00000000000 */
[----:B------:R-:W-:Y:S01]  /*22970*/  DFMA R8, R4, -UR4, R160 ;  /* 0x8000000404087c2b */ /* 0x000fe200080000a0 */
[----:B------:R-:W-:Y:S01]  /*22980*/  UMOV UR4, 0x3b39803f ;  /* 0x3b39803f00047882 */ /* 0x000fe20000000000 */
[----:B------:R-:W-:Y:S01]  /*22990*/  UMOV UR5, 0x3c7abc9e ;  /* 0x3c7abc9e00057882 */ /* 0x000fe20000000000 */
[----:B-1----:R-:W-:-:S05]  /*229a0*/  ISETP.NE.AND P2, PT, R0, R211, PT ;  /* 0x000000d30000720c */ /* 0x002fca0003f45270 */
        /* <DEDUP_REMOVED lines=47> */
.L_x_653:
[----:B------:R-:W-:Y:S05]  /*22ca0*/  BSYNC.RECONVERGENT B0 ;  /* 0x0000000000007941 */ /* 0x000fea0003800200 */
.L_x_652:
[----:B------:R-:W-:Y:S01]  /*22cb0*/  DFMA R4, R6, -20, -R4 ;  /* 0xc03400000604782b */ /* 0x000fe20000000804 */
[----:B------:R-:W-:Y:S10]  /*22cc0*/  @P2 BRA `(.L_x_481) ;  /* 0x0000000000cc2947 */ /* 0x000ff40003800000 */
[----:B------:R-:W1:Y:S01]  /*22cd0*/  LDC.64 R6, c[0x4][0x40] ;  /* 0x01001000ff067b82 */ /* 0x000e620000000a00 */
[----:B------:R-:W-:Y:S01]  /*22ce0*/  IMAD.MOV.U32 R3, RZ, RZ, 0x1 ;  /* 0x00000001ff037424 */ /* 0x000fe200078e00ff */
[----:B------:R-:W-:Y:S01]  /*22cf0*/  DADD R4, R4, 20 ;  /* 0x4034000004047429 */ /* 0x000fe20000000000 */
[----:B------:R-:W-:Y:S01]  /*22d00*/  ISETP.NE.AND P0, PT, R2, RZ, PT ;  /* 0x000000ff0200720c */ /* 0x000fe20003f05270 */
[----:B------:R-:W2:Y:S02]  /*22d10*/  LDCU.64 UR4, c[0x4][0x1a8] ;  /* 0x01003500ff0477ac */ /* 0x000ea40008000a00 */
[----:B-1----:R1:W5:Y:S01]  /*22d20*/  ATOMG.E.EXCH.STRONG.GPU PT, RZ, desc[UR36][R6.64], R3 ;  /* 0x8000000306ff79a8 */ /* 0x002362000c1ef124 */
[----:B------:R-:W-:Y:S01]  /*22d30*/  @!PT LDS RZ, [RZ] ;  /* 0x00000000fffff984 */ /* 0x000fe20000000800 */
[----:B------:R-:W-:Y:S01]  /*22d40*/  @!PT LDS RZ, [RZ] ;  /* 0x00000000fffff984 */ /* 0x000fe20000000800 */
[----:B------:R-:W-:Y:S01]  /*22d50*/  @!PT LDS RZ, [RZ] ;  /* 0x00000000fffff984 */ /* 0x000fe20000000800 */
[----:B------:R-:W-:Y:S01]  /*22d60*/  @!PT LDS RZ, [RZ] ;  /* 0x00000000fffff984 */ /* 0x000fe20000000800 */
[----:B------:R-:W-:-:S00]  /*22d70*/  MEMBAR.ALL.CTA ;  /* 0x0000000000007992 */ /* 0x000fc00000008000 */
[----:B------:R-:W-:Y:S06]  /*22d80*/  MEMBAR.SC.GPU ;  /* 0x0000000000007992 */ /* 0x000fec0000002000 */
[----:B------:R-:W-:-:S00]  /*22d90*/  ERRBAR ;  /* 0x00000000000079ab */ /* 0x000fc00000000000 */
[----:B------:R-:W-:Y:S06]  /*22da0*/  CGAERRBAR ;  /* 0x00000000000075ab */ /* 0x000fec0000000000 */
[----:B------:R-:W-:Y:S01]  /*22db0*/  CCTL.IVALL ;  /* 0x00000000ff00798f */ /* 0x000fe20002000000 */
[----:B--2---:R-:W-:Y:S01]  /*22dc0*/  IMAD.U32 R8, RZ, RZ, UR4 ;  /* 0x00000004ff087e24 */ /* 0x004fe2000f8e00ff */
[----:B------:R-:W-:Y:S01]  /*22dd0*/  BSSY.RECONVERGENT B0, `(.L_x_654) ;  /* 0x0000014000007945 */ /* 0x000fe20003800200 */
[----:B------:R-:W-:-:S03]  /*22de0*/  IMAD.U32 R9, RZ, RZ, UR5 ;  /* 0x00000005ff097e24 */ /* 0x000fc6000f8e00ff */
[----:B------:R-:W-:Y:S05]  /*22df0*/  @!P0 BRA `(.L_x_655) ;  /* 0x0000000000448947 */ /* 0x000fea0003800000 */
[----:B-1----:R-:W-:-:S05]  /*22e00*/  IMAD.MOV.U32 R3, RZ, RZ, -0x1 ;  /* 0xffffffffff037424 */ /* 0x002fca00078e00ff */
[----:B------:R-:W-:-:S05]  /*22e10*/  VIADDMNMX.U32 R2, R2, R3, 0x2, PT ;  /* 0x0000000202027446 */ /* 0x000fca0003800003 */
[----:B------:R-:W-:-:S04]  /*22e20*/  IMAD.SHL.U32 R0, R2, 0x4, RZ ;  /* 0x0000000402007824 */ /* 0x000fc800078e00ff */
[----:B------:R-:W1:Y:S02]  /*22e30*/  LDC R2, c[0x2][R0] ;  /* 0x0080000000027b82 */ /* 0x000e640000000800 */
[----:B-1----:R-:W-:-:S04]  /*22e40*/  SHF.R.S32.HI R3, RZ, 0x1f, R2 ;  /* 0x0000001fff037819 */ /* 0x002fc80000011402 */
.L_x_1231:
[----:B------:R-:W-:Y:S05]  /*22e50*/  BRX R2 -0x22e60                                                                                                                    (*"BRANCH_TARGETS .L_x_1232,.L_x_1233,.L_x_1234"*) ;  /* 0xfffffdd002687949 */ /* 0x000fea000383ffff */
.L_x_1234:
[----:B------:R-:W1:Y:S02]  /*22e60*/  LDCU.64 UR4, c[0x4][0x1c0] ;  /* 0x01003800ff0477ac */ /* 0x000e640008000a00 */
[----:B-1----:R-:W-:Y:S02]  /*22e70*/  IMAD.U32 R8, RZ, RZ, UR4 ;  /* 0x00000004ff087e24 */ /* 0x002fe4000f8e00ff */
[----:B------:R-:W-:Y:S01]  /*22e80*/  IMAD.U32 R9, RZ, RZ, UR5 ;  /* 0x00000005ff097e24 */ /* 0x000fe2000f8e00ff */
[----:B------:R-:W-:Y:S06]  /*22e90*/  BRA `(.L_x_655) ;  /* 0x00000000001c7947 */ /* 0x000fec0003800000 */
.L_x_1233:
[----:B------:R-:W1:Y:S02]  /*22ea0*/  LDCU.64 UR4, c[0x4][0x1b8] ;  /* 0x01003700ff0477ac */ /* 0x000e640008000a00 */
[----:B-1----:R-:W-:Y:S02]  /*22eb0*/  IMAD.U32 R8, RZ, RZ, UR4 ;  /* 0x00000004ff087e24 */ /* 0x002fe4000f8e00ff */
[----:B------:R-:W-:Y:S01]  /*22ec0*/  IMAD.U32 R9, RZ, RZ, UR5 ;  /* 0x00000005ff097e24 */ /* 0x000fe2000f8e00ff */
[----:B------:R-:W-:Y:S06]  /*22ed0*/  BRA `(.L_x_655) ;  /* 0x00000000000c7947 */ /* 0x000fec0003800000 */
.L_x_1232:
[----:B------:R-:W1:Y:S02]  /*22ee0*/  LDCU.64 UR4, c[0x4][0x1b0] ;  /* 0x01003600ff0477ac */ /* 0x000e640008000a00 */
[----:B-1----:R-:W-:Y:S02]  /*22ef0*/  IMAD.U32 R8, RZ, RZ, UR4 ;  /* 0x00000004ff087e24 */ /* 0x002fe4000f8e00ff */
[----:B------:R-:W-:-:S07]  /*22f00*/  IMAD.U32 R9, RZ, RZ, UR5 ;  /* 0x00000005ff097e24 */ /* 0x000fce000f8e00ff */
.L_x_655:
[----:B------:R-:W-:Y:S05]  /*22f10*/  BSYNC.RECONVERGENT B0 ;  /* 0x0000000000007941 */ /* 0x000fea0003800200 */
.L_x_654:
[----:B-1----:R-:W-:Y:S01]  /*22f20*/  DADD R2, R142, R4 ;  /* 0x000000008e027229 */ /* 0x002fe20000000004 */
[----:B------:R-:W-:Y:S01]  /*22f30*/  MOV R0, 0x1e8 ;  /* 0x000001e800007802 */ /* 0x000fe20000000f00 */
[----:B------:R1:W-:Y:S01]  /*22f40*/  STL.64 [R1+0x160], R210 ;  /* 0x000160d201007387 */ /* 0x0003e20000100a00 */
[----:B------:R-:W2:Y:S01]  /*22f50*/  LDCU.64 UR4, c[0x4][0x1c8] ;  /* 0x01003900ff0477ac */ /* 0x000ea20008000a00 */
[----:B------:R-:W-:Y:S01]  /*22f60*/  IADD3 R6, P0, PT, R212, 0x160, RZ ;  /* 0x00000160d4067810 */ /* 0x000fe20007f1e0ff */
[----:B------:R1:W3:Y:S01]  /*22f70*/  LDC.64 R10, c[0x4][R0] ;  /* 0x01000000000a7b82 */ /* 0x0002e20000000a00 */
[----:B------:R1:W-:Y:S03]  /*22f80*/  STL [R1+0x170], R208 ;  /* 0x000170d001007387 */ /* 0x0003e60000100800 */
[----:B------:R-:W-:Y:S01]  /*22f90*/  IMAD.X R7, RZ, RZ, R209, P0 ;  /* 0x000000ffff077224 */ /* 0x000fe200000e06d1 */
[----:B------:R1:W-:Y:S04]  /*22fa0*/  STL.64 [R1+0x168], R8 ;  /* 0x0001680801007387 */ /* 0x0003e80000100a00 */
[----:B------:R1:W-:Y:S01]  /*22fb0*/  STL.64 [R1+0x178], R2 ;  /* 0x0001780201007387 */ /* 0x0003e20000100a00 */
[----:B--2---:R-:W-:-:S02]  /*22fc0*/  IMAD.U32 R4, RZ, RZ, UR4 ;  /* 0x00000004ff047e24 */ /* 0x004fc4000f8e00ff */
[----:B------:R-:W-:-:S07]  /*22fd0*/  IMAD.U32 R5, RZ, RZ, UR5 ;  /* 0x00000005ff057e24 */ /* 0x000fce000f8e00ff */
[----:B------:R-:W-:-:S07]  /*22fe0*/  LEPC R20, `(.L_x_481) ;  /* 0x000000001014794e */ /* 0x000fce0000000000 */
[----:B01-3-5:R-:W-:Y:S05]  /*22ff0*/  CALL.ABS.NOINC R10 ;  /* 0x000000000a007343 */ /* 0x02bfea0003c00000 */
.L_x_481:
[----:B------:R-:W-:Y:S05]  /*23000*/  BSYNC B6 ;  /* 0x0000000000067941 */ /* 0x000fea0003800000 */
.L_x_480:
[----:B01----:R-:W0:Y:S02]  /*23010*/  LDC.64 R2, c[0x4][0x40] ;  /* 0x01001000ff027b82 */ /* 0x003e240000000a00 */
[----:B0-----:R-:W2:Y:S01]  /*23020*/  ATOMG.E.OR.STRONG.GPU PT, R2, desc[UR36][R2.64], RZ ;  /* 0x800000ff020279a8 */ /* 0x001ea2000b1ef124 */
[----:B------:R-:W-:Y:S01]  /*23030*/  BSSY.RECONVERGENT B0, `(.L_x_656) ;  /* 0x000000b000007945 */ /* 0x000fe20003800200 */
[----:B--2---:R-:W-:-:S13]  /*23040*/  ISETP.NE.AND P0, PT, R2, RZ, PT ;  /* 0x000000ff0200720c */ /* 0x004fda0003f05270 */
[----:B------:R-:W-:Y:S05]  /*23050*/  @P0 BRA `(.L_x_657) ;  /* 0x0000000000200947 */ /* 0x000fea0003800000 */
[----:B------:R-:W0:Y:S01]  /*23060*/  S2R R0, SR_LANEID ;  /* 0x0000000000007919 */ /* 0x000e220000000000 */
[----:B------:R-:W1:Y:S01]  /*23070*/  LDC.64 R2, c[0x4][0x50] ;  /* 0x01001400ff027b82 */ /* 0x000e620000000a00 */
[----:B------:R-:W-:Y:S02]  /*23080*/  VOTEU.ANY UR4, UPT, PT ;  /* 0x0000000000047886 */ /* 0x000fe400038e0100 */
[----:B------:R-:W-:Y:S02]  /*23090*/  UFLO.U32 UR5, UR4 ;  /* 0x00000004000572bd */ /* 0x000fe400080e0000 */
[----:B------:R-:W-:-:S06]  /*230a0*/  UPOPC UR4, UR4 ;  /* 0x00000004000472bf */ /* 0x000fcc0008000000 */
[----:B------:R-:W-:Y:S01]  /*230b0*/  IMAD R5, RZ, RZ, -UR4 ;  /* 0x80000004ff057e24 */ /* 0x000fe2000f8e02ff */
[----:B0-----:R-:W-:-:S13]  /*230c0*/  ISETP.EQ.U32.AND P0, PT, R0, UR5, PT ;  /* 0x0000000500007c0c */ /* 0x001fda000bf02070 */
[----:B-1----:R0:W5:Y:S02]  /*230d0*/  @P0 ATOMG.E.ADD.STRONG.GPU PT, RZ, desc[UR36][R2.64], R5 ;  /* 0x8000000502ff09a8 */ /* 0x00216400081ef124 */
.L_x_657:
[----:B------:R-:W-:Y:S05]  /*230e0*/  BSYNC.RECONVERGENT B0 ;  /* 0x0000000000007941 */ /* 0x000fea0003800200 */
.L_x_656:
[----:B------:R-:W-:Y:S01]  /*230f0*/  UMOV UR4, 0x54442d18 ;  /* 0x54442d1800047882 */ /* 0x000fe20000000000 */
[----:B------:R-:W-:Y:S01]  /*23100*/  UMOV UR5, 0x401921fb ;  /* 0x401921fb00057882 */ /* 0x000fe20000000000 */
[----:B------:R-:W-:Y:S01]  /*23110*/  BSSY.RECONVERGENT B2, `(.L_x_658) ;  /* 0x000001c000027945 */ /* 0x000fe20003800200 */
        /* <DEDUP_REMOVED lines=24> */
[----:B-----5:R-:W-:Y:S05]  /*232a0*/  CALL.REL.NOINC `($_Z14optimizeKernelIN4util6AckleyILi5EEELi5ELj128EEvddPKdPdPiS5_S5_iiidb$__internal_trig_reduction_slowpathd) ;  /* 0x0000002c00447944 */ /* 0x020fea0003c00000 */
.L_x_661:
[----:B------:R-:W-:Y:S05]  /*232b0*/  BSYNC.RECONVERGENT B3 ;  /* 0x0000000000037941 */ /* 0x000fea0003800200 */
.L_x_660:
[----:B------:R-:W-:-:S07]  /*232c0*/  VIADD R0, R0, 0x1 ;  /* 0x0000000100007836 */ /* 0x000fce0000000000 */
.L_x_659:
[----:B------:R-:W-:Y:S05]  /*232d0*/  BSYNC.RECONVERGENT B2 ;  /* 0x0000000000027941 */ /* 0x000fea0003800200 */
.L_x_658:
        /* <DEDUP_REMOVED lines=17> */
[----:B0-----:R-:W-:Y:S01]  /*233f0*/  DMUL R2, R88, R88 ;  /* 0x0000005858027228 */ /* 0x001fe20000000000 */
[----:B------:R-:W-:-:S07]  /*23400*/  FSEL R7, -R7, 0.11223486810922622681, !P0 ;  /* 0x3de5db6507077808 */ /* 0x000fce0004000100 */
        /* <DEDUP_REMOVED lines=13> */
[----:B------:R-:W-:-:S03]  /*234e0*/  DADD R6, -RZ, -R4 ;  /* 0x00000000ff067229 */ /* 0x000fc60000000904 */
[----:B------:R-:W-:-:S07]  /*234f0*/  DSETP.NEU.AND P1, PT, |R12|, +INF , PT ;  /* 0x7ff000000c00742a */ /* 0x000fce0003f2d200 */
[----:B------:R-:W-:Y:S02]  /*23500*/  FSEL R4, R4, R6, !P0 ;  /* 0x0000000604047208 */ /* 0x000fe40004000000 */
[----:B------:R-:W-:-:S05]  /*23510*/  FSEL R5, R5, R7, !P0 ;  /* 0x0000000705057208 */ /* 0x000fca0004000000 */
        /* <DEDUP_REMOVED lines=21> */
[----:B------:R-:W-:Y:S02]  /*23670*/  IMAD.MOV.U32 R6, RZ, RZ, R0 ;  /* 0x000000ffff067224 */ /* 0x000fe400078e0000 */
[----:B------:R-:W-:Y:S02]  /*23680*/  IMAD.MOV.U32 R8, RZ, RZ, R12 ;  /* 0x000000ffff087224 */ /* 0x000fe400078e000c */
[----:B------:R-:W-:-:S07]  /*23690*/  IMAD.MOV.U32 R9, RZ, RZ, R13 ;  /* 0x000000ffff097224 */ /* 0x000fce00078e000d */
.L_x_665:
[----:B------:R-:W-:Y:S05]  /*236a0*/  BSYNC.RECONVERGENT B3 ;  /* 0x0000000000037941 */ /* 0x000fea0003800200 */
.L_x_664:
[----:B------:R-:W-:Y:S01]  /*236b0*/  VIADD R0, R6, 0x1 ;  /* 0x0000000106007836 */ /* 0x000fe20000000000 */
[----:B------:R-:W-:Y:S06]  /*236c0*/  BRA `(.L_x_666) ;  /* 0x0000000000087947 */ /* 0x000fec0003800000 */
.L_x_663:
[----:B------:R-:W-:Y:S01]  /*236d0*/  DMUL R8, RZ, R12 ;  /* 0x0000000cff087228 */ /* 0x000fe20000000000 */
[----:B------:R-:W-:-:S10]  /*236e0*/  IMAD.MOV.U32 R0, RZ, RZ, 0x1 ;  /* 0x00000001ff007424 */ /* 0x000fd400078e00ff */
.L_x_666:
[----:B------:R-:W-:Y:S05]  /*236f0*/  BSYNC.RECONVERGENT B2 ;  /* 0x0000000000027941 */ /* 0x000fea0003800200 */
.L_x_662:
        /* <DEDUP_REMOVED lines=61> */
.L_x_670:
[----:B------:R-:W-:Y:S05]  /*23ad0*/  BSYNC.RECONVERGENT B3 ;  /* 0x0000000000037941 */ /* 0x000fea0003800200 */
.L_x_669:
[----:B------:R-:W-:Y:S01]  /*23ae0*/  VIADD R0, R6, 0x1 ;  /* 0x0000000106007836 */ /* 0x000fe20000000000 */
[----:B------:R-:W-:Y:S06]  /*23af0*/  BRA `(.L_x_671) ;  /* 0x0000000000087947 */ /* 0x000fec0003800000 */
.L_x_668:
[----:B------:R-:W-:Y:S01]  /*23b00*/  DMUL R8, RZ, R12 ;  /* 0x0000000cff087228 */ /* 0x000fe20000000000 */
[----:B------:R-:W-:-:S10]  /*23b10*/  IMAD.MOV.U32 R0, RZ, RZ, 0x1 ;  /* 0x00000001ff007424 */ /* 0x000fd400078e00ff */
.L_x_671:
[----:B------:R-:W-:Y:S05]  /*23b20*/  BSYNC.RECONVERGENT B2 ;  /* 0x0000000000027941 */ /* 0x000fea0003800200 */
.L_x_667:
        /* <DEDUP_REMOVED lines=60> */
.L_x_675:
[----:B------:R-:W-:Y:S05]  /*23ef0*/  BSYNC.RECONVERGENT B3 ;  /* 0x0000000000037941 */ /* 0x000fea0003800200 */
.L_x_674:
[----:B------:R-:W-:Y:S01]  /*23f00*/  VIADD R0, R6, 0x1 ;  /* 0x0000000106007836 */ /* 0x000fe20000000000 */
[----:B------:R-:W-:Y:S06]  /*23f10*/  BRA `(.L_x_676) ;  /* 0x0000000000087947 */ /* 0x000fec0003800000 */
.L_x_673:
[----:B------:R-:W-:Y:S01]  /*23f20*/  DMUL R8, RZ, R12 ;  /* 0x0000000cff087228 */ /* 0x000fe20000000000 */
[----:B------:R-:W-:-:S10]  /*23f30*/  IMAD.MOV.U32 R0, RZ, RZ, 0x1 ;  /* 0x00000001ff007424 */ /* 0x000fd400078e00ff */
.L_x_676:
[----:B------:R-:W-:Y:S05]  /*23f40*/  BSYNC.RECONVERGENT B2 ;  /* 0x0000000000027941 */ /* 0x000fea0003800200 */
.L_x_672:
        /* <DEDUP_REMOVED lines=60> */
.L_x_680:
[----:B------:R-:W-:Y:S05]  /*24310*/  BSYNC.RECONVERGENT B3 ;  /* 0x0000000000037941 */ /* 0x000fea0003800200 */
.L_x_679:
[----:B------:R-:W-:Y:S01]  /*24320*/  VIADD R0, R4, 0x1 ;  /* 0x0000000104007836 */ /* 0x000fe20000000000 */
[----:B------:R-:W-:Y:S06]  /*24330*/  BRA `(.L_x_681) ;  /* 0x0000000000087947 */ /* 0x000fec0003800000 */
.L_x_678:
[----:B------:R-:W-:Y:S01]  /*24340*/  DMUL R6, RZ, R12 ;  /* 0x0000000cff067228 */ /* 0x000fe20000000000 */
[----:B------:R-:W-:-:S10]  /*24350*/  IMAD.MOV.U32 R0, RZ, RZ, 0x1 ;  /* 0x00000001ff007424 */ /* 0x000fd400078e00ff */
.L_x_681:
[----:B------:R-:W-:Y:S05]  /*24360*/  BSYNC.RECONVERGENT B2 ;  /* 0x0000000000027941 */ /* 0x000fea0003800200 */
.L_x_677:
        /* <DEDUP_REMOVED lines=50> */
[----:B-----5:R-:W-:Y:S05]  /*24690*/  CALL.REL.NOINC `($__internal_5_$__cuda_sm20_div_rn_f64_full) ;  /* 0x0000000c00b07944 */ /* 0x020fea0003c00000 */
.L_x_683:
[----:B------:R-:W-:Y:S05]  /*246a0*/  BSYNC.RECONVERGENT B0 ;  /* 0x0000000000007941 */ /* 0x000fea0003800200 */
.L_x_682:
        /* <DEDUP_REMOVED lines=25> */
[----:B-----5:R-:W-:Y:S05]  /*24840*/  CALL.REL.NOINC `($__internal_6_$__cuda_sm20_dsqrt_rn_f64_mediumpath_v1) ;  /* 0x0000001000c07944 */ /* 0x020fea0003c00000 */
[----:B------:R-:W-:Y:S02]  /*24850*/  IMAD.MOV.U32 R6, RZ, RZ, R20 ;  /* 0x000000ffff067224 */ /* 0x000fe400078e0014 */
[----:B------:R-:W-:-:S07]  /*24860*/  IMAD.MOV.U32 R7, RZ, RZ, R21 ;  /* 0x000000ffff077224 */ /* 0x000fce00078e0015 */
.L_x_685:
[----:B------:R-:W-:Y:S05]  /*24870*/  BSYNC.RECONVERGENT B0 ;  /* 0x0000000000007941 */ /* 0x000fea0003800200 */
.L_x_684:
        /* <DEDUP_REMOVED lines=76> */
.L_x_687:
[----:B------:R-:W-:Y:S05]  /*24d40*/  BSYNC.RECONVERGENT B0 ;  /* 0x0000000000007941 */ /* 0x000fea0003800200 */
.L_x_686:
[----:B------:R-:W-:Y:S04]  /*24d50*/  BSSY.RECONVERGENT B0, `(.L_x_688) ;  /* 0x0000008000007945 */ /* 0x000fe80003800200 */
[----:B------:R-:W-:Y:S05]  /*24d60*/  @P2 BRA P3, `(.L_x_689) ;  /* 0x0000000000182947 */ /* 0x000fea0001800000 */
[----:B------:R-:W-:Y:S01]  /*24d70*/  IMAD.MOV.U32 R164, RZ, RZ, R2 ;  /* 0x000000ffffa47224 */ /* 0x000fe200078e0002 */
[----:B------:R-:W-:Y:S01]  /*24d80*/  MOV R180, 0x24dd0 ;  /* 0x00024dd000b47802 */ /* 0x000fe20000000f00 */
[----:B------:R-:W-:Y:S02]  /*24d90*/  IMAD.MOV.U32 R165, RZ, RZ, R3 ;  /* 0x000000ffffa57224 */ /* 0x000fe400078e0003 */
[----:B------:R-:W-:Y:S02]  /*24da0*/  IMAD.MOV.U32 R160, RZ, RZ, RZ ;  /* 0x000000ffffa07224 */ /* 0x000fe400078e00ff */
[----:B------:R-:W-:-:S07]  /*24db0*/  IMAD.MOV.U32 R161, RZ, RZ, 0x40140000 ;  /* 0x40140000ffa17424 */ /* 0x000fce00078e00ff */
[----:B-----5:R-:W-:Y:S05]  /*24dc0*/  CALL.REL.NOINC `($__internal_5_$__cuda_sm20_div_rn_f64_full) ;  /* 0x0000000400e47944 */ /* 0x020fea0003c00000 */
.L_x_689:
[----:B------:R-:W-:Y:S05]  /*24dd0*/  BSYNC.RECONVERGENT B0 ;  /* 0x0000000000007941 */ /* 0x000fea0003800200 */
.L_x_688:
[----:B------:R-:W-:Y:S01]  /*24de0*/  IMAD.MOV.U32 R8, RZ, RZ, 0x652b82fe ;  /* 0x652b82feff087424 */ /* 0x000fe200078e00ff */
[----:B------:R-:W-:Y:S01]  /*24df0*/  UMOV UR4, 0xfefa39ef ;  /* 0xfefa39ef00047882 */ /* 0x000fe20000000000 */
[----:B------:R-:W-:Y:S01]  /*24e00*/  IMAD.MOV.U32 R9, RZ, RZ, 0x3ff71547 ;  /* 0x3ff71547ff097424 */ /* 0x000fe200078e00ff */
[----:B------:R-:W-:Y:S01]  /*24e10*/  UMOV UR5, 0x3fe62e42 ;  /* 0x3fe62e4200057882 */ /* 0x000fe20000000000 */
[----:B------:R-:W0:Y:S01]  /*24e20*/  LDC.64 R10, c[0x0][0x3a0] ;  /* 0x0000e800ff0a7b82 */ /* 0x000e220000000a00 */
[----:B------:R-:W-:Y:S01]  /*24e30*/  FSETP.GEU.AND P0, PT, |R161|, 4.1917929649353027344, PT ;  /* 0x4086232ba100780b */ /* 0x000fe20003f0e200 */
[----:B------:R-:W-:Y:S02]  /*24e40*/  BSSY.RECONVERGENT B0, `(.L_x_690) ;  /* 0x0000036000007945 */ /* 0x000fe40003800200 */
[----:B------:R-:W-:-:S04]  /*24e50*/  DFMA R8, R160, R8, 6.75539944105574400000e+15 ;  /* 0x43380000a008742b */ /* 0x000fc80000000008 */
[----:B------:R-:W1:Y:S04]  /*24e60*/  LDC.64 R12, c[0x0][0x3a8] ;  /* 0x0000ea00ff0c7b82 */ /* 0x000e680000000a00 */
        /* <DEDUP_REMOVED lines=38> */
[----:B01----:R-:W-:Y:S06]  /*250d0*/  @!P0 BRA `(.L_x_691) ;  /* 0x0000000000308947 */ /* 0x003fec0003800000 */
        /* <DEDUP_REMOVED lines=12> */
.L_x_691:
[----:B------:R-:W-:Y:S05]  /*251a0*/  BSYNC.RECONVERGENT B0 ;  /* 0x0000000000007941 */ /* 0x000fea0003800200 */
.L_x_690:
[----:B------:R-:W-:Y:S01]  /*251b0*/  DFMA R2, R4, -20, -R2 ;  /* 0xc03400000402782b */ /* 0x000fe20000000802 */
[C---:B------:R-:W-:Y:S02]  /*251c0*/  IMAD R7, R210.reuse, 0x5, RZ ;  /* 0x00000005d2077824 */ /* 0x040fe400078e02ff */
[----:B------:R-:W-:-:S04]  /*251d0*/  IMAD.WIDE R4, R210, 0x4, R10 ;  /* 0x00000004d2047825 */ /* 0x000fc800078e020a */
[----:B------:R-:W-:Y:S01]  /*251e0*/  IMAD.WIDE R6, R7, 0x8, R12 ;  /* 0x0000000807067825 */ /* 0x000fe200078e020c */
[----:B------:R-:W-:-:S08]  /*251f0*/  DADD R2, R2, 20 ;  /* 0x4034000002027429 */ /* 0x000fd00000000000 */
[----:B------:R-:W-:-:S07]  /*25200*/  DADD R2, R142, R2 ;  /* 0x000000008e027229 */ /* 0x000fce0000000002 */
[----:B------:R-:W-:Y:S04]  /*25210*/  STG.E.64 desc[UR36][R214.64], R2 ;  /* 0x00000002d6007986 */ /* 0x000fe8000c101b24 */
[----:B------:R-:W-:Y:S04]  /*25220*/  STG.E desc[UR36][R4.64], R210 ;  /* 0x000000d204007986 */ /* 0x000fe8000c101924 */
[----:B------:R-:W-:Y:S04]  /*25230*/  STG.E.64 desc[UR36][R6.64], R92 ;  /* 0x0000005c06007986 */ /* 0x000fe8000c101b24 */
[----:B------:R-:W-:Y:S04]  /*25240*/  STG.E.64 desc[UR36][R6.64+0x8], R88 ;  /* 0x0000085806007986 */ /* 0x000fe8000c101b24 */
[----:B------:R-:W-:Y:S04]  /*25250*/  STG.E.64 desc[UR36][R6.64+0x10], R84 ;  /* 0x0000105406007986 */ /* 0x000fe8000c101b24 */
[----:B------:R-:W-:Y:S04]  /*25260*/  STG.E.64 desc[UR36][R6.64+0x18], R80 ;  /* 0x0000185006007986 */ /* 0x000fe8000c101b24 */
[----:B------:R-:W-:Y:S01]  /*25270*/  STG.E.64 desc[UR36][R6.64+0x20], R76 ;  /* 0x0000204c06007986 */ /* 0x000fe2000c101b24 */
[----:B------:R-:W-:Y:S05]  /*25280*/  EXIT ;  /* 0x000000000000794d */ /* 0x000fea0003800000 */
        .weak           $__internal_4_$__cuda_sm20_dblrcp_rn_slowpath_v3
        .type           $__internal_4_$__cuda_sm20_dblrcp_rn_slowpath_v3,@function
        .size           $__internal_4_$__cuda_sm20_dblrcp_rn_slowpath_v3,($__internal_5_$__cuda_sm20_div_rn_f64_full - $__internal_4_$__cuda_sm20_dblrcp_rn_slowpath_v3)
$__internal_4_$__cuda_sm20_dblrcp_rn_slowpath_v3:
[----:B------:R-:W-:Y:S01]  /*25290*/  IMAD.MOV.U32 R106, RZ, RZ, R94 ;  /* 0x000000ffff6a7224 */ /* 0x000fe200078e005e */
[----:B------:R-:W-:Y:S01]  /*252a0*/  BSSY.RECONVERGENT B2, `(.L_x_692) ;  /* 0x0000026000027945 */ /* 0x000fe20003800200 */
[----:B------:R-:W-:-:S06]  /*252b0*/  IMAD.MOV.U32 R107, RZ, RZ, R95 ;  /* 0x000000ffff6b7224 */ /* 0x000fcc00078e005f */
[----:B------:R-:W-:-:S14]  /*252c0*/  DSETP.GTU.AND P0, PT, |R106|, +INF , PT ;  /* 0x7ff000006a00742a */ /* 0x000fdc0003f0c200 */
[----:B------:R-:W-:Y:S05]  /*252d0*/  @P0 BRA `(.L_x_693) ;  /* 0x0000000000800947 */ /* 0x000fea0003800000 */
[----:B------:R-:W-:-:S05]  /*252e0*/  LOP3.LUT R100, R95, 0x7fffffff, RZ, 0xc0, !PT ;  /* 0x7fffffff5f647812 */ /* 0x000fca00078ec0ff */
[----:B------:R-:W-:-:S05]  /*252f0*/  VIADD R94, R100, 0xffffffff ;  /* 0xffffffff645e7836 */ /* 0x000fca0000000000 */
[----:B------:R-:W-:-:S13]  /*25300*/  ISETP.GE.U32.AND P0, PT, R94, 0x7fefffff, PT ;  /* 0x7fefffff5e00780c */ /* 0x000fda0003f06070 */
[----:B------:R-:W-:Y:S01]  /*25310*/  @P0 LOP3.LUT R95, R107, 0x7ff00000, RZ, 0x3c, !PT ;  /* 0x7ff000006b5f0812 */ /* 0x000fe200078e3cff */
[----:B------:R-:W-:Y:S01]  /*25320*/  @P0 IMAD.MOV.U32 R94, RZ, RZ, RZ ;  /* 0x000000ffff5e0224 */ /* 0x000fe200078e00ff */
[----:B------:R-:W-:Y:S06]  /*25330*/  @P0 BRA `(.L_x_694) ;  /* 0x0000000000700947 */ /* 0x000fec0003800000 */
[----:B------:R-:W-:-:S13]  /*25340*/  ISETP.GE.U32.AND P0, PT, R100, 0x1000001, PT ;  /* 0x010000016400780c */ /* 0x000fda0003f06070 */
[----:B------:R-:W-:Y:S05]  /*25350*/  @!P0 BRA `(.L_x_695) ;  /* 0x0000000000388947 */ /* 0x000fea0003800000 */
[----:B------:R-:W-:Y:S02]  /*25360*/  VIADD R95, R107, 0xc0200000 ;  /* 0xc02000006b5f7836 */ /* 0x000fe40000000000 */
[----:B------:R-:W-:Y:S02]  /*25370*/  IMAD.MOV.U32 R94, RZ, RZ, R106 ;  /* 0x000000ffff5e7224 */ /* 0x000fe400078e006a */
[----:B------:R-:W0:Y:S01]  /*25380*/  MUFU.RCP64H R101, R95 ;  /* 0x0000005f00657308 */ /* 0x000e220000001800 */
[----:B------:R-:W-:-:S06]  /*25390*/  IMAD.MOV.U32 R100, RZ, RZ, R105 ;  /* 0x000000ffff647224 */ /* 0x000fcc00078e0069 */
[----:B0-----:R-:W-:-:S08]  /*253a0*/  DFMA R104, -R94, R100, 1 ;  /* 0x3ff000005e68742b */ /* 0x001fd00000000164 */
[----:B------:R-:W-:-:S08]  /*253b0*/  DFMA R104, R104, R104, R104 ;  /* 0x000000686868722b */ /* 0x000fd00000000068 */
[----:B------:R-:W-:-:S08]  /*253c0*/  DFMA R104, R100, R104, R100 ;  /* 0x000000686468722b */ /* 0x000fd00000000064 */
[----:B------:R-:W-:-:S08]  /*253d0*/  DFMA R100, -R94, R104, 1 ;  /* 0x3ff000005e64742b */ /* 0x000fd00000000168 */
[----:B------:R-:W-:-:S08]  /*253e0*/  DFMA R100, R104, R100, R104 ;  /* 0x000000646864722b */ /* 0x000fd00000000068 */
[----:B------:R-:W-:-:S08]  /*253f0*/  DMUL R100, R100, 2.2250738585072013831e-308 ;  /* 0x0010000064647828 */ /* 0x000fd00000000000 */
[----:B------:R-:W-:-:S08]  /*25400*/  DFMA R104, -R106, R100, 1 ;  /* 0x3ff000006a68742b */ /* 0x000fd00000000164 */
[----:B------:R-:W-:-:S08]  /*25410*/  DFMA R104, R104, R104, R104 ;  /* 0x000000686868722b */ /* 0x000fd00000000068 */
[----:B------:R-:W-:Y:S01]  /*25420*/  DFMA R94, R100, R104, R100 ;  /* 0x00000068645e722b */ /* 0x000fe20000000064 */
[----:B------:R-:W-:Y:S10]  /*25430*/  BRA `(.L_x_694) ;  /* 0x0000000000307947 */ /* 0x000ff40003800000 */
.L_x_695:
[----:B------:R-:W-:Y:S01]  /*25440*/  DMUL R100, R106, 8.11296384146066816958e+31 ;  /* 0x469000006a647828 */ /* 0x000fe20000000000 */
[----:B------:R-:W-:-:S05]  /*25450*/  IMAD.MOV.U32 R94, RZ, RZ, R105 ;  /* 0x000000ffff5e7224 */ /* 0x000fca00078e0069 */
[----:B------:R-:W0:Y:S02]  /*25460*/  MUFU.RCP64H R95, R101 ;  /* 0x00000065005f7308 */ /* 0x000e240000001800 */
[----:B0-----:R-:W-:-:S08]  /*25470*/  DFMA R104, -R100, R94, 1 ;  /* 0x3ff000006468742b */ /* 0x001fd0000000015e */
[----:B------:R-:W-:-:S08]  /*25480*/  DFMA R104, R104, R104, R104 ;  /* 0x000000686868722b */ /* 0x000fd00000000068 */
[----:B------:R-:W-:-:S08]  /*25490*/  DFMA R104, R94, R104, R94 ;  /* 0x000000685e68722b */ /* 0x000fd0000000005e */
[----:B------:R-:W-:-:S08]  /*254a0*/  DFMA R94, -R100, R104, 1 ;  /* 0x3ff00000645e742b */ /* 0x000fd00000000168 */
[----:B------:R-:W-:-:S08]  /*254b0*/  DFMA R94, R104, R94, R104 ;  /* 0x0000005e685e722b */ /* 0x000fd00000000068 */
[----:B------:R-:W-:Y:S01]  /*254c0*/  DMUL R94, R94, 8.11296384146066816958e+31 ;  /* 0x469000005e5e7828 */ /* 0x000fe20000000000 */
[----:B------:R-:W-:Y:S10]  /*254d0*/  BRA `(.L_x_694) ;  /* 0x0000000000087947 */ /* 0x000ff40003800000 */
.L_x_693:
[----:B------:R-:W-:Y:S01]  /*254e0*/  LOP3.LUT R95, R107, 0x80000, RZ, 0xfc, !PT ;  /* 0x000800006b5f7812 */ /* 0x000fe200078efcff */
[----:B------:R-:W-:-:S07]  /*254f0*/  IMAD.MOV.U32 R94, RZ, RZ, R106 ;  /* 0x000000ffff5e7224 */ /* 0x000fce00078e006a */
.L_x_694:
[----:B------:R-:W-:Y:S05]  /*25500*/  BSYNC.RECONVERGENT B2 ;  /* 0x0000000000027941 */ /* 0x000fea0003800200 */
.L_x_692:
[----:B------:R-:W-:Y:S02]  /*25510*/  IMAD.MOV.U32 R126, RZ, RZ, R94 ;  /* 0x000000ffff7e7224 */ /* 0x000fe400078e005e */
[----:B------:R-:W-:Y:S02]  /*25520*/  IMAD.MOV.U32 R127, RZ, RZ, R95 ;  /* 0x000000ffff7f7224 */ /* 0x000fe400078e005f */
[----:B------:R-:W-:Y:S02]  /*25530*/  IMAD.MOV.U32 R94, RZ, RZ, R0 ;  /* 0x000000ffff5e7224 */ /* 0x000fe400078e0000 */
[----:B------:R-:W-:-:S04]  /*25540*/  IMAD.MOV.U32 R95, RZ, RZ, 0x0 ;  /* 0x00000000ff5f7424 */ /* 0x000fc800078e00ff */
[----:B------:R-:W-:Y:S05]  /*25550*/  RET.REL.NODEC R94 `(_Z14optimizeKernelIN4util6AckleyILi5EEELi5ELj128EEvddPKdPdPiS5_S5_iiidb) ;  /* 0xfffffda85ea87950 */ /* 0x000fea0003c3ffff */
        .weak           $__internal_5_$__cuda_sm20_div_rn_f64_full
        .type           $__internal_5_$__cuda_sm20_div_rn_f64_full,@function
        .size           $__internal_5_$__cuda_sm20_div_rn_f64_full,($__internal_6_$__cuda_sm20_dsqrt_rn_f64_mediumpath_v1 - $__internal_5_$__cuda_sm20_div_rn_f64_full)
$__internal_5_$__cuda_sm20_div_rn_f64_full:
[C---:B------:R-:W-:Y:S01]  /*25560*/  FSETP.GEU.AND P0, PT, |R161|.reuse, 1.469367938527859385e-39, PT ;  /* 0x00100000a100780b */ /* 0x040fe20003f0e200 */
[----:B------:R-:W-:Y:S01]  /*25570*/  IMAD.MOV.U32 R163, RZ, RZ, R165 ;  /* 0x000000ffffa37224 */ /* 0x000fe200078e00a5 */
[C---:B------:R-:W-:Y:S01]  /*25580*/  LOP3.LUT R158, R161.reuse, 0x800fffff, RZ, 0xc0, !PT ;  /* 0x800fffffa19e7812 */ /* 0x040fe200078ec0ff */
[----:B------:R-:W-:Y:S01]  /*25590*/  IMAD.MOV.U32 R166, RZ, RZ, 0x1 ;  /* 0x00000001ffa67424 */ /* 0x000fe200078e00ff */
[----:B------:R-:W-:Y:S01]  /*255a0*/  LOP3.LUT R190, R161, 0x7ff00000, RZ, 0xc0, !PT ;  /* 0x7ff00000a1be7812 */ /* 0x000fe200078ec0ff */
[----:B------:R-:W-:Y:S01]  /*255b0*/  IMAD.MOV.U32 R162, RZ, RZ, R164 ;  /* 0x000000ffffa27224 */ /* 0x000fe200078e00a4 */
[----:B------:R-:W-:Y:S01]  /*255c0*/  LOP3.LUT R159, R158, 0x3ff00000, RZ, 0xfc, !PT ;  /* 0x3ff000009e9f7812 */ /* 0x000fe200078efcff */
[----:B------:R-:W-:Y:S01]  /*255d0*/  IMAD.MOV.U32 R158, RZ, RZ, R160 ;  /* 0x000000ffff9e7224 */ /* 0x000fe200078e00a0 */
[C---:B------:R-:W-:Y:S01]  /*255e0*/  FSETP.GEU.AND P2, PT, |R163|.reuse, 1.469367938527859385e-39, PT ;  /* 0x00100000a300780b */ /* 0x040fe20003f4e200 */
[----:B------:R-:W-:Y:S01]  /*255f0*/  IMAD.MOV.U32 R186, RZ, RZ, 0x1ca00000 ;  /* 0x1ca00000ffba7424 */ /* 0x000fe200078e00ff */
[----:B------:R-:W-:Y:S01]  /*25600*/  LOP3.LUT R181, R163, 0x7ff00000, RZ, 0xc0, !PT ;  /* 0x7ff00000a3b57812 */ /* 0x000fe200078ec0ff */
[----:B------:R-:W-:Y:S02]  /*25610*/  BSSY.RECONVERGENT B1, `(.L_x_696) ;  /* 0x000004e000017945 */ /* 0x000fe40003800200 */
[----:B------:R-:W-:Y:S01]  /*25620*/  @!P0 DMUL R158, R160, 8.98846567431157953865e+307 ;  /* 0x7fe00000a09e8828 */ /* 0x000fe20000000000 */
[----:B------:R-:W-:Y:S01]  /*25630*/  ISETP.GE.U32.AND P1, PT, R181, R190, PT ;  /* 0x000000beb500720c */ /* 0x000fe20003f26070 */
[----:B------:R-:W-:-:S04]  /*25640*/  IMAD.MOV.U32 R187, RZ, RZ, R181 ;  /* 0x000000ffffbb7224 */ /* 0x000fc800078e00b5 */
[----:B------:R-:W0:Y:S02]  /*25650*/  MUFU.RCP64H R167, R159 ;  /* 0x0000009f00a77308 */ /* 0x000e240000001800 */
[----:B------:R-:W-:Y:S02]  /*25660*/  @!P2 LOP3.LUT R168, R161, 0x7ff00000, RZ, 0xc0, !PT ;  /* 0x7ff00000a1a8a812 */ /* 0x000fe400078ec0ff */
[----:B------:R-:W-:Y:S02]  /*25670*/  @!P0 LOP3.LUT R190, R159, 0x7ff00000, RZ, 0xc0, !PT ;  /* 0x7ff000009fbe8812 */ /* 0x000fe400078ec0ff */
[----:B------:R-:W-:-:S03]  /*25680*/  @!P2 ISETP.GE.U32.AND P3, PT, R181, R168, PT ;  /* 0x000000a8b500a20c */ /* 0x000fc60003f66070 */
[----:B------:R-:W-:Y:S01]  /*25690*/  VIADD R198, R190, 0xffffffff ;  /* 0xffffffffbec67836 */ /* 0x000fe20000000000 */
[----:B------:R-:W-:-:S04]  /*256a0*/  @!P2 SEL R169, R186, 0x63400000, !P3 ;  /* 0x63400000baa9a807 */ /* 0x000fc80005800000 */
[----:B------:R-:W-:Y:S01]  /*256b0*/  @!P2 LOP3.LUT R170, R169, 0x80000000, R163, 0xf8, !PT ;  /* 0x80000000a9aaa812 */ /* 0x000fe200078ef8a3 */
[----:B0-----:R-:W-:-:S03]  /*256c0*/  DFMA R164, R166, -R158, 1 ;  /* 0x3ff00000a6a4742b */ /* 0x001fc6000000089e */
[----:B------:R-:W-:Y:S01]  /*256d0*/  @!P2 LOP3.LUT R171, R170, 0x100000, RZ, 0xfc, !PT ;  /* 0x00100000aaaba812 */ /* 0x000fe200078efcff */
[----:B------:R-:W-:-:S04]  /*256e0*/  @!P2 IMAD.MOV.U32 R170, RZ, RZ, RZ ;  /* 0x000000ffffaaa224 */ /* 0x000fc800078e00ff */
        /* <DEDUP_REMOVED lines=12> */
[----:B------:R-:W-:-:S03]  /*257b0*/  DFMA R170, R168, -R158, R164 ;  /* 0x8000009ea8aa722b */ /* 0x000fc600000000a4 */
[----:B------:R-:W-:-:S05]  /*257c0*/  ISETP.GT.U32.OR P0, PT, R198, 0x7feffffe, P0 ;  /* 0x7feffffec600780c */ /* 0x000fca0000704470 */
[----:B------:R-:W-:-:S08]  /*257d0*/  DFMA R166, R166, R170, R168 ;  /* 0x000000aaa6a6722b */ /* 0x000fd000000000a8 */
[----:B------:R-:W-:Y:S05]  /*257e0*/  @P0 BRA `(.L_x_697) ;  /* 0x00000000006c0947 */ /* 0x000fea0003800000 */
[----:B------:R-:W-:-:S04]  /*257f0*/  LOP3.LUT R162, R161, 0x7ff00000, RZ, 0xc0, !PT ;  /* 0x7ff00000a1a27812 */ /* 0x000fc800078ec0ff */
[CC--:B------:R-:W-:Y:S02]  /*25800*/  VIADDMNMX R163, R181.reuse, -R162.reuse, 0xb9600000, !PT ;  /* 0xb9600000b5a37446 */ /* 0x0c0fe400078009a2 */
[----:B------:R-:W-:Y:S01]  /*25810*/  ISETP.GE.U32.AND P0, PT, R181, R162, PT ;  /* 0x000000a2b500720c */ /* 0x000fe20003f06070 */
[----:B------:R-:W-:Y:S01]  /*25820*/  IMAD.MOV.U32 R162, RZ, RZ, RZ ;  /* 0x000000ffffa27224 */ /* 0x000fe200078e00ff */
[----:B------:R-:W-:Y:S02]  /*25830*/  VIMNMX R163, PT, PT, R163, 0x46a00000, PT ;  /* 0x46a00000a3a37848 */ /* 0x000fe40003fe0100 */
[----:B------:R-:W-:-:S05]  /*25840*/  SEL R170, R186, 0x63400000, !P0 ;  /* 0x63400000baaa7807 */ /* 0x000fca0004000000 */
[----:B------:R-:W-:-:S04]  /*25850*/  IMAD.IADD R170, R163, 0x1, -R170 ;  /* 0x00000001a3aa7824 */ /* 0x000fc800078e0aaa */
[----:B------:R-:W-:-:S06]  /*25860*/  VIADD R163, R170, 0x7fe00000 ;  /* 0x7fe00000aaa37836 */ /* 0x000fcc0000000000 */
[----:B------:R-:W-:-:S10]  /*25870*/  DMUL R168, R166, R162 ;  /* 0x000000a2a6a87228 */ /* 0x000fd40000000000 */
[----:B------:R-:W-:-:S13]  /*25880*/  FSETP.GTU.AND P0, PT, |R169|, 1.469367938527859385e-39, PT ;  /* 0x00100000a900780b */ /* 0x000fda0003f0c200 */
[----:B------:R-:W-:Y:S05]  /*25890*/  @P0 BRA `(.L_x_698) ;  /* 0x0000000000940947 */ /* 0x000fea0003800000 */
[----:B------:R-:W-:-:S06]  /*258a0*/  DFMA R158, R166, -R158, R164 ;  /* 0x8000009ea69e722b */ /* 0x000fcc00000000a4 */
[----:B------:R-:W-:-:S04]  /*258b0*/  IMAD.MOV.U32 R158, RZ, RZ, RZ ;  /* 0x000000ffff9e7224 */ /* 0x000fc800078e00ff */
        /* <DEDUP_REMOVED lines=14> */
.L_x_697:
        /* <DEDUP_REMOVED lines=16> */
.L_x_700:
[----:B------:R-:W-:Y:S01]  /*25aa0*/  LOP3.LUT R169, R161, 0x80000, RZ, 0xfc, !PT ;  /* 0x00080000a1a97812 */ /* 0x000fe200078efcff */
[----:B------:R-:W-:Y:S01]  /*25ab0*/  IMAD.MOV.U32 R168, RZ, RZ, R160 ;  /* 0x000000ffffa87224 */ /* 0x000fe200078e00a0 */
[----:B------:R-:W-:Y:S06]  /*25ac0*/  BRA `(.L_x_698) ;  /* 0x0000000000087947 */ /* 0x000fec0003800000 */
.L_x_699:
[----:B------:R-:W-:Y:S01]  /*25ad0*/  LOP3.LUT R169, R163, 0x80000, RZ, 0xfc, !PT ;  /* 0x00080000a3a97812 */ /* 0x000fe200078efcff */
[----:B------:R-:W-:-:S07]  /*25ae0*/  IMAD.MOV.U32 R168, RZ, RZ, R162 ;  /* 0x000000ffffa87224 */ /* 0x000fce00078e00a2 */
.L_x_698:
[----:B------:R-:W-:Y:S05]  /*25af0*/  BSYNC.RECONVERGENT B1 ;  /* 0x0000000000017941 */ /* 0x000fea0003800200 */
.L_x_696:
[----:B------:R-:W-:Y:S02]  /*25b00*/  IMAD.MOV.U32 R158, RZ, RZ, R180 ;  /* 0x000000ffff9e7224 */ /* 0x000fe400078e00b4 */
[----:B------:R-:W-:Y:S02]  /*25b10*/  IMAD.MOV.U32 R159, RZ, RZ, 0x0 ;  /* 0x00000000ff9f7424 */ /* 0x000fe400078e00ff */
[----:B------:R-:W-:Y:S02]  /*25b20*/  IMAD.MOV.U32 R160, RZ, RZ, R168 ;  /* 0x000000ffffa07224 */ /* 0x000fe400078e00a8 */
[----:B------:R-:W-:Y:S01]  /*25b30*/  IMAD.MOV.U32 R161, RZ, RZ, R169 ;  /* 0x000000ffffa17224 */ /* 0x000fe200078e00a9 */
[----:B------:R-:W-:Y:S06]  /*25b40*/  RET.REL.NODEC R158 `(_Z14optimizeKernelIN4util6AckleyILi5EEELi5ELj128EEvddPKdPdPiS5_S5_iiidb) ;  /* 0xfffffda49e2c7950 */ /* 0x000fec0003c3ffff */
        .weak           $__internal_6_$__cuda_sm20_dsqrt_rn_f64_mediumpath_v1
        .type           $__internal_6_$__cuda_sm20_dsqrt_rn_f64_mediumpath_v1,@function
        .size           $__internal_6_$__cuda_sm20_dsqrt_rn_f64_mediumpath_v1,($__internal_7_$__cuda_sm20_sqrt_rn_f32_slowpath - $__internal_6_$__cuda_sm20_dsqrt_rn_f64_mediumpath_v1)
$__internal_6_$__cuda_sm20_dsqrt_rn_f64_mediumpath_v1:
[----:B------:R-:W-:Y:S01]  /*25b50*/  ISETP.GE.U32.AND P0, PT, R12, -0x3400000, PT ;  /* 0xfcc000000c00780c */ /* 0x000fe20003f06070 */
[----:B------:R-:W-:Y:S01]  /*25b60*/  BSSY.RECONVERGENT B1, `(.L_x_701) ;  /* 0x000002a000017945 */ /* 0x000fe20003800200 */
[----:B------:R-:W-:Y:S02]  /*25b70*/  IMAD.MOV.U32 R12, RZ, RZ, R82 ;  /* 0x000000ffff0c7224 */ /* 0x000fe400078e0052 */
[----:B------:R-:W-:Y:S02]  /*25b80*/  IMAD.MOV.U32 R13, RZ, RZ, R83 ;  /* 0x000000ffff0d7224 */ /* 0x000fe400078e0053 */
[----:B------:R-:W-:Y:S02]  /*25b90*/  IMAD.MOV.U32 R20, RZ, RZ, R160 ;  /* 0x000000ffff147224 */ /* 0x000fe400078e00a0 */
[----:B------:R-:W-:Y:S02]  /*25ba0*/  IMAD.MOV.U32 R21, RZ, RZ, R161 ;  /* 0x000000ffff157224 */ /* 0x000fe400078e00a1 */
[----:B------:R-:W-:-:S02]  /*25bb0*/  IMAD.MOV.U32 R78, RZ, RZ, R0 ;  /* 0x000000ffff4e7224 */ /* 0x000fc400078e0000 */
[----:B------:R-:W-:Y:S02]  /*25bc0*/  IMAD.MOV.U32 R82, RZ, RZ, R86 ;  /* 0x000000ffff527224 */ /* 0x000fe400078e0056 */
[----:B------:R-:W-:Y:S01]  /*25bd0*/  IMAD.MOV.U32 R83, RZ, RZ, R87 ;  /* 0x000000ffff537224 */ /* 0x000fe200078e0057 */
[----:B------:R-:W-:Y:S06]  /*25be0*/  @!P0 BRA `(.L_x_702) ;  /* 0x0000000000208947 */ /* 0x000fec0003800000 */
        /* <DEDUP_REMOVED lines=8> */
.L_x_702:
        /* <DEDUP_REMOVED lines=9> */
[----:B------:R-:W-:Y:S02]  /*25d00*/  IMAD.MOV.U32 R82, RZ, RZ, 0x0 ;  /* 0x00000000ff527424 */ /* 0x000fe400078e00ff */
[----:B------:R-:W-:Y:S02]  /*25d10*/  IMAD.MOV.U32 R20, RZ, RZ, RZ ;  /* 0x000000ffff147224 */ /* 0x000fe400078e00ff */
[----:B------:R-:W-:Y:S01]  /*25d20*/  IMAD.MOV.U32 R83, RZ, RZ, 0x3fd80000 ;  /* 0x3fd80000ff537424 */ /* 0x000fe200078e00ff */
[----:B------:R-:W0:Y:S03]  /*25d30*/  MUFU.RSQ64H R21, R13 ;  /* 0x0000000d00157308 */ /* 0x000e260000001c00 */
        /* <DEDUP_REMOVED lines=11> */
.L_x_704:
[----:B------:R-:W-:-:S11]  /*25df0*/  DADD R12, R20, R20 ;  /* 0x00000000140c7229 */ /* 0x000fd60000000014 */
.L_x_703:
[----:B------:R-:W-:Y:S05]  /*25e00*/  BSYNC.RECONVERGENT B1 ;  /* 0x0000000000017941 */ /* 0x000fea0003800200 */
.L_x_701:
[----:B------:R-:W-:Y:S02]  /*25e10*/  IMAD.MOV.U32 R20, RZ, RZ, R12 ;  /* 0x000000ffff147224 */ /* 0x000fe400078e000c */
[----:B------:R-:W-:Y:S02]  /*25e20*/  IMAD.MOV.U32 R21, RZ, RZ, R13 ;  /* 0x000000ffff157224 */ /* 0x000fe400078e000d */
[----:B------:R-:W-:Y:S02]  /*25e30*/  IMAD.MOV.U32 R12, RZ, RZ, R102 ;  /* 0x000000ffff0c7224 */ /* 0x000fe400078e0066 */
[----:B------:R-:W-:-:S04]  /*25e40*/  IMAD.MOV.U32 R13, RZ, RZ, 0x0 ;  /* 0x00000000ff0d7424 */ /* 0x000fc800078e00ff */
[----:B------:R-:W-:Y:S05]  /*25e50*/  RET.REL.NODEC R12 `(_Z14optimizeKernelIN4util6AckleyILi5EEELi5ELj128EEvddPKdPdPiS5_S5_iiidb) ;  /* 0xfffffda00c687950 */ /* 0x000fea0003c3ffff */
        .weak           $__internal_7_$__cuda_sm20_sqrt_rn_f32_slowpath
        .type           $__internal_7_$__cuda_sm20_sqrt_rn_f32_slowpath,@function
        .size           $__internal_7_$__cuda_sm20_sqrt_rn_f32_slowpath,($_Z14optimizeKernelIN4util6AckleyILi5EEELi5ELj128EEvddPKdPdPiS5_S5_iiidb$__internal_trig_reduction_slowpathd - $__internal_7_$__cuda_sm20_sqrt_rn_f32_slowpath)
$__internal_7_$__cuda_sm20_sqrt_rn_f32_slowpath:
[----:B------:R-:W-:-:S13]  /*25e60*/  LOP3.LUT P0, RZ, R12, 0x7fffffff, RZ, 0xc0, !PT ;  /* 0x7fffffff0cff7812 */ /* 0x000fda000780c0ff */
[----:B------:R-:W-:Y:S01]  /*25e70*/  @!P0 IMAD.MOV.U32 R161, RZ, RZ, R12 ;  /* 0x000000ffffa18224 */ /* 0x000fe200078e000c */
[----:B------:R-:W-:Y:S06]  /*25e80*/  @!P0 BRA `(.L_x_705) ;  /* 0x0000000000408947 */ /* 0x000fec0003800000 */
[----:B------:R-:W-:-:S13]  /*25e90*/  FSETP.GEU.FTZ.AND P0, PT, R12, RZ, PT ;  /* 0x000000ff0c00720b */ /* 0x000fda0003f1e000 */
[----:B------:R-:W-:Y:S01]  /*25ea0*/  @!P0 IMAD.MOV.U32 R161, RZ, RZ, 0x7fffffff ;  /* 0x7fffffffffa18424 */ /* 0x000fe200078e00ff */
[----:B------:R-:W-:Y:S06]  /*25eb0*/  @!P0 BRA `(.L_x_705) ;  /* 0x0000000000348947 */ /* 0x000fec0003800000 */
[----:B------:R-:W-:-:S13]  /*25ec0*/  FSETP.GTU.FTZ.AND P0, PT, |R12|, +INF , PT ;  /* 0x7f8000000c00780b */ /* 0x000fda0003f1c200 */
[----:B------:R-:W-:Y:S01]  /*25ed0*/  @P0 FADD.FTZ R161, R12, 1 ;  /* 0x3f8000000ca10421 */ /* 0x000fe20000010000 */
[----:B------:R-:W-:Y:S06]  /*25ee0*/  @P0 BRA `(.L_x_705) ;  /* 0x0000000000280947 */ /* 0x000fec0003800000 */
[----:B------:R-:W-:-:S13]  /*25ef0*/  FSETP.NEU.FTZ.AND P0, PT, |R12|, +INF , PT ;  /* 0x7f8000000c00780b */ /* 0x000fda0003f1d200 */
[----:B------:R-:W-:-:S04]  /*25f00*/  @P0 FFMA R164, R12, 1.84467440737095516160e+19, RZ ;  /* 0x5f8000000ca40823 */ /* 0x000fc800000000ff */
[----:B------:R-:W0:Y:S02]  /*25f10*/  @P0 MUFU.RSQ R163, R164 ;  /* 0x000000a400a30308 */ /* 0x000e240000001400 */
[----:B0-----:R-:W-:Y:S01]  /*25f20*/  @P0 FMUL.FTZ R13, R164, R163 ;  /* 0x000000a3a40d0220 */ /* 0x001fe20000410000 */
[----:B------:R-:W-:-:S03]  /*25f30*/  @P0 FMUL.FTZ R162, R163, 0.5 ;  /* 0x3f000000a3a20820 */ /* 0x000fc60000410000 */
[----:B------:R-:W-:-:S04]  /*25f40*/  @P0 FADD.FTZ R161, -R13, -RZ ;  /* 0x800000ff0da10221 */ /* 0x000fc80000010100 */
[----:B------:R-:W-:Y:S01]  /*25f50*/  @P0 FFMA R166, R13, R161, R164 ;  /* 0x000000a10da60223 */ /* 0x000fe200000000a4 */
[----:B------:R-:W-:-:S03]  /*25f60*/  @!P0 IMAD.MOV.U32 R161, RZ, RZ, R12 ;  /* 0x000000ffffa18224 */ /* 0x000fc600078e000c */
[----:B------:R-:W-:-:S04]  /*25f70*/  @P0 FFMA R162, R166, R162, R13 ;  /* 0x000000a2a6a20223 */ /* 0x000fc8000000000d */
[----:B------:R-:W-:-:S07]  /*25f80*/  @P0 FMUL.FTZ R161, R162, 2.3283064365386962891e-10 ;  /* 0x2f800000a2a10820 */ /* 0x000fce0000410000 */
.L_x_705:
[----:B------:R-:W-:Y:S02]  /*25f90*/  IMAD.MOV.U32 R12, RZ, RZ, R160 ;  /* 0x000000ffff0c7224 */ /* 0x000fe400078e00a0 */
[----:B------:R-:W-:-:S04]  /*25fa0*/  IMAD.MOV.U32 R13, RZ, RZ, 0x0 ;  /* 0x00000000ff0d7424 */ /* 0x000fc800078e00ff */
[----:B------:R-:W-:Y:S05]  /*25fb0*/  RET.REL.NODEC R12 `(_Z14optimizeKernelIN4util6AckleyILi5EEELi5ELj128EEvddPKdPdPiS5_S5_iiidb) ;  /* 0xfffffda00c107950 */ /* 0x000fea0003c3ffff */
        .type           $_Z14optimizeKernelIN4util6AckleyILi5EEELi5ELj128EEvddPKdPdPiS5_S5_iiidb$__internal_trig_reduction_slowpathd,@function
        .size           $_Z14optimizeKernelIN4util6AckleyILi5EEELi5ELj128EEvddPKdPdPiS5_S5_iiidb$__internal_trig_reduction_slowpathd,(.L_x_1253 - $_Z14optimizeKernelIN4util6AckleyILi5EEELi5ELj128EEvddPKdPdPiS5_S5_iiidb$__internal_trig_reduction_slowpathd)
$_Z14optimizeKernelIN4util6AckleyILi5EEELi5ELj128EEvddPKdPdPiS5_S5_iiidb$__internal_trig_reduction_slowpathd:
[--C-:B------:R-:W-:Y:S01]  /*25fc0*/  SHF.R.U32.HI R0, RZ, 0x14, R105.reuse ;  /* 0x00000014ff007819 */ /* 0x100fe20000011669 */
[----:B------:R-:W-:Y:S02]  /*25fd0*/  IMAD.MOV.U32 R21, RZ, RZ, R12 ;  /* 0x000000ffff157224 */ /* 0x000fe400078e000c */
[----:B------:R-:W-:Y:S01]  /*25fe0*/  IMAD.MOV.U32 R13, RZ, RZ, R105 ;  /* 0x000000ffff0d7224 */ /* 0x000fe200078e0069 */
[----:B------:R-:W-:Y:S01]  /*25ff0*/  LOP3.LUT R14, R0, 0x7ff, RZ, 0xc0, !PT ;  /* 0x000007ff000e7812 */ /* 0x000fe200078ec0ff */
[----:B------:R-:W-:-:S03]  /*26000*/  IMAD.MOV.U32 R12, RZ, RZ, RZ ;  /* 0x000000ffff0c7224 */ /* 0x000fc600078e00ff */
[----:B------:R-:W-:-:S13]  /*26010*/  ISETP.NE.AND P0, PT, R14, 0x7ff, PT ;  /* 0x000007ff0e00780c */ /* 0x000fda0003f05270 */
[----:B------:R-:W-:Y:S05]  /*26020*/  @!P0 BRA `(.L_x_706) ;  /* 0x00000008004c8947 */ /* 0x000fea0003800000 */
[----:B------:R-:W-:Y:S01]  /*26030*/  VIADD R12, R14, 0xfffffc00 ;  /* 0xfffffc000e0c7836 */ /* 0x000fe20000000000 */
[----:B------:R-:W-:Y:S01]  /*26040*/  BSSY.RECONVERGENT B0, `(.L_x_707) ;  /* 0x0000030000007945 */ /* 0x000fe20003800200 */
[----:B------:R-:W-:Y:S01]  /*26050*/  VIADD R20, R1, 0x180 ;  /* 0x0000018001147836 */ /* 0x000fe20000000000 */
[----:B------:R-:W-:Y:S02]  /*26060*/  CS2R R106, SRZ ;  /* 0x00000000006a7805 */ /* 0x000fe4000001ff00 */
[----:B------:R-:W-:Y:S02]  /*26070*/  SHF.R.U32.HI R14, RZ, 0x6, R12 ;  /* 0x00000006ff0e7819 */ /* 0x000fe4000001160c */
[----:B------:R-:W-:Y:S02]  /*26080*/  ISETP.GE.U32.AND P0, PT, R12, 0x80, PT ;  /* 0x000000800c00780c */ /* 0x000fe40003f06070 */
[C---:B------:R-:W-:Y:S02]  /*26090*/  IADD3 R15, PT, PT, -R14.reuse, 0x13, RZ ;  /* 0x000000130e0f7810 */ /* 0x040fe40007ffe1ff */
[----:B------:R-:W-:-:S02]  /*260a0*/  IADD3 R87, PT, PT, -R14, 0xf, RZ ;  /* 0x0000000f0e577810 */ /* 0x000fc40007ffe1ff */
[----:B------:R-:W-:-:S04]  /*260b0*/  SEL R15, R15, 0x12, P0 ;  /* 0x000000120f0f7807 */ /* 0x000fc80000000000 */
[----:B------:R-:W-:-:S13]  /*260c0*/  ISETP.GE.AND P0, PT, R87, R15, PT ;  /* 0x0000000f5700720c */ /* 0x000fda0003f06270 */
[----:B------:R-:W-:Y:S05]  /*260d0*/  @P0 BRA `(.L_x_708) ;  /* 0x0000000000980947 */ /* 0x000fea0003800000 */
[----:B------:R-:W0:Y:S01]  /*260e0*/  LDC.64 R102, c[0x0][0x358] ;  /* 0x0000d600ff667b82 */ /* 0x000e220000000a00 */
[C---:B------:R-:W-:Y:S01]  /*260f0*/  SHF.L.U64.HI R79, R21.reuse, 0xb, R13 ;  /* 0x0000000b154f7819 */ /* 0x040fe2000001020d */
[----:B------:R-:W-:Y:S01]  /*26100*/  BSSY.RECONVERGENT B1, `(.L_x_709) ;  /* 0x0000022000017945 */ /* 0x000fe20003800200 */
[----:B------:R-:W-:Y:S01]  /*26110*/  IMAD.SHL.U32 R21, R21, 0x800, RZ ;  /* 0x0000080015157824 */ /* 0x000fe200078e00ff */
[----:B------:R-:W-:Y:S01]  /*26120*/  IADD3 R78, PT, PT, RZ, -R14, -R15 ;  /* 0x8000000eff4e7210 */ /* 0x000fe20007ffe80f */
[----:B------:R-:W-:Y:S01]  /*26130*/  IMAD.MOV.U32 R83, RZ, RZ, RZ ;  /* 0x000000ffff537224 */ /* 0x000fe200078e00ff */
[----:B------:R-:W-:Y:S02]  /*26140*/  CS2R R106, SRZ ;  /* 0x00000000006a7805 */ /* 0x000fe4000001ff00 */
[----:B------:R-:W-:-:S07]  /*26150*/  LOP3.LUT R79, R79, 0x80000000, RZ, 0xfc, !PT ;  /* 0x800000004f4f7812 */ /* 0x000fce00078efcff */
.L_x_710:
[----:B------:R-:W1:Y:S01]  /*26160*/  LDC.64 R12, c[0x4][0x1d8] ;  /* 0x01007600ff0c7b82 */ /* 0x000e620000000a00 */
[----:B0-----:R-:W-:Y:S02]  /*26170*/  R2UR UR4, R102 ;  /* 0x00000000660472ca */ /* 0x001fe400000e0000 */
[----:B------:R-:W-:Y:S01]  /*26180*/  R2UR UR5, R103 ;  /* 0x00000000670572ca */ /* 0x000fe200000e0000 */
[----:B-1----:R-:W-:-:S12]  /*26190*/  IMAD.WIDE R12, R87, 0x8, R12 ;  /* 0x00000008570c7825 */ /* 0x002fd800078e020c */
[----:B------:R-:W2:Y:S01]  /*261a0*/  LDG.E.64.CONSTANT R12, desc[UR4][R12.64] ;  /* 0x000000040c0c7981 */ /* 0x000ea2000c1e9b00 */
[----:B------:R-:W-:Y:S02]  /*261b0*/  VIADD R78, R78, 0x1 ;  /* 0x000000014e4e7836 */ /* 0x000fe40000000000 */
[----:B------:R-:W-:Y:S02]  /*261c0*/  VIADD R87, R87, 0x1 ;  /* 0x0000000157577836 */ /* 0x000fe40000000000 */
[----:B--2---:R-:W-:-:S04]  /*261d0*/  IMAD.WIDE.U32 R106, P2, R12, R21, R106 ;  /* 0x000000150c6a7225 */ /* 0x004fc8000784006a */
[----:B------:R-:W-:Y:S02]  /*261e0*/  IMAD R113, R12, R79, RZ ;  /* 0x0000004f0c717224 */ /* 0x000fe400078e02ff */
[CC--:B------:R-:W-:Y:S02]  /*261f0*/  IMAD R86, R13.reuse, R21.reuse, RZ ;  /* 0x000000150d567224 */ /* 0x0c0fe400078e02ff */
[----:B------:R-:W-:Y:S01]  /*26200*/  IMAD.HI.U32 R115, R13, R21, RZ ;  /* 0x000000150d737227 */ /* 0x000fe200078e00ff */
[----:B------:R-:W-:-:S03]  /*26210*/  IADD3 R107, P0, PT, R113, R107, RZ ;  /* 0x0000006b716b7210 */ /* 0x000fc60007f1e0ff */
[----:B------:R-:W-:Y:S01]  /*26220*/  IMAD R113, R83, 0x8, R20 ;  /* 0x0000000853717824 */ /* 0x000fe200078e0214 */
[----:B------:R-:W-:Y:S01]  /*26230*/  IADD3 R107, P1, PT, R86, R107, RZ ;  /* 0x0000006b566b7210 */ /* 0x000fe20007f3e0ff */
[----:B------:R-:W-:-:S04]  /*26240*/  IMAD.HI.U32 R86, R12, R79, RZ ;  /* 0x0000004f0c567227 */ /* 0x000fc800078e00ff */
[----:B------:R-:W-:Y:S01]  /*26250*/  IMAD.X R12, RZ, RZ, R86, P2 ;  /* 0x000000ffff0c7224 */ /* 0x000fe200010e0656 */
[----:B------:R0:W-:Y:S01]  /*26260*/  STL.64 [R113], R106 ;  /* 0x0000006a71007387 */ /* 0x0001e20000100a00 */
[----:B------:R-:W-:-:S03]  /*26270*/  IMAD.HI.U32 R86, R13, R79, RZ ;  /* 0x0000004f0d567227 */ /* 0x000fc600078e00ff */
[----:B------:R-:W-:Y:S01]  /*26280*/  IADD3.X R12, P0, PT, R115, R12, RZ, P0, !PT ;  /* 0x0000000c730c7210 */ /* 0x000fe2000071e4ff */
[----:B------:R-:W-:Y:S02]  /*26290*/  IMAD R13, R13, R79, RZ ;  /* 0x0000004f0d0d7224 */ /* 0x000fe400078e02ff */
[----:B------:R-:W-:-:S03]  /*262a0*/  VIADD R83, R83, 0x1 ;  /* 0x0000000153537836 */ /* 0x000fc60000000000 */
[----:B------:R-:W-:Y:S01]  /*262b0*/  IADD3.X R13, P1, PT, R13, R12, RZ, P1, !PT ;  /* 0x0000000c0d0d7210 */ /* 0x000fe20000f3e4ff */
[----:B------:R-:W-:Y:S01]  /*262c0*/  IMAD.X R12, RZ, RZ, R86, P0 ;  /* 0x000000ffff0c7224 */ /* 0x000fe200000e0656 */
[----:B------:R-:W-:-:S03]  /*262d0*/  ISETP.NE.AND P0, PT, R78, -0xf, PT ;  /* 0xfffffff14e00780c */ /* 0x000fc60003f05270 */
[----:B------:R-:W-:Y:S02]  /*262e0*/  IMAD.X R12, RZ, RZ, R12, P1 ;  /* 0x000000ffff0c7224 */ /* 0x000fe400008e060c */
[----:B0-----:R-:W-:Y:S02]  /*262f0*/  IMAD.MOV.U32 R106, RZ, RZ, R13 ;  /* 0x000000ffff6a7224 */ /* 0x001fe400078e000d */
[----:B------:R-:W-:-:S06]  /*26300*/  IMAD.MOV.U32 R107, RZ, RZ, R12 ;  /* 0x000000ffff6b7224 */ /* 0x000fcc00078e000c */
[----:B------:R-:W-:Y:S05]  /*26310*/  @P0 BRA `(.L_x_710) ;  /* 0xfffffffc00900947 */ /* 0x000fea000383ffff */
[----:B------:R-:W-:Y:S05]  /*26320*/  BSYNC.RECONVERGENT B1 ;  /* 0x0000000000017941 */ /* 0x000fea0003800200 */
.L_x_709:
[----:B------:R-:W-:-:S07]  /*26330*/  IMAD.MOV.U32 R87, RZ, RZ, R15 ;  /* 0x000000ffff577224 */ /* 0x000fce00078e000f */
.L_x_708:
[----:B------:R-:W-:Y:S05]  /*26340*/  BSYNC.RECONVERGENT B0 ;  /* 0x0000000000007941 */ /* 0x000fea0003800200 */
.L_x_707:
[----:B------:R-:W-:Y:S01]  /*26350*/  LOP3.LUT P0, R115, R0, 0x3f, RZ, 0xc0, !PT ;  /* 0x0000003f00737812 */ /* 0x000fe2000780c0ff */
[----:B------:R-:W-:-:S04]  /*26360*/  IMAD.IADD R113, R14, 0x1, R87 ;  /* 0x000000010e717824 */ /* 0x000fc800078e0257 */
[----:B------:R-:W-:-:S05]  /*26370*/  IMAD.U32 R113, R113, 0x8, R20 ;  /* 0x0000000871717824 */ /* 0x000fca00078e0014 */
[----:B------:R0:W-:Y:S04]  /*26380*/  STL.64 [R113+-0x78], R106 ;  /* 0xffff886a71007387 */ /* 0x0001e80000100a00 */
[----:B------:R-:W2:Y:S04]  /*26390*/  @P0 LDL.64 R78, [R1+0x188] ;  /* 0x00018800014e0983 */ /* 0x000ea80000100a00 */
[----:B------:R-:W3:Y:S04]  /*263a0*/  LDL.64 R14, [R1+0x190] ;  /* 0x00019000010e7983 */ /* 0x000ee80000100a00 */
[----:B------:R-:W4:Y:S01]  /*263b0*/  LDL.64 R12, [R1+0x198] ;  /* 0x00019800010c7983 */ /* 0x000f220000100a00 */
[----:B------:R-:W-:Y:S01]  /*263c0*/  @P0 LOP3.LUT R0, R115, 0x3f, RZ, 0x3c, !PT ;  /* 0x0000003f73000812 */ /* 0x000fe200078e3cff */
[----:B------:R-:W-:Y:S01]  /*263d0*/  BSSY.RECONVERGENT B0, `(.L_x_711) ;  /* 0x0000034000007945 */ /* 0x000fe20003800200 */
[----:B--2---:R-:W-:-:S02]  /*263e0*/  @P0 SHF.R.U64 R21, R78, 0x1, R79 ;  /* 0x000000014e150819 */ /* 0x004fc4000000124f */
[----:B------:R-:W-:Y:S02]  /*263f0*/  @P0 SHF.R.U32.HI R79, RZ, 0x1, R79 ;  /* 0x00000001ff4f0819 */ /* 0x000fe4000001164f */
[CC--:B---3--:R-:W-:Y:S02]  /*26400*/  @P0 SHF.L.U32 R83, R14.reuse, R115.reuse, RZ ;  /* 0x000000730e530219 */ /* 0x0c8fe400000006ff */
[----:B------:R-:W-:Y:S02]  /*26410*/  @P0 SHF.R.U64 R20, R21, R0, R79 ;  /* 0x0000000015140219 */ /* 0x000fe4000000124f */
[--C-:B------:R-:W-:Y:S02]  /*26420*/  @P0 SHF.R.U32.HI R103, RZ, 0x1, R15.reuse ;  /* 0x00000001ff670819 */ /* 0x100fe4000001160f */
[C-C-:B------:R-:W-:Y:S02]  /*26430*/  @P0 SHF.R.U64 R87, R14.reuse, 0x1, R15.reuse ;  /* 0x000000010e570819 */ /* 0x140fe4000000120f */
[----:B------:R-:W-:-:S02]  /*26440*/  @P0 SHF.L.U64.HI R78, R14, R115, R15 ;  /* 0x000000730e4e0219 */ /* 0x000fc4000001020f */
[----:B------:R-:W-:Y:S02]  /*26450*/  @P0 SHF.R.U32.HI R21, RZ, R0, R79 ;  /* 0x00000000ff150219 */ /* 0x000fe4000001164f */
[----:B------:R-:W-:Y:S02]  /*26460*/  @P0 LOP3.LUT R14, R83, R20, RZ, 0xfc, !PT ;  /* 0x00000014530e0212 */ /* 0x000fe400078efcff */
[----:B----4-:R-:W-:Y:S02]  /*26470*/  @P0 SHF.L.U32 R79, R12, R115, RZ ;  /* 0x000000730c4f0219 */ /* 0x010fe400000006ff */
[----:B------:R-:W-:Y:S02]  /*26480*/  @P0 SHF.R.U64 R86, R87, R0, R103 ;  /* 0x0000000057560219 */ /* 0x000fe40000001267 */
[----:B------:R-:W-:Y:S01]  /*26490*/  @P0 LOP3.LUT R15, R78, R21, RZ, 0xfc, !PT ;  /* 0x000000154e0f0212 */ /* 0x000fe200078efcff */
[----:B------:R-:W-:Y:S01]  /*264a0*/  IMAD.SHL.U32 R21, R14, 0x4, RZ ;  /* 0x000000040e157824 */ /* 0x000fe200078e00ff */
[----:B------:R-:W-:-:S02]  /*264b0*/  @P0 SHF.L.U64.HI R83, R12, R115, R13 ;  /* 0x000000730c530219 */ /* 0x000fc4000001020d */
[----:B------:R-:W-:Y:S02]  /*264c0*/  @P0 SHF.R.U32.HI R0, RZ, R0, R103 ;  /* 0x00000000ff000219 */ /* 0x000fe40000011667 */
[----:B------:R-:W-:Y:S02]  /*264d0*/  @P0 LOP3.LUT R12, R79, R86, RZ, 0xfc, !PT ;  /* 0x000000564f0c0212 */ /* 0x000fe400078efcff */
[----:B------:R-:W-:Y:S02]  /*264e0*/  SHF.L.U64.HI R87, R14, 0x2, R15 ;  /* 0x000000020e577819 */ /* 0x000fe4000001020f */
[----:B------:R-:W-:Y:S02]  /*264f0*/  @P0 LOP3.LUT R13, R83, R0, RZ, 0xfc, !PT ;  /* 0x00000000530d0212 */ /* 0x000fe400078efcff */
[----:B------:R-:W-:Y:S02]  /*26500*/  SHF.L.W.U32.HI R15, R15, 0x2, R12 ;  /* 0x000000020f0f7819 */ /* 0x000fe40000010e0c */
[----:B------:R-:W-:-:S02]  /*26510*/  IADD3 RZ, P0, PT, RZ, -R21, RZ ;  /* 0x80000015ffff7210 */ /* 0x000fc40007f1e0ff */
[----:B------:R-:W-:Y:S02]  /*26520*/  LOP3.LUT R0, RZ, R87, RZ, 0x33, !PT ;  /* 0x00000057ff007212 */ /* 0x000fe400078e33ff */
[----:B------:R-:W-:Y:S02]  /*26530*/  SHF.L.W.U32.HI R12, R12, 0x2, R13 ;  /* 0x000000020c0c7819 */ /* 0x000fe40000010e0d */
[----:B------:R-:W-:Y:S02]  /*26540*/  LOP3.LUT R20, RZ, R15, RZ, 0x33, !PT ;  /* 0x0000000fff147212 */ /* 0x000fe400078e33ff */
[----:B------:R-:W-:Y:S02]  /*26550*/  IADD3.X R14, P0, PT, RZ, R0, RZ, P0, !PT ;  /* 0x00000000ff0e7210 */ /* 0x000fe4000071e4ff */
[----:B------:R-:W-:Y:S02]  /*26560*/  LOP3.LUT R0, RZ, R12, RZ, 0x33, !PT ;  /* 0x0000000cff007212 */ /* 0x000fe400078e33ff */
[----:B------:R-:W-:-:S02]  /*26570*/  IADD3.X R20, P1, PT, RZ, R20, RZ, P0, !PT ;  /* 0x00000014ff147210 */ /* 0x000fc4000073e4ff */
        /* <DEDUP_REMOVED lines=8> */
[----:B------:R-:W-:-:S05]  /*26600*/  @!P0 IMAD.MOV R21, RZ, RZ, -R21 ;  /* 0x000000ffff158224 */ /* 0x000fca00078e0a15 */
[----:B------:R-:W1:Y:S02]  /*26610*/  FLO.U32 R15, R15 ;  /* 0x0000000f000f7300 */ /* 0x000e6400000e0000 */
[C---:B-1----:R-:W-:Y:S02]  /*26620*/  IADD3 R20, PT, PT, -R15.reuse, 0x1f, RZ ;  /* 0x0000001f0f147810 */ /* 0x042fe40007ffe1ff */
[----:B------:R-:W-:-:S03]  /*26630*/  IADD3 R0, PT, PT, -R15, 0x3f, RZ ;  /* 0x0000003f0f007810 */ /* 0x000fc60007ffe1ff */
[----:B------:R-:W-:-:S05]  /*26640*/  @P1 IMAD.MOV R0, RZ, RZ, R20 ;  /* 0x000000ffff001224 */ /* 0x000fca00078e0214 */
[----:B------:R-:W-:-:S13]  /*26650*/  ISETP.NE.AND P1, PT, R0, RZ, PT ;  /* 0x000000ff0000720c */ /* 0x000fda0003f25270 */
[----:B0-----:R-:W-:Y:S05]  /*26660*/  @!P1 BRA `(.L_x_712) ;  /* 0x0000000000289947 */ /* 0x001fea0003800000 */
[--C-:B------:R-:W-:Y:S02]  /*26670*/  SHF.R.U64 R20, R21, 0x1, R78.reuse ;  /* 0x0000000115147819 */ /* 0x100fe4000000124e */
[C---:B------:R-:W-:Y:S02]  /*26680*/  LOP3.LUT R14, R0.reuse, 0x3f, RZ, 0xc0, !PT ;  /* 0x0000003f000e7812 */ /* 0x040fe400078ec0ff */
        /* <DEDUP_REMOVED lines=8> */
.L_x_712:
[----:B------:R-:W-:Y:S05]  /*26710*/  BSYNC.RECONVERGENT B0 ;  /* 0x0000000000007941 */ /* 0x000fea0003800200 */
.L_x_711:
[----:B------:R-:W-:-:S04]  /*26720*/  IMAD.WIDE.U32 R20, R83, 0x2168c235, RZ ;  /* 0x2168c23553147825 */ /* 0x000fc800078e00ff */
[----:B------:R-:W-:Y:S01]  /*26730*/  IMAD.MOV.U32 R14, RZ, RZ, R21 ;  /* 0x000000ffff0e7224 */ /* 0x000fe200078e0015 */
[----:B------:R-:W-:Y:S01]  /*26740*/  IADD3 RZ, P1, PT, R20, R20, RZ ;  /* 0x0000001414ff7210 */ /* 0x000fe20007f3e0ff */
[----:B------:R-:W-:Y:S02]  /*26750*/  IMAD.MOV.U32 R15, RZ, RZ, RZ ;  /* 0x000000ffff0f7224 */ /* 0x000fe400078e00ff */
[----:B------:R-:W-:-:S04]  /*26760*/  IMAD.HI.U32 R21, R79, -0x36f0255e, RZ ;  /* 0xc90fdaa24f157827 */ /* 0x000fc800078e00ff */
[----:B------:R-:W-:-:S04]  /*26770*/  IMAD.WIDE.U32 R14, R83, -0x36f0255e, R14 ;  /* 0xc90fdaa2530e7825 */ /* 0x000fc800078e000e */
[----:B------:R-:W-:-:S04]  /*26780*/  IMAD.WIDE.U32 R14, P2, R79, 0x2168c235, R14 ;  /* 0x2168c2354f0e7825 */ /* 0x000fc8000784000e */
[----:B------:R-:W-:Y:S01]  /*26790*/  IMAD R79, R79, -0x36f0255e, RZ ;  /* 0xc90fdaa24f4f7824 */ /* 0x000fe200078e02ff */
[----:B------:R-:W-:Y:S01]  /*267a0*/  IADD3.X RZ, P1, PT, R14, R14, RZ, P1, !PT ;  /* 0x0000000e0eff7210 */ /* 0x000fe20000f3e4ff */
[----:B------:R-:W-:-:S03]  /*267b0*/  IMAD.X R20, RZ, RZ, R21, P2 ;  /* 0x000000ffff147224 */ /* 0x000fc600010e0615 */
[----:B------:R-:W-:-:S04]  /*267c0*/  IADD3 R15, P2, PT, R79, R15, RZ ;  /* 0x0000000f4f0f7210 */ /* 0x000fc80007f5e0ff */
[C---:B------:R-:W-:Y:S01]  /*267d0*/  ISETP.GT.U32.AND P3, PT, R15.reuse, RZ, PT ;  /* 0x000000ff0f00720c */ /* 0x040fe20003f64070 */
[----:B------:R-:W-:Y:S01]  /*267e0*/  IMAD.X R20, RZ, RZ, R20, P2 ;  /* 0x000000ffff147224 */ /* 0x000fe200010e0614 */
[----:B------:R-:W-:-:S04]  /*267f0*/  IADD3.X R14, P2, PT, R15, R15, RZ, P1, !PT ;  /* 0x0000000f0f0e7210 */ /* 0x000fc80000f5e4ff */
[C---:B------:R-:W-:Y:S01]  /*26800*/  ISETP.GT.AND.EX P1, PT, R20.reuse, RZ, PT, P3 ;  /* 0x000000ff1400720c */ /* 0x040fe20003f24330 */
[----:B------:R-:W-:-:S03]  /*26810*/  IMAD.X R21, R20, 0x1, R20, P2 ;  /* 0x0000000114157824 */ /* 0x000fc600010e0614 */
[----:B------:R-:W-:Y:S02]  /*26820*/  SEL R15, R14, R15, P1 ;  /* 0x0000000f0e0f7207 */ /* 0x000fe40000800000 */
[----:B------:R-:W-:Y:S02]  /*26830*/  SEL R20, R21, R20, P1 ;  /* 0x0000001415147207 */ /* 0x000fe40000800000 */
[----:B------:R-:W-:Y:S02]  /*26840*/  IADD3 R15, P2, PT, R15, 0x1, RZ ;  /* 0x000000010f0f7810 */ /* 0x000fe40007f5e0ff */
[----:B------:R-:W-:Y:S02]  /*26850*/  SEL R21, RZ, 0xffffffff, !P1 ;  /* 0xffffffffff157807 */ /* 0x000fe40004800000 */
[----:B------:R-:W-:Y:S01]  /*26860*/  LOP3.LUT P1, R14, R105, 0x80000000, RZ, 0xc0, !PT ;  /* 0x80000000690e7812 */ /* 0x000fe2000782c0ff */
[----:B------:R-:W-:Y:S02]  /*26870*/  IMAD.X R20, RZ, RZ, R20, P2 ;  /* 0x000000ffff147224 */ /* 0x000fe400010e0614 */
[----:B------:R-:W-:Y:S01]  /*26880*/  IMAD.IADD R21, R21, 0x1, -R0 ;  /* 0x0000000115157824 */ /* 0x000fe200078e0a00 */
[----:B------:R-:W-:-:S02]  /*26890*/  @!P0 LOP3.LUT R14, R14, 0x80000000, RZ, 0x3c, !PT ;  /* 0x800000000e0e8812 */ /* 0x000fc400078e3cff */
[----:B------:R-:W-:-:S04]  /*268a0*/  SHF.R.U64 R15, R15, 0xa, R20 ;  /* 0x0000000a0f0f7819 */ /* 0x000fc80000001214 */
[----:B------:R-:W-:-:S04]  /*268b0*/  IADD3 R15, P2, PT, R15, 0x1, RZ ;  /* 0x000000010f0f7810 */ /* 0x000fc80007f5e0ff */
[----:B------:R-:W-:-:S04]  /*268c0*/  LEA.HI.X R20, R20, RZ, RZ, 0x16, P2 ;  /* 0x000000ff14147211 */ /* 0x000fc800010fb4ff */
[--C-:B------:R-:W-:Y:S02]  /*268d0*/  SHF.R.U64 R0, R15, 0x1, R20.reuse ;  /* 0x000000010f007819 */ /* 0x100fe40000001214 */
[----:B------:R-:W-:Y:S01]  /*268e0*/  SHF.R.U32.HI R15, RZ, 0x1e, R13 ;  /* 0x0000001eff0f7819 */ /* 0x000fe2000001160d */
[----:B------:R-:W-:Y:S01]  /*268f0*/  IMAD.SHL.U32 R13, R21, 0x100000, RZ ;  /* 0x00100000150d7824 */ /* 0x000fe200078e00ff */
[----:B------:R-:W-:Y:S02]  /*26900*/  SHF.R.U32.HI R20, RZ, 0x1, R20 ;  /* 0x00000001ff147819 */ /* 0x000fe40000011614 */
[----:B------:R-:W-:Y:S02]  /*26910*/  IADD3 R21, P2, P3, RZ, RZ, R0 ;  /* 0x000000ffff157210 */ /* 0x000fe40007b5e000 */
[----:B------:R-:W-:Y:S02]  /*26920*/  LEA.HI R12, R12, R15, RZ, 0x1 ;  /* 0x0000000f0c0c7211 */ /* 0x000fe400078f08ff */
[----:B------:R-:W-:-:S03]  /*26930*/  IADD3.X R13, PT, PT, R13, 0x3fe00000, R20, P2, P3 ;  /* 0x3fe000000d0d7810 */ /* 0x000fc600017e6414 */
[----:B------:R-:W-:Y:S01]  /*26940*/  @P1 IMAD.MOV R12, RZ, RZ, -R12 ;  /* 0x000000ffff0c1224 */ /* 0x000fe200078e0a0c */
[----:B------:R-:W-:-:S07]  /*26950*/  LOP3.LUT R13, R13, R14, RZ, 0xfc, !PT ;  /* 0x0000000e0d0d7212 */ /* 0x000fce00078efcff */
.L_x_706:
[----:B------:R-:W-:Y:S02]  /*26960*/  IMAD.MOV.U32 R83, RZ, RZ, 0x0 ;  /* 0x00000000ff537424 */ /* 0x000fe400078e00ff */
[----:B------:R-:W-:Y:S02]  /*26970*/  IMAD.MOV.U32 R0, RZ, RZ, R12 ;  /* 0x000000ffff007224 */ /* 0x000fe400078e000c */
[----:B------:R-:W-:Y:S01]  /*26980*/  IMAD.MOV.U32 R12, RZ, RZ, R21 ;  /* 0x000000ffff0c7224 */ /* 0x000fe200078e0015 */
[----:B------:R-:W-:Y:S06]  /*26990*/  RET.REL.NODEC R82 `(_Z14optimizeKernelIN4util6AckleyILi5EEELi5ELj128EEvddPKdPdPiS5_S5_iiidb) ;  /* 0xfffffd9452987950 */ /* 0x000fec0003c3ffff */
.L_x_713:
        /* <DEDUP_REMOVED lines=14> */
.L_x_1253:


//--------------------- .text._Z13psoIterKernelIN4util9RastriginILi5EEELi5EEvT_dddddPdS4_S4_S4_S4_S4_S4_biim --------------------------
	.section	.text._Z13psoIterKernelIN4util9RastriginILi5EEELi5EEvT_dddddPdS4_S4_S4_S4_S4_S4_biim,"ax",@progbits
	.align	128
        .global         _Z13psoIterKernelIN4util9RastriginILi5EEELi5EEvT_dddddPdS4_S4_S4_S4_S4_S4_biim
        .type           _Z13psoIterKernelIN4util9RastriginILi5EEELi5EEvT_dddddPdS4_S4_S4_S4_S4_S4_biim,@function
        .size           _Z13psoIterKernelIN4util9RastriginILi5EEELi5EEvT_dddddPdS4_S4_S4_S4_S4_S4_biim,(.L_x_1265 - _Z13psoIterKernelIN4util9RastriginILi5EEELi5EEvT_dddddPdS4_S4_S4_S4_S4_S4_biim)
        .other          _Z13psoIterKernelIN4util9RastriginILi5EEELi5EEvT_dddddPdS4_S4_S4_S4_S4_S4_biim,@"STO_CUDA_ENTRY STV_DEFAULT"
_Z13psoIterKernelIN4util9RastriginILi5EEELi5EEvT_dddddPdS4_S4_S4_S4_S4_S4_biim:
.text._Z13psoIterKernelIN4util9RastriginILi5EEELi5EEvT_dddddPdS4_S4_S4_S4_S4_S4_biim:
        /* <DEDUP_REMOVED lines=19> */
.L_x_737:
        /* <DEDUP_REMOVED lines=19> */
.L_x_724:
        /* <DEDUP_REMOVED lines=10> */
.L_x_719:
[----:B------:R-:W-:-:S06]  /*0300*/  IMAD R18, R2, 0x4, R1 ;  /* 0x0000000402127824 */ /* 0x000fcc00078e0201 */
[----:B------:R-:W5:Y:S01]  /*0310*/  LDL R18, [R18+0x4] ;  /* 0x0000040012127983 */ /* 0x000f620000100800 */
[----:B------:R-:W-:Y:S01]  /*0320*/  IMAD.SHL.U32 R20, R2, 0x20, RZ ;  /* 0x0000002002147824 */ /* 0x000fe200078e00ff */
[----:B------:R-:W-:-:S06]  /*0330*/  UMOV UR5, URZ ;  /* 0x000000ff00057c82 */ /* 0x000fcc0008000000 */
.L_x_718:
        /* <DEDUP_REMOVED lines=191> */
.L_x_721:
[----:B------:R-:W-:-:S06]  /*0f30*/  IMAD R20, R18, 0x4, R1 ;  /* 0x0000000412147824 */ /* 0x000fcc00078e0201 */
[----:B------:R-:W5:Y:S01]  /*0f40*/  LDL R20, [R20+0x4] ;  /* 0x0000040014147983 */ /* 0x000f620000100800 */
[----:B------:R-:W-:Y:S01]  /*0f50*/  IMAD.SHL.U32 R21, R18, 0x20, RZ ;  /* 0x0000002012157824 */ /* 0x000fe200078e00ff */
[----:B------:R-:W-:-:S06]  /*0f60*/  UMOV UR5, URZ ;  /* 0x000000ff00057c82 */ /* 0x000fcc0008000000 */
.L_x_720:
        /* <DEDUP_REMOVED lines=189> */
.L_x_723:
[----:B------:R-:W-:-:S06]  /*1b40*/  IMAD R18, R2, 0x4, R1 ;  /* 0x0000000402127824 */ /* 0x000fcc00078e0201 */
[----:B------:R-:W5:Y:S01]  /*1b50*/  LDL R18, [R18+0x4] ;  /* 0x0000040012127983 */ /* 0x000f620000100800 */
[----:B------:R-:W-:Y:S01]  /*1b60*/  IMAD.SHL.U32 R20, R2, 0x20, RZ ;  /* 0x0000002002147824 */ /* 0x000fe200078e00ff */
[----:B------:R-:W-:-:S06]  /*1b70*/  UMOV UR5, URZ ;  /* 0x000000ff00057c82 */ /* 0x000fcc0008000000 */
.L_x_722:
        /* <DEDUP_REMOVED lines=179> */
.L_x_717:
[----:B------:R-:W-:Y:S05]  /*26b0*/  BSYNC.RECONVERGENT B1 ;  /* 0x0000000000017941 */ /* 0x000fea0003800200 */
.L_x_716:
[----:B------:R-:W-:Y:S01]  /*26c0*/  ISETP.GT.U32.AND P0, PT, R19, 0x3, PT ;  /* 0x000000031300780c */ /* 0x000fe20003f04070 */
[----:B------:R-:W-:Y:S01]  /*26d0*/  VIADD R17, R17, 0x1 ;  /* 0x0000000111117836 */ /* 0x000fe20000000000 */
[--C-:B------:R-:W-:Y:S02]  /*26e0*/  SHF.R.U64 R19, R19, 0x2, R16.reuse ;  /* 0x0000000213137819 */ /* 0x100fe40000001210 */
[----:B------:R-:W-:Y:S02]  /*26f0*/  ISETP.GT.U32.AND.EX P0, PT, R16, RZ, PT, P0 ;  /* 0x000000ff1000720c */ /* 0x000fe40003f04100 */
[----:B------:R-:W-:-:S11]  /*2700*/  SHF.R.U32.HI R16, RZ, 0x2, R16 ;  /* 0x00000002ff107819 */ /* 0x000fd60000011610 */
[----:B------:R-:W-:Y:S05]  /*2710*/  @P0 BRA `(.L_x_724) ;  /* 0xffffffd800d00947 */ /* 0x000fea000383ffff */
.L_x_715:
[----:B------:R-:W-:Y:S05]  /*2720*/  BSYNC.RECONVERGENT B0 ;  /* 0x0000000000007941 */ /* 0x000fea0003800200 */
.L_x_714:
        /* <DEDUP_REMOVED lines=44> */
.L_x_735:
        /* <DEDUP_REMOVED lines=11> */
.L_x_730:
[----:B------:R-:W-:-:S06]  /*2aa0*/  IMAD R21, R20, 0x4, R1 ;  /* 0x0000000414157824 */ /* 0x000fcc00078e0201 */
[----:B------:R-:W5:Y:S01]  /*2ab0*/  LDL R21, [R21+0x4] ;  /* 0x0000040015157983 */ /* 0x000f620000100800 */
[----:B------:R-:W-:Y:S01]  /*2ac0*/  IMAD.SHL.U32 R22, R20, 0x20, RZ ;  /* 0x0000002014167824 */ /* 0x000fe200078e00ff */
[----:B------:R-:W-:-:S06]  /*2ad0*/  UMOV UR5, URZ ;  /* 0x000000ff00057c82 */ /* 0x000fcc0008000000 */
.L_x_729:
        /* <DEDUP_REMOVED lines=191> */
.L_x_732:
[----:B------:R-:W-:-:S06]  /*36d0*/  IMAD R21, R20, 0x4, R1 ;  /* 0x0000000414157824 */ /* 0x000fcc00078e0201 */
[----:B------:R-:W5:Y:S01]  /*36e0*/  LDL R21, [R21+0x4] ;  /* 0x0000040015157983 */ /* 0x000f620000100800 */
[----:B------:R-:W-:Y:S01]  /*36f0*/  IMAD.SHL.U32 R22, R20, 0x20, RZ ;  /* 0x0000002014167824 */ /* 0x000fe200078e00ff */
[----:B------:R-:W-:-:S06]  /*3700*/  UMOV UR5, URZ ;  /* 0x000000ff00057c82 */ /* 0x000fcc0008000000 */
.L_x_731:
        /* <DEDUP_REMOVED lines=191> */
.L_x_734:
[----:B------:R-:W-:-:S06]  /*4300*/  IMAD R21, R20, 0x4, R1 ;  /* 0x0000000414157824 */ /* 0x000fcc00078e0201 */
[----:B------:R-:W5:Y:S01]  /*4310*/  LDL R21, [R21+0x4] ;  /* 0x0000040015157983 */ /* 0x000f620000100800 */
[----:B------:R-:W-:Y:S01]  /*4320*/  IMAD.SHL.U32 R22, R20, 0x20, RZ ;  /* 0x0000002014167824 */ /* 0x000fe200078e00ff */
[----:B------:R-:W-:-:S06]  /*4330*/  UMOV UR5, URZ ;  /* 0x000000ff00057c82 */ /* 0x000fcc0008000000 */
.L_x_733:
        /* <DEDUP_REMOVED lines=179> */
.L_x_728:
[----:B------:R-:W-:Y:S05]  /*4e70*/  BSYNC.RECONVERGENT B1 ;  /* 0x0000000000017941 */ /* 0x000fea0003800200 */
.L_x_727:
[----:B------:R-:W-:Y:S01]  /*4e80*/  ISETP.GT.U32.AND P0, PT, R2, 0x3, PT ;  /* 0x000000030200780c */ /* 0x000fe20003f04070 */
[----:B------:R-:W-:Y:S01]  /*4e90*/  VIADD R18, R18, 0x1 ;  /* 0x0000000112127836 */ /* 0x000fe20000000000 */
[--C-:B------:R-:W-:Y:S02]  /*4ea0*/  SHF.R.U64 R2, R2, 0x2, R19.reuse ;  /* 0x0000000202027819 */ /* 0x100fe40000001213 */
[----:B------:R-:W-:Y:S02]  /*4eb0*/  ISETP.GT.U32.AND.EX P0, PT, R19, RZ, PT, P0 ;  /* 0x000000ff1300720c */ /* 0x000fe40003f04100 */
[----:B------:R-:W-:-:S11]  /*4ec0*/  SHF.R.U32.HI R19, RZ, 0x2, R19 ;  /* 0x00000002ff137819 */ /* 0x000fd60000011613 */
[----:B------:R-:W-:Y:S05]  /*4ed0*/  @P0 BRA `(.L_x_735) ;  /* 0xffffffd800c40947 */ /* 0x000fea000383ffff */
.L_x_726:
[----:B------:R-:W-:Y:S05]  /*4ee0*/  BSYNC.RECONVERGENT B0 ;  /* 0x0000000000007941 */ /* 0x000fea0003800200 */
.L_x_725:
        /* <DEDUP_REMOVED lines=68> */
.L_x_736:
[----:B------:R-:W-:-:S04]  /*5330*/  UIADD3 UR4, UPT, UPT, UR4, 0x1, URZ ;  /* 0x0000000104047890 */ /* 0x000fc8000fffe0ff */
[----:B------:R-:W-:-:S09]  /*5340*/  UISETP.NE.AND UP0, UPT, UR4, 0x5, UPT ;  /* 0x000000050400788c */ /* 0x000fd2000bf05270 */
[----:B------:R-:W-:Y:S05]  /*5350*/  BRA.U UP0, `(.L_x_737) ;  /* 0xffffffad00747547 */ /* 0x000fea000b83ffff */
[----:B------:R-:W2:Y:S01]  /*5360*/  LDCU.64 UR4, c[0x0][0x3b0] ;  /* 0x00007600ff0477ac */ /* 0x000ea20008000a00 */
[C---:B------:R-:W-:Y:S01]  /*5370*/  IMAD.SHL.U32 R13, R10.reuse, 0x8, RZ ;  /* 0x000000080a0d7824 */ /* 0x040fe200078e00ff */
[----:B------:R-:W-:-:S04]  /*5380*/  SHF.L.U64.HI R12, R10, 0x3, R11 ;  /* 0x000000030a0c7819 */ /* 0x000fc8000001020b */
[----:B--2---:R-:W-:-:S04]  /*5390*/  IADD3 R6, P0, PT, R13, UR4, RZ ;  /* 0x000000040d067c10 */ /* 0x004fc8000ff1e0ff */
[----:B------:R-:W-:-:S05]  /*53a0*/  IADD3.X R7, PT, PT, R12, UR5, RZ, P0, !PT ;  /* 0x000000050c077c10 */ /* 0x000fca00087fe4ff */
[----:B------:R-:W0:Y:S01]  /*53b0*/  LDG.E.64 R10, desc[UR10][R6.64] ;  /* 0x0000000a060a7981 */ /* 0x000e22000c1e1b00 */
[----:B------:R-:W-:Y:S01]  /*53c0*/  UMOV UR8, 0x54442d18 ;  /* 0x54442d1800087882 */ /* 0x000fe20000000000 */
[----:B------:R-:W-:Y:S01]  /*53d0*/  UMOV UR9, 0x401921fb ;  /* 0x401921fb00097882 */ /* 0x000fe20000000000 */
[----:B------:R-:W-:Y:S01]  /*53e0*/  BSSY.RECONVERGENT B0, `(.L_x_738) ;  /* 0x0000042000007945 */ /* 0x000fe20003800200 */
[----:B01----:R-:W-:-:S06]  /*53f0*/  DMUL R2, R10, UR8 ;  /* 0x000000080a027c28 */ /* 0x003fcc0008000000 */
[----:B------:R-:W0:Y:S02]  /*5400*/  F2F.F32.F64 R9, R2 ;  /* 0x0000000200097310 */ /* 0x000e240000301000 */
[C---:B0-----:R-:W-:Y:S01]  /*5410*/  FMUL R4, R9.reuse, 0.63661974668502807617 ;  /* 0x3f22f98309047820 */ /* 0x041fe20000400000 */
[----:B------:R-:W-:-:S05]  /*5420*/  FSETP.GE.AND P0, PT, |R9|, 105615, PT ;  /* 0x47ce47800900780b */ /* 0x000fca0003f06200 */
[----:B------:R-:W0:Y:S02]  /*5430*/  F2I.NTZ R16, R4 ;  /* 0x0000000400107305 */ /* 0x000e240000203100 */
[----:B0-----:R-:W-:-:S05]  /*5440*/  I2FP.F32.S32 R8, R16 ;  /* 0x0000001000087245 */ /* 0x001fca0000201400 */
[----:B------:R-:W-:-:S04]  /*5450*/  FFMA R5, R8, -1.5707962512969970703, R9 ;  /* 0xbfc90fda08057823 */ /* 0x000fc80000000009 */
[----:B------:R-:W-:-:S04]  /*5460*/  FFMA R5, R8, -7.5497894158615963534e-08, R5 ;  /* 0xb3a2216808057823 */ /* 0x000fc80000000005 */
[----:B------:R-:W-:Y:S01]  /*5470*/  FFMA R18, R8, -5.3903029534742383927e-15, R5 ;  /* 0xa7c234c508127823 */ /* 0x000fe20000000005 */
[----:B------:R-:W-:Y:S06]  /*5480*/  @!P0 BRA `(.L_x_739) ;  /* 0x0000000000dc8947 */ /* 0x000fec0003800000 */
[----:B------:R-:W-:-:S13]  /*5490*/  FSETP.NEU.AND P0, PT, |R9|, +INF , PT ;  /* 0x7f8000000900780b */ /* 0x000fda0003f0d200 */
[----:B------:R-:W-:Y:S01]  /*54a0*/  @!P0 FMUL R18, RZ, R9 ;  /* 0x00000009ff128220 */ /* 0x000fe20000400000 */
[----:B------:R-:W-:Y:S01]  /*54b0*/  @!P0 IMAD.MOV.U32 R16, RZ, RZ, RZ ;  /* 0x000000ffff108224 */ /* 0x000fe200078e00ff */
[----:B------:R-:W-:Y:S06]  /*54c0*/  @!P0 BRA `(.L_x_739) ;  /* 0x0000000000cc8947 */ /* 0x000fec0003800000 */
[----:B------:R-:W-:Y:S01]  /*54d0*/  IMAD.SHL.U32 R3, R9, 0x100, RZ ;  /* 0x0000010009037824 */ /* 0x000fe200078e00ff */
[----:B------:R-:W0:Y:S01]  /*54e0*/  LDCU.64 UR6, c[0x4][0x1d0] ;  /* 0x01003a00ff0677ac */ /* 0x000e220008000a00 */
[----:B------:R-:W-:Y:S02]  /*54f0*/  IMAD.MOV.U32 R8, RZ, RZ, RZ ;  /* 0x000000ffff087224 */ /* 0x000fe400078e00ff */
[----:B------:R-:W-:Y:S01]  /*5500*/  IMAD.MOV.U32 R2, RZ, RZ, R1 ;  /* 0x000000ffff027224 */ /* 0x000fe200078e0001 */
[----:B------:R-:W-:Y:S01]  /*5510*/  LOP3.LUT R3, R3, 0x80000000, RZ, 0xfc, !PT ;  /* 0x8000000003037812 */ /* 0x000fe200078efcff */
[----:B------:R-:W-:Y:S01]  /*5520*/  UMOV UR5, URZ ;  /* 0x000000ff00057c82 */ /* 0x000fe20008000000 */
[----:B------:R-:W-:-:S05]  /*5530*/  UMOV UR4, URZ ;  /* 0x000000ff00047c82 */ /* 0x000fca0008000000 */
.L_x_740:
[----:B0-----:R-:W-:Y:S02]  /*5540*/  IMAD.U32 R14, RZ, RZ, UR6 ;  /* 0x00000006ff0e7e24 */ /* 0x001fe4000f8e00ff */
[----:B------:R-:W-:-:S05]  /*5550*/  IMAD.U32 R15, RZ, RZ, UR7 ;  /* 0x00000007ff0f7e24 */ /* 0x000fca000f8e00ff */
[----:B------:R-:W2:Y:S01]  /*5560*/  LDG.E.CONSTANT R4, desc[UR10][R14.64] ;  /* 0x0000000a0e047981 */ /* 0x000ea2000c1e9900 */
[----:B------:R-:W-:Y:S02]  /*5570*/  UIADD3 UR6, UP0, UPT, UR6, 0x4, URZ ;  /* 0x0000000406067890 */ /* 0x000fe4000ff1e0ff */
[----:B------:R-:W-:Y:S02]  /*5580*/  UIADD3 UR4, UPT, UPT, UR4, 0x1, URZ ;  /* 0x0000000104047890 */ /* 0x000fe4000fffe0ff */
[----:B------:R-:W-:Y:S02]  /*5590*/  UIADD3.X UR7, UPT, UPT, URZ, UR7, URZ, UP0, !UPT ;  /* 0x00000007ff077290 */ /* 0x000fe400087fe4ff */
[----:B------:R-:W-:Y:S01]  /*55a0*/  UISETP.NE.AND UP0, UPT, UR4, 0x6, UPT ;  /* 0x000000060400788c */ /* 0x000fe2000bf05270 */
[----:B--2---:R-:W-:-:S03]  /*55b0*/  IMAD.WIDE.U32 R4, R4, R3, RZ ;  /* 0x0000000304047225 */ /* 0x004fc600078e00ff */
[----:B------:R-:W-:-:S04]  /*55c0*/  IADD3 R17, P0, PT, R4, R8, RZ ;  /* 0x0000000804117210 */ /* 0x000fc80007f1e0ff */
[----:B------:R-:W-:Y:S01]  /*55d0*/  IADD3.X R8, PT, PT, R5, UR5, RZ, P0, !PT ;  /* 0x0000000505087c10 */ /* 0x000fe200087fe4ff */
[----:B------:R0:W-:Y:S02]  /*55e0*/  STL [R2], R17 ;  /* 0x0000001102007387 */ /* 0x0001e40000100800 */
[----:B0-----:R-:W-:Y:S01]  /*55f0*/  VIADD R2, R2, 0x4 ;  /* 0x0000000402027836 */ /* 0x001fe20000000000 */
[----:B------:R-:W-:Y:S06]  /*5600*/  BRA.U UP0, `(.L_x_740) ;  /* 0xfffffffd00cc7547 */ /* 0x000fec000b83ffff */
[----:B------:R-:W-:Y:S01]  /*5610*/  SHF.R.U32.HI R14, RZ, 0x17, R9 ;  /* 0x00000017ff0e7819 */ /* 0x000fe20000011609 */
[----:B------:R0:W-:Y:S03]  /*5620*/  STL [R1+0x18], R8 ;  /* 0x0000180801007387 */ /* 0x0001e60000100800 */
[C---:B------:R-:W-:Y:S02]  /*5630*/  LOP3.LUT R2, R14.reuse, 0xe0, RZ, 0xc0, !PT ;  /* 0x000000e00e027812 */ /* 0x040fe400078ec0ff */
[----:B------:R-:W-:-:S03]  /*5640*/  LOP3.LUT P0, RZ, R14, 0x1f, RZ, 0xc0, !PT ;  /* 0x0000001f0eff7812 */ /* 0x000fc6000780c0ff */
[----:B------:R-:W-:-:S05]  /*5650*/  VIADD R2, R2, 0xffffff80 ;  /* 0xffffff8002027836 */ /* 0x000fca0000000000 */
[----:B------:R-:W-:-:S05]  /*5660*/  SHF.R.U32.HI R2, RZ, 0x5, R2 ;  /* 0x00000005ff027819 */ /* 0x000fca0000011602 */
[----:B------:R-:W-:-:S05]  /*5670*/  IMAD R15, R2, -0x4, R1 ;  /* 0xfffffffc020f7824 */ /* 0x000fca00078e0201 */
[----:B------:R-:W2:Y:S04]  /*5680*/  LDL R3, [R15+0x18] ;  /* 0x000018000f037983 */ /* 0x000ea80000100800 */
[----:B------:R-:W2:Y:S04]  /*5690*/  LDL R4, [R15+0x14] ;  /* 0x000014000f047983 */ /* 0x000ea80000100800 */
[----:B------:R-:W3:Y:S01]  /*56a0*/  @P0 LDL R5, [R15+0x10] ;  /* 0x000010000f050983 */ /* 0x000ee20000100800 */
[----:B------:R-:W-:Y:S01]  /*56b0*/  LOP3.LUT R2, R14, 0x1f, RZ, 0xc0, !PT ;  /* 0x0000001f0e027812 */ /* 0x000fe200078ec0ff */
[----:B------:R-:W-:Y:S01]  /*56c0*/  UMOV UR4, 0x54442d19 ;  /* 0x54442d1900047882 */ /* 0x000fe20000000000 */
[----:B------:R-:W-:-:S02]  /*56d0*/  UMOV UR5, 0x3bf921fb ;  /* 0x3bf921fb00057882 */ /* 0x000fc40000000000 */
[-C--:B--2---:R-:W-:Y:S02]  /*56e0*/  @P0 SHF.L.W.U32.HI R3, R4, R2.reuse, R3 ;  /* 0x0000000204030219 */ /* 0x084fe40000010e03 */
[----:B---3--:R-:W-:Y:S02]  /*56f0*/  @P0 SHF.L.W.U32.HI R4, R5, R2, R4 ;  /* 0x0000000205040219 */ /* 0x008fe40000010e04 */
[----:B------:R-:W-:Y:S02]  /*5700*/  ISETP.GE.AND P0, PT, R9, RZ, PT ;  /* 0x000000ff0900720c */ /* 0x000fe40003f06270 */
[C-C-:B------:R-:W-:Y:S01]  /*5710*/  SHF.L.W.U32.HI R2, R4.reuse, 0x2, R3.reuse ;  /* 0x0000000204027819 */ /* 0x140fe20000010e03 */
[----:B------:R-:W-:Y:S01]  /*5720*/  IMAD.SHL.U32 R4, R4, 0x4, RZ ;  /* 0x0000000404047824 */ /* 0x000fe200078e00ff */
[----:B------:R-:W-:Y:S02]  /*5730*/  SHF.R.U32.HI R3, RZ, 0x1e, R3 ;  /* 0x0000001eff037819 */ /* 0x000fe40000011603 */
[----:B------:R-:W-:-:S02]  /*5740*/  SHF.R.S32.HI R5, RZ, 0x1f, R2 ;  /* 0x0000001fff057819 */ /* 0x000fc40000011402 */
[C---:B------:R-:W-:Y:S02]  /*5750*/  LEA.HI R16, R2.reuse, R3, RZ, 0x1 ;  /* 0x0000000302107211 */ /* 0x040fe400078f08ff */
[C---:B------:R-:W-:Y:S02]  /*5760*/  LOP3.LUT R4, R5.reuse, R4, RZ, 0x3c, !PT ;  /* 0x0000000405047212 */ /* 0x040fe400078e3cff */
[----:B------:R-:W-:Y:S02]  /*5770*/  LOP3.LUT R5, R5, R2, RZ, 0x3c, !PT ;  /* 0x0000000205057212 */ /* 0x000fe400078e3cff */
[----:B------:R-:W-:Y:S01]  /*5780*/  LOP3.LUT R9, R2, R9, RZ, 0x3c, !PT ;  /* 0x0000000902097212 */ /* 0x000fe200078e3cff */
[----:B------:R-:W-:-:S03]  /*5790*/  IMAD.MOV R2, RZ, RZ, -R16 ;  /* 0x000000ffff027224 */ /* 0x000fc600078e0a10 */
[----:B------:R-:W1:Y:S01]  /*57a0*/  I2F.F64.S64 R4, R4 ;  /* 0x0000000400047312 */ /* 0x000e620000301c00 */
[----:B------:R-:W-:Y:S01]  /*57b0*/  ISETP.GE.AND P1, PT, R9, RZ, PT ;  /* 0x000000ff0900720c */ /* 0x000fe20003f26270 */
[----:B------:R-:W-:Y:S01]  /*57c0*/  @!P0 IMAD.MOV.U32 R16, RZ, RZ, R2 ;  /* 0x000000ffff108224 */ /* 0x000fe200078e0002 */
[----:B-1----:R-:W-:-:S10]  /*57d0*/  DMUL R14, R4, UR4 ;  /* 0x00000004040e7c28 */ /* 0x002fd40008000000 */
[----:B------:R-:W1:Y:S02]  /*57e0*/  F2F.F32.F64 R14, R14 ;  /* 0x0000000e000e7310 */ /* 0x000e640000301000 */
[----:B01----:R-:W-:-:S07]  /*57f0*/  FSEL R18, -R14, R14, !P1 ;  /* 0x0000000e0e127208 */ /* 0x003fce0004800100 */
.L_x_739:
[----:B------:R-:W-:Y:S05]  /*5800*/  BSYNC.RECONVERGENT B0 ;  /* 0x0000000000007941 */ /* 0x000fea0003800200 */
.L_x_738:
[----:B------:R-:W2:Y:S01]  /*5810*/  LDG.E.64 R8, desc[UR10][R6.64+0x8] ;  /* 0x0000080a06087981 */ /* 0x000ea2000c1e1b00 */
        /* <DEDUP_REMOVED lines=12> */
[----:B------:R-:W-:Y:S01]  /*58e0*/  FSEL R19, -R16, -0.4999999701976776123, !P0 ;  /* 0xbeffffff10137808 */ /* 0x000fe20004000100 */
[----:B------:R-:W-:Y:S01]  /*58f0*/  FFMA R20, R3, R20, R22 ;  /* 0x0000001403147223 */ /* 0x000fe20000000016 */
[----:B------:R-:W-:-:S03]  /*5900*/  FSEL R2, R18, 1, !P0 ;  /* 0x3f80000012027808 */ /* 0x000fc60004000000 */
[C---:B------:R-:W-:Y:S02]  /*5910*/  FFMA R19, R3.reuse, R20, R19 ;  /* 0x0000001403137223 */ /* 0x040fe40000000013 */
[----:B------:R-:W-:-:S04]  /*5920*/  FFMA R3, R3, R2, RZ ;  /* 0x0000000203037223 */ /* 0x000fc800000000ff */
[----:B------:R-:W-:-:S04]  /*5930*/  FFMA R19, R3, R19, R2 ;  /* 0x0000001303137223 */ /* 0x000fc80000000002 */
[----:B------:R-:W-:-:S04]  /*5940*/  @P1 FADD R19, RZ, -R19 ;  /* 0x80000013ff131221 */ /* 0x000fc80000000000 */
[----:B------:R-:W0:Y:S02]  /*5950*/  F2F.F64.F32 R2, R19 ;  /* 0x0000001300027310 */ /* 0x000e240000201800 */
[----:B0-----:R-:W-:-:S08]  /*5960*/  DMUL R2, R2, -10 ;  /* 0xc024000002027828 */ /* 0x001fd00000000000 */
[----:B------:R-:W-:Y:S02]  /*5970*/  DFMA R10, R10, R10, R2 ;  /* 0x0000000a0a0a722b */ /* 0x000fe40000000002 */
[----:B--2---:R-:W-:-:S06]  /*5980*/  DMUL R4, R8, UR8 ;  /* 0x0000000808047c28 */ /* 0x004fcc0008000000 */
        /* <DEDUP_REMOVED lines=10> */
[----:B------:R-:W-:Y:S05]  /*5a30*/  @!P0 BRA `(.L_x_743) ;  /* 0x0000000000d08947 */ /* 0x000fea0003800000 */
[----:B------:R-:W-:Y:S01]  /*5a40*/  IMAD.SHL.U32 R3, R17, 0x100, RZ ;  /* 0x0000010011037824 */ /* 0x000fe200078e00ff */
[----:B------:R-:W0:Y:S01]  /*5a50*/  LDCU.64 UR6, c[0x4][0x1d0] ;  /* 0x01003a00ff0677ac */ /* 0x000e220008000a00 */
[----:B------:R-:W-:Y:S02]  /*5a60*/  IMAD.MOV.U32 R18, RZ, RZ, RZ ;  /* 0x000000ffff127224 */ /* 0x000fe400078e00ff */
[----:B------:R-:W-:Y:S01]  /*5a70*/  IMAD.MOV.U32 R2, RZ, RZ, R1 ;  /* 0x000000ffff027224 */ /* 0x000fe200078e0001 */
[----:B------:R-:W-:Y:S01]  /*5a80*/  LOP3.LUT R3, R3, 0x80000000, RZ, 0xfc, !PT ;  /* 0x8000000003037812 */ /* 0x000fe200078efcff */
[----:B------:R-:W-:Y:S01]  /*5a90*/  UMOV UR5, URZ ;  /* 0x000000ff00057c82 */ /* 0x000fe20008000000 */
[----:B------:R-:W-:-:S05]  /*5aa0*/  UMOV UR4, URZ ;  /* 0x000000ff00047c82 */ /* 0x000fca0008000000 */
.L_x_744:
        /* <DEDUP_REMOVED lines=33> */
[C---:B0-----:R-:W-:Y:S02]  /*5cc0*/  LEA.HI R18, R2.reuse, R3, RZ, 0x1 ;  /* 0x0000000302127211 */ /* 0x041fe400078f08ff */
[C---:B------:R-:W-:Y:S02]  /*5cd0*/  LOP3.LUT R4, R5.reuse, R4, RZ, 0x3c, !PT ;  /* 0x0000000405047212 */ /* 0x040fe400078e3cff */
[----:B------:R-:W-:Y:S02]  /*5ce0*/  LOP3.LUT R5, R5, R2, RZ, 0x3c, !PT ;  /* 0x0000000205057212 */ /* 0x000fe400078e3cff */
[----:B------:R-:W-:Y:S01]  /*5cf0*/  LOP3.LUT R17, R2, R17, RZ, 0x3c, !PT ;  /* 0x0000001102117212 */ /* 0x000fe200078e3cff */
[----:B------:R-:W-:-:S03]  /*5d00*/  IMAD.MOV R2, RZ, RZ, -R18 ;  /* 0x000000ffff027224 */ /* 0x000fc600078e0a12 */
[----:B------:R-:W0:Y:S01]  /*5d10*/  I2F.F64.S64 R4, R4 ;  /* 0x0000000400047312 */ /* 0x000e220000301c00 */
[----:B------:R-:W-:Y:S01]  /*5d20*/  ISETP.GE.AND P1, PT, R17, RZ, PT ;  /* 0x000000ff1100720c */ /* 0x000fe20003f26270 */
[----:B------:R-:W-:Y:S01]  /*5d30*/  @!P0 IMAD.MOV.U32 R18, RZ, RZ, R2 ;  /* 0x000000ffff128224 */ /* 0x000fe200078e0002 */
[----:B0-----:R-:W-:-:S10]  /*5d40*/  DMUL R20, R4, UR4 ;  /* 0x0000000404147c28 */ /* 0x001fd40008000000 */
[----:B------:R-:W0:Y:S02]  /*5d50*/  F2F.F32.F64 R20, R20 ;  /* 0x0000001400147310 */ /* 0x000e240000301000 */
[----:B0-----:R-:W-:Y:S01]  /*5d60*/  FSEL R2, -R20, R20, !P1 ;  /* 0x0000001414027208 */ /* 0x001fe20004800100 */
[----:B------:R-:W-:Y:S06]  /*5d70*/  BRA `(.L_x_742) ;  /* 0x0000000000087947 */ /* 0x000fec0003800000 */
.L_x_743:
[----:B------:R-:W-:Y:S01]  /*5d80*/  FMUL R2, RZ, R17 ;  /* 0x00000011ff027220 */ /* 0x000fe20000400000 */
[----:B------:R-:W-:-:S07]  /*5d90*/  IMAD.MOV.U32 R18, RZ, RZ, RZ ;  /* 0x000000ffff127224 */ /* 0x000fce00078e00ff */
.L_x_742:
[----:B------:R-:W-:Y:S05]  /*5da0*/  BSYNC.RECONVERGENT B0 ;  /* 0x0000000000007941 */ /* 0x000fea0003800200 */
.L_x_741:
[----:B------:R-:W2:Y:S01]  /*5db0*/  LDG.E.64 R4, desc[UR10][R6.64+0x10] ;  /* 0x0000100a06047981 */ /* 0x000ea2000c1e1b00 */
[----:B------:R-:W-:Y:S01]  /*5dc0*/  FMUL R3, R2, R2 ;  /* 0x0000000202037220 */ /* 0x000fe20000400000 */
[C---:B------:R-:W-:Y:S01]  /*5dd0*/  LOP3.LUT R17, R18.reuse, 0x1, RZ, 0xc0, !PT ;  /* 0x0000000112117812 */ /* 0x040fe200078ec0ff */
[----:B------:R-:W-:Y:S01]  /*5de0*/  VIADD R18, R18, 0x1 ;  /* 0x0000000112127836 */ /* 0x000fe20000000000 */
[----:B------:R-:W-:Y:S01]  /*5df0*/  DADD R10, R10, 50 ;  /* 0x404900000a0a7429 */ /* 0x000fe20000000000 */
[----:B------:R-:W-:Y:S01]  /*5e00*/  FFMA R19, R3, R14, -0.0013887860113754868507 ;  /* 0xbab607ed03137423 */ /* 0x000fe2000000000e */
[----:B------:R-:W-:Y:S01]  /*5e10*/  ISETP.NE.U32.AND P0, PT, R17, 0x1, PT ;  /* 0x000000011100780c */ /* 0x000fe20003f05070 */
[----:B------:R-:W-:Y:S01]  /*5e20*/  BSSY.RECONVERGENT B0, `(.L_x_745) ;  /* 0x0000051000007945 */ /* 0x000fe20003800200 */
[----:B------:R-:W-:Y:S02]  /*5e30*/  LOP3.LUT P1, RZ, R18, 0x2, RZ, 0xc0, !PT ;  /* 0x0000000212ff7812 */ /* 0x000fe4000782c0ff */
[----:B------:R-:W-:-:S02]  /*5e40*/  FSEL R20, R19, -0.00019574658654164522886, P0 ;  /* 0xb94d415313147808 */ /* 0x000fc40000000000 */
[----:B------:R-:W-:Y:S02]  /*5e50*/  FSEL R22, R15, 0.041666727513074874878, !P0 ;  /* 0x3d2aaabb0f167808 */ /* 0x000fe40004000000 */
[----:B------:R-:W-:Y:S02]  /*5e60*/  FSEL R17, -R16, -0.4999999701976776123, !P0 ;  /* 0xbeffffff10117808 */ /* 0x000fe40004000100 */
[----:B------:R-:W-:Y:S01]  /*5e70*/  FSEL R2, R2, 1, !P0 ;  /* 0x3f80000002027808 */ /* 0x000fe20004000000 */
[----:B------:R-:W-:-:S04]  /*5e80*/  FFMA R20, R3, R20, R22 ;  /* 0x0000001403147223 */ /* 0x000fc80000000016 */
[C---:B------:R-:W-:Y:S01]  /*5e90*/  FFMA R20, R3.reuse, R20, R17 ;  /* 0x0000001403147223 */ /* 0x040fe20000000011 */
[----:B------:R-:W-:-:S04]  /*5ea0*/  FFMA R3, R3, R2, RZ ;  /* 0x0000000203037223 */ /* 0x000fc800000000ff */
[----:B------:R-:W-:-:S04]  /*5eb0*/  FFMA R21, R3, R20, R2 ;  /* 0x0000001403157223 */ /* 0x000fc80000000002 */
[----:B------:R-:W-:-:S04]  /*5ec0*/  @P1 FADD R21, RZ, -R21 ;  /* 0x80000015ff151221 */ /* 0x000fc80000000000 */
[----:B------:R-:W0:Y:S02]  /*5ed0*/  F2F.F64.F32 R2, R21 ;  /* 0x0000001500027310 */ /* 0x000e240000201800 */
[----:B0-----:R-:W-:-:S08]  /*5ee0*/  DMUL R2, R2, -10 ;  /* 0xc024000002027828 */ /* 0x001fd00000000000 */
[----:B------:R-:W-:-:S08]  /*5ef0*/  DFMA R2, R8, R8, R2 ;  /* 0x000000080802722b */ /* 0x000fd00000000002 */
[----:B------:R-:W-:Y:S02]  /*5f00*/  DADD R10, R2, R10 ;  /* 0x00000000020a7229 */ /* 0x000fe4000000000a */
        /* <DEDUP_REMOVED lines=19> */
.L_x_748:
        /* <DEDUP_REMOVED lines=45> */
.L_x_747:
[----:B------:R-:W-:Y:S01]  /*6310*/  FMUL R2, RZ, R17 ;  /* 0x00000011ff027220 */ /* 0x000fe20000400000 */
[----:B------:R-:W-:-:S07]  /*6320*/  IMAD.MOV.U32 R20, RZ, RZ, RZ ;  /* 0x000000ffff147224 */ /* 0x000fce00078e00ff */
.L_x_746:
[----:B------:R-:W-:Y:S05]  /*6330*/  BSYNC.RECONVERGENT B0 ;  /* 0x0000000000007941 */ /* 0x000fea0003800200 */
.L_x_745:
[----:B------:R-:W2:Y:S01]  /*6340*/  LDG.E.64 R8, desc[UR10][R6.64+0x18] ;  /* 0x0000180a06087981 */ /* 0x000ea2000c1e1b00 */
[----:B------:R-:W-:Y:S01]  /*6350*/  FMUL R3, R2, R2 ;  /* 0x0000000202037220 */ /* 0x000fe20000400000 */
[C---:B------:R-:W-:Y:S01]  /*6360*/  LOP3.LUT R17, R20.reuse, 0x1, RZ, 0xc0, !PT ;  /* 0x0000000114117812 */ /* 0x040fe200078ec0ff */
[----:B------:R-:W-:Y:S01]  /*6370*/  VIADD R20, R20, 0x1 ;  /* 0x0000000114147836 */ /* 0x000fe20000000000 */
[----:B------:R-:W-:Y:S01]  /*6380*/  BSSY.RECONVERGENT B0, `(.L_x_749) ;  /* 0x0000053000007945 */ /* 0x000fe20003800200 */
[----:B------:R-:W-:Y:S01]  /*6390*/  FFMA R18, R3, R14, -0.0013887860113754868507 ;  /* 0xbab607ed03127423 */ /* 0x000fe2000000000e */
[----:B------:R-:W-:Y:S02]  /*63a0*/  ISETP.NE.U32.AND P0, PT, R17, 0x1, PT ;  /* 0x000000011100780c */ /* 0x000fe40003f05070 */
        /* <DEDUP_REMOVED lines=33> */
.L_x_752:
        /* <DEDUP_REMOVED lines=33> */
[C---:B------:R-:W-:Y:S02]  /*67d0*/  LOP3.LUT R17, R2.reuse, R17, RZ, 0x3c, !PT ;  /* 0x0000001102117212 */ /* 0x040fe400078e3cff */
[C---:B------:R-:W-:Y:S02]  /*67e0*/  LOP3.LUT R4, R5.reuse, R4, RZ, 0x3c, !PT ;  /* 0x0000000405047212 */ /* 0x040fe400078e3cff */
[----:B------:R-:W-:Y:S02]  /*67f0*/  LOP3.LUT R5, R5, R2, RZ, 0x3c, !PT ;  /* 0x0000000205057212 */ /* 0x000fe400078e3cff */
[----:B------:R-:W-:Y:S02]  /*6800*/  LEA.HI R2, R2, R3, RZ, 0x1 ;  /* 0x0000000302027211 */ /* 0x000fe400078f08ff */
[----:B------:R-:W-:Y:S02]  /*6810*/  ISETP.GE.AND P1, PT, R17, RZ, PT ;  /* 0x000000ff1100720c */ /* 0x000fe40003f26270 */
[----:B------:R-:W0:Y:S01]  /*6820*/  I2F.F64.S64 R4, R4 ;  /* 0x0000000400047312 */ /* 0x000e220000301c00 */
[----:B------:R-:W-:-:S04]  /*6830*/  IMAD.MOV R3, RZ, RZ, -R2 ;  /* 0x000000ffff037224 */ /* 0x000fc800078e0a02 */
[----:B------:R-:W-:Y:S01]  /*6840*/  @!P0 IMAD.MOV.U32 R2, RZ, RZ, R3 ;  /* 0x000000ffff028224 */ /* 0x000fe200078e0003 */
[----:B0-----:R-:W-:-:S10]  /*6850*/  DMUL R18, R4, UR4 ;  /* 0x0000000404127c28 */ /* 0x001fd40008000000 */
[----:B------:R-:W0:Y:S02]  /*6860*/  F2F.F32.F64 R18, R18 ;  /* 0x0000001200127310 */ /* 0x000e240000301000 */
[----:B0-----:R-:W-:Y:S01]  /*6870*/  FSEL R21, -R18, R18, !P1 ;  /* 0x0000001212157208 */ /* 0x001fe20004800100 */
[----:B------:R-:W-:Y:S06]  /*6880*/  BRA `(.L_x_750) ;  /* 0x0000000000087947 */ /* 0x000fec0003800000 */
.L_x_751:
[----:B------:R-:W-:Y:S01]  /*6890*/  FMUL R21, RZ, R17 ;  /* 0x00000011ff157220 */ /* 0x000fe20000400000 */
[----:B------:R-:W-:-:S07]  /*68a0*/  IMAD.MOV.U32 R2, RZ, RZ, RZ ;  /* 0x000000ffff027224 */ /* 0x000fce00078e00ff */
.L_x_750:
[----:B------:R-:W-:Y:S05]  /*68b0*/  BSYNC.RECONVERGENT B0 ;  /* 0x0000000000007941 */ /* 0x000fea0003800200 */
.L_x_749:
        /* <DEDUP_REMOVED lines=40> */
.L_x_756:
        /* <DEDUP_REMOVED lines=45> */
.L_x_755:
[----:B------:R-:W-:Y:S01]  /*6e10*/  FMUL R22, RZ, R17 ;  /* 0x00000011ff167220 */ /* 0x000fe20000400000 */
[----:B------:R-:W-:-:S07]  /*6e20*/  IMAD.MOV.U32 R20, RZ, RZ, RZ ;  /* 0x000000ffff147224 */ /* 0x000fce00078e00ff */
.L_x_754:
[----:B------:R-:W-:Y:S05]  /*6e30*/  BSYNC.RECONVERGENT B0 ;  /* 0x0000000000007941 */ /* 0x000fea0003800200 */
.L_x_753:
[----:B------:R-:W0:Y:S01]  /*6e40*/  LDCU.64 UR4, c[0x0][0x3c8] ;  /* 0x00007900ff0477ac */ /* 0x000e220008000a00 */
[----:B------:R-:W-:Y:S02]  /*6e50*/  SHF.R.S32.HI R3, RZ, 0x1f, R0 ;  /* 0x0000001fff037819 */ /* 0x000fe40000011400 */
[----:B0-----:R-:W-:-:S04]  /*6e60*/  LEA R2, P0, R0, UR4, 0x3 ;  /* 0x0000000400027c11 */ /* 0x001fc8000f8018ff */
[----:B------:R-:W-:-:S05]  /*6e70*/  LEA.HI.X R3, R0, UR5, R3, 0x3, P0 ;  /* 0x0000000500037c11 */ /* 0x000fca00080f1c03 */
[----:B------:R-:W2:Y:S01]  /*6e80*/  LDG.E.64 R8, desc[UR10][R2.64] ;  /* 0x0000000a02087981 */ /* 0x000ea2000c1e1b00 */
[----:B------:R-:W-:Y:S01]  /*6e90*/  FMUL R17, R22, R22 ;  /* 0x0000001616117220 */ /* 0x000fe20000400000 */
[C---:B------:R-:W-:Y:S01]  /*6ea0*/  LOP3.LUT R0, R20.reuse, 0x1, RZ, 0xc0, !PT ;  /* 0x0000000114007812 */ /* 0x040fe200078ec0ff */
[----:B------:R-:W-:Y:S02]  /*6eb0*/  VIADD R20, R20, 0x1 ;  /* 0x0000000114147836 */ /* 0x000fe40000000000 */
[----:B------:R-:W-:Y:S01]  /*6ec0*/  FFMA R14, R17, R14, -0.0013887860113754868507 ;  /* 0xbab607ed110e7423 */ /* 0x000fe2000000000e */
[----:B------:R-:W-:Y:S02]  /*6ed0*/  ISETP.NE.U32.AND P0, PT, R0, 0x1, PT ;  /* 0x000000010000780c */ /* 0x000fe40003f05070 */
[----:B------:R-:W-:Y:S02]  /*6ee0*/  LOP3.LUT P1, RZ, R20, 0x2, RZ, 0xc0, !PT ;  /* 0x0000000214ff7812 */ /* 0x000fe4000782c0ff */
[----:B------:R-:W-:-:S02]  /*6ef0*/  FSEL R0, R15, 0.041666727513074874878, !P0 ;  /* 0x3d2aaabb0f007808 */ /* 0x000fc40004000000 */
[----:B------:R-:W-:Y:S02]  /*6f00*/  FSEL R14, R14, -0.00019574658654164522886, P0 ;  /* 0xb94d41530e0e7808 */ /* 0x000fe40000000000 */
[----:B------:R-:W-:-:S03]  /*6f10*/  FSEL R15, -R16, -0.4999999701976776123, !P0 ;  /* 0xbeffffff100f7808 */ /* 0x000fc60004000100 */
        /* <DEDUP_REMOVED lines=8> */
[----:B------:R-:W-:-:S08]  /*6fa0*/  DFMA R14, R4, R4, R14 ;  /* 0x00000004040e722b */ /* 0x000fd0000000000e */
        /* <DEDUP_REMOVED lines=19> */
.L_x_759:
        /* <DEDUP_REMOVED lines=11> */
.L_x_758:
[----:B------:R-:W-:Y:S05]  /*7190*/  BSYNC B0 ;  /* 0x0000000000007941 */ /* 0x000fea0003800000 */
.L_x_757:
        /* <DEDUP_REMOVED lines=14> */
.L_x_760:
        /* <DEDUP_REMOVED lines=16> */
.L_x_1265:


//--------------------- .text._Z13psoInitKernelIN4util9RastriginILi5EEELi5EEvT_ddPdS4_S4_S4_S4_S4_im --------------------------
	.section	.text._Z13psoInitKernelIN4util9RastriginILi5EEELi5EEvT_ddPdS4_S4_S4_S4_S4_im,"ax",@progbits
	.align	128
        .global         _Z13psoInitKernelIN4util9RastriginILi5EEELi5EEvT_ddPdS4_S4_S4_S4_S4_im
        .type           _Z13psoInitKernelIN4util9RastriginILi5EEELi5EEvT_ddPdS4_S4_S4_S4_S4_im,@function
        .size           _Z13psoInitKernelIN4util9RastriginILi5EEELi5EEvT_ddPdS4_S4_S4_S4_S4_im,(.L_x_1266 - _Z13psoInitKernelIN4util9RastriginILi5EEELi5EEvT_ddPdS4_S4_S4_S4_S4_im)
        .other          _Z13psoInitKernelIN4util9RastriginILi5EEELi5EEvT_ddPdS4_S4_S4_S4_S4_im,@"STO_CUDA_ENTRY STV_DEFAULT"
_Z13psoInitKernelIN4util9RastriginILi5EEELi5EEvT_ddPdS4_S4_S4_S4_S4_im:
.text._Z13psoInitKernelIN4util9RastriginILi5EEELi5EEvT_ddPdS4_S4_S4_S4_S4_im:
        /* <DEDUP_REMOVED lines=16> */
.L_x_783:
        /* <DEDUP_REMOVED lines=20> */
.L_x_771:
        /* <DEDUP_REMOVED lines=11> */
.L_x_766:
[----:B------:R-:W-:-:S06]  /*02f0*/  LEA R18, R23, UR11, 0x2 ;  /* 0x0000000b17127c11 */ /* 0x000fcc000f8e10ff */
[----:B------:R-:W5:Y:S01]  /*0300*/  LDL R18, [R18+0x4] ;  /* 0x0000040012127983 */ /* 0x000f620000100800 */
[----:B------:R-:W-:Y:S01]  /*0310*/  IMAD.SHL.U32 R20, R23, 0x20, RZ ;  /* 0x0000002017147824 */ /* 0x000fe200078e00ff */
[----:B------:R-:W-:-:S06]  /*0320*/  UMOV UR5, URZ ;  /* 0x000000ff00057c82 */ /* 0x000fcc0008000000 */
.L_x_765:
        /* <DEDUP_REMOVED lines=190> */
.L_x_768:
[----:B------:R-:W-:-:S06]  /*0f10*/  LEA R18, R23, UR11, 0x2 ;  /* 0x0000000b17127c11 */ /* 0x000fcc000f8e10ff */
[----:B------:R-:W5:Y:S01]  /*0f20*/  LDL R18, [R18+0x4] ;  /* 0x0000040012127983 */ /* 0x000f620000100800 */
[----:B------:R-:W-:Y:S01]  /*0f30*/  IMAD.SHL.U32 R20, R23, 0x20, RZ ;  /* 0x0000002017147824 */ /* 0x000fe200078e00ff */
[----:B------:R-:W-:-:S06]  /*0f40*/  UMOV UR5, URZ ;  /* 0x000000ff00057c82 */ /* 0x000fcc0008000000 */
.L_x_767:
        /* <DEDUP_REMOVED lines=190> */
.L_x_770:
[----:B------:R-:W-:-:S06]  /*1b30*/  LEA R18, R22, UR11, 0x2 ;  /* 0x0000000b16127c11 */ /* 0x000fcc000f8e10ff */
[----:B------:R-:W5:Y:S01]  /*1b40*/  LDL R18, [R18+0x4] ;  /* 0x0000040012127983 */ /* 0x000f620000100800 */
[----:B------:R-:W-:Y:S01]  /*1b50*/  IMAD.SHL.U32 R19, R22, 0x20, RZ ;  /* 0x0000002016137824 */ /* 0x000fe200078e00ff */
[----:B------:R-:W-:-:S06]  /*1b60*/  UMOV UR5, URZ ;  /* 0x000000ff00057c82 */ /* 0x000fcc0008000000 */
.L_x_769:
        /* <DEDUP_REMOVED lines=179> */
.L_x_764:
[----:B------:R-:W-:Y:S05]  /*26a0*/  BSYNC.RECONVERGENT B1 ;  /* 0x0000000000017941 */ /* 0x000fea0003800200 */
.L_x_763:
[C---:B------:R-:W-:Y:S01]  /*26b0*/  ISETP.GT.U32.AND P0, PT, R11.reuse, 0x3, PT ;  /* 0x000000030b00780c */ /* 0x040fe20003f04070 */
[----:B------:R-:W-:Y:S01]  /*26c0*/  VIADD R10, R10, 0x1 ;  /* 0x000000010a0a7836 */ /* 0x000fe20000000000 */
[--C-:B------:R-:W-:Y:S02]  /*26d0*/  SHF.R.U64 R11, R11, 0x2, R2.reuse ;  /* 0x000000020b0b7819 */ /* 0x100fe40000001202 */
[----:B------:R-:W-:Y:S02]  /*26e0*/  ISETP.GT.U32.AND.EX P0, PT, R2, RZ, PT, P0 ;  /* 0x000000ff0200720c */ /* 0x000fe40003f04100 */
[----:B------:R-:W-:-:S11]  /*26f0*/  SHF.R.U32.HI R2, RZ, 0x2, R2 ;  /* 0x00000002ff027819 */ /* 0x000fd60000011602 */
[----:B------:R-:W-:Y:S05]  /*2700*/  @P0 BRA `(.L_x_771) ;  /* 0xffffffd800cc0947 */ /* 0x000fea000383ffff */
.L_x_762:
[----:B------:R-:W-:Y:S05]  /*2710*/  BSYNC.RECONVERGENT B0 ;  /* 0x0000000000007941 */ /* 0x000fea0003800200 */
.L_x_761:
[----:B0-----:R-:W-:Y:S01]  /*2720*/  SHF.R.U32.HI R2, RZ, 0x2, R3 ;  /* 0x00000002ff027819 */ /* 0x001fe20000011603 */
[----:B------:R-:W-:Y:S01]  /*2730*/  UIMAD UR5, UR4, -0x3d4d51cb, URZ ;  /* 0xc2b2ae35040578a4 */ /* 0x000fe2000f8e02ff */
[----:B------:R-:W-:Y:S01]  /*2740*/  SHF.R.U32.HI R9, RZ, 0x2, R4 ;  /* 0x00000002ff097819 */ /* 0x000fe20000011604 */
[----:B------:R-:W-:Y:S01]  /*2750*/  IMAD.MOV.U32 R8, RZ, RZ, -0x23270784 ;  /* 0xdcd8f87cff087424 */ /* 0x000fe200078e00ff */
[----:B------:R-:W-:Y:S01]  /*2760*/  LOP3.LUT R2, R2, R3, RZ, 0x3c, !PT ;  /* 0x0000000302027212 */ /* 0x000fe200078e3cff */
[----:B-12---:R-:W-:Y:S01]  /*2770*/  IMAD.SHL.U32 R3, R7, 0x10, RZ ;  /* 0x0000001007037824 */ /* 0x006fe200078e00ff */
[----:B------:R-:W-:Y:S01]  /*2780*/  LOP3.LUT R9, R9, R4, RZ, 0x3c, !PT ;  /* 0x0000000409097212 */ /* 0x000fe200078e3cff */
[C---:B------:R-:W-:Y:S01]  /*2790*/  IMAD R4, R17.reuse, 0x7f4a7c15, RZ ;  /* 0x7f4a7c1511047824 */ /* 0x040fe200078e02ff */
[----:B------:R-:W0:Y:S01]  /*27a0*/  LDCU.64 UR6, c[0x0][0x388] ;  /* 0x00007100ff0677ac */ /* 0x000e220008000a00 */
[C---:B------:R-:W-:Y:S01]  /*27b0*/  IMAD.SHL.U32 R5, R2.reuse, 0x2, RZ ;  /* 0x0000000202057824 */ /* 0x040fe200078e00ff */
[----:B------:R-:W-:Y:S01]  /*27c0*/  ISETP.NE.AND P0, PT, R17, RZ, PT ;  /* 0x000000ff1100720c */ /* 0x000fe20003f05270 */
[----:B------:R-:W-:Y:S03]  /*27d0*/  BSSY.RECONVERGENT B0, `(.L_x_772) ;  /* 0x000026d000007945 */ /* 0x000fe60003800200 */
[----:B------:R-:W-:Y:S01]  /*27e0*/  LOP3.LUT R2, R2, R5, R3, 0x96, !PT ;  /* 0x0000000502027212 */ /* 0x000fe200078e9603 */
[----:B------:R-:W-:-:S02]  /*27f0*/  IMAD.SHL.U32 R3, R9, 0x2, RZ ;  /* 0x0000000209037824 */ /* 0x000fc400078e00ff */
[----:B------:R-:W-:Y:S01]  /*2800*/  IMAD.U32 R5, RZ, RZ, UR5 ;  /* 0x00000005ff057e24 */ /* 0x000fe2000f8e00ff */
[----:B------:R-:W-:-:S04]  /*2810*/  LOP3.LUT R7, R2, R7, RZ, 0x3c, !PT ;  /* 0x0000000702077212 */ /* 0x000fc800078e3cff */
[----:B------:R-:W-:Y:S01]  /*2820*/  LOP3.LUT R4, R4, 0xaad262ed, R5, 0x96, !PT ;  /* 0xaad262ed04047812 */ /* 0x000fe200078e9605 */
[----:B------:R-:W-:-:S04]  /*2830*/  IMAD.SHL.U32 R2, R7, 0x10, RZ ;  /* 0x0000001007027824 */ /* 0x000fc800078e00ff */
[----:B------:R-:W-:Y:S01]  /*2840*/  IMAD R10, R4, 0x4182bed5, RZ ;  /* 0x4182bed5040a7824 */ /* 0x000fe200078e02ff */
[----:B------:R-:W-:-:S03]  /*2850*/  LOP3.LUT R2, R9, R3, R2, 0x96, !PT ;  /* 0x0000000309027212 */ /* 0x000fc600078e9602 */
[----:B------:R-:W-:Y:S01]  /*2860*/  VIADD R4, R10, 0xd9f6dc18 ;  /* 0xd9f6dc180a047836 */ /* 0x000fe20000000000 */
[----:B------:R-:W-:Y:S01]  /*2870*/  LOP3.LUT R3, R2, R7, RZ, 0x3c, !PT ;  /* 0x0000000702037212 */ /* 0x000fe200078e3cff */
[----:B------:R-:W-:Y:S01]  /*2880*/  VIADD R5, R10, 0x75bcd15 ;  /* 0x075bcd150a057836 */ /* 0x000fe20000000000 */
[----:B------:R-:W-:Y:S01]  /*2890*/  IADD3 R7, PT, PT, R0, -0x26039c23, R7 ;  /* 0xd9fc63dd00077810 */ /* 0x000fe20007ffe007 */
[----:B------:R-:W-:Y:S01]  /*28a0*/  VIADD R9, R10, 0x583f19 ;  /* 0x00583f190a097836 */ /* 0x000fe20000000000 */
[----:B------:R-:W-:Y:S02]  /*28b0*/  IADD3 R3, PT, PT, R0, -0x25fe145e, R3 ;  /* 0xda01eba200037810 */ /* 0x000fe40007ffe003 */
[----:B------:R-:W-:Y:S01]  /*28c0*/  LOP3.LUT R6, R10, 0x159a55e5, RZ, 0x3c, !PT ;  /* 0x159a55e50a067812 */ /* 0x000fe200078e3cff */
[----:B------:R1:W-:Y:S02]  /*28d0*/  STL.64 [R1], R4 ;  /* 0x0000000401007387 */ /* 0x0003e40000100a00 */
[----:B------:R-:W-:-:S02]  /*28e0*/  IMAD.WIDE.U32 R2, R3, 0x200000, RZ ;  /* 0x0020000003027825 */ /* 0x000fc400078e00ff */
[----:B------:R1:W-:Y:S02]  /*28f0*/  STL.64 [R1+0x10], R8 ;  /* 0x0000100801007387 */ /* 0x0003e40000100a00 */
[----:B------:R-:W-:Y:S01]  /*2900*/  IMAD.MOV.U32 R15, RZ, RZ, R3 ;  /* 0x000000ffff0f7224 */ /* 0x000fe200078e0003 */
[----:B------:R-:W-:Y:S01]  /*2910*/  LOP3.LUT R14, R2, R7, RZ, 0x3c, !PT ;  /* 0x00000007020e7212 */ /* 0x000fe200078e3cff */
[----:B------:R-:W-:Y:S02]  /*2920*/  IMAD.MOV.U32 R7, RZ, RZ, -0x75bd8fc ;  /* 0xf8a42704ff077424 */ /* 0x000fe400078e00ff */
[----:B------:R-:W-:Y:S02]  /*2930*/  IMAD.MOV.U32 R2, RZ, RZ, 0x0 ;  /* 0x00000000ff027424 */ /* 0x000fe400078e00ff */
[----:B------:R-:W-:Y:S01]  /*2940*/  IMAD.MOV.U32 R3, RZ, RZ, 0x3ca00000 ;  /* 0x3ca00000ff037424 */ /* 0x000fe200078e00ff */
[----:B------:R-:W2:Y:S01]  /*2950*/  I2F.F64.U64 R14, R14 ;  /* 0x0000000e000e7312 */ /* 0x000ea20000301800 */
[----:B------:R1:W-:Y:S04]  /*2960*/  STL.64 [R1+0x8], R6 ;  /* 0x0000080601007387 */ /* 0x0003e80000100a00 */
[----:B--2---:R-:W-:-:S08]  /*2970*/  DFMA R2, R14, R2, 5.5511151231257827021e-17 ;  /* 0x3c9000000e02742b */ /* 0x004fd00000000002 */
[----:B0-----:R-:W-:Y:S01]  /*2980*/  DFMA R2, R12, R2, UR6 ;  /* 0x000000060c027e2b */ /* 0x001fe20008000002 */
[----:B-1----:R-:W-:Y:S10]  /*2990*/  @!P0 BRA `(.L_x_773) ;  /* 0x0000002400408947 */ /* 0x002ff40003800000 */
[--C-:B------:R-:W-:Y:S01]  /*29a0*/  SHF.R.S32.HI R11, RZ, 0x1f, R17.reuse ;  /* 0x0000001fff0b7819 */ /* 0x100fe20000011411 */
[----:B------:R-:W-:Y:S02]  /*29b0*/  IMAD.MOV.U32 R4, RZ, RZ, RZ ;  /* 0x000000ffff047224 */ /* 0x000fe400078e00ff */
[----:B------:R-:W-:-:S07]  /*29c0*/  IMAD.MOV.U32 R0, RZ, RZ, R17 ;  /* 0x000000ffff007224 */ /* 0x000fce00078e0011 */
.L_x_782:
        /* <DEDUP_REMOVED lines=11> */
.L_x_777:
[----:B------:R-:W-:-:S06]  /*2a80*/  LEA R21, R23, UR11, 0x2 ;  /* 0x0000000b17157c11 */ /* 0x000fcc000f8e10ff */
[----:B------:R-:W5:Y:S01]  /*2a90*/  LDL R21, [R21+0x4] ;  /* 0x0000040015157983 */ /* 0x000f620000100800 */
[----:B------:R-:W-:Y:S01]  /*2aa0*/  IMAD.SHL.U32 R22, R23, 0x20, RZ ;  /* 0x0000002017167824 */ /* 0x000fe200078e00ff */
[----:B------:R-:W-:-:S06]  /*2ab0*/  UMOV UR5, URZ ;  /* 0x000000ff00057c82 */ /* 0x000fcc0008000000 */
.L_x_776:
        /* <DEDUP_REMOVED lines=190> */
.L_x_779:
[----:B------:R-:W-:-:S06]  /*36a0*/  LEA R21, R25, UR11, 0x2 ;  /* 0x0000000b19157c11 */ /* 0x000fcc000f8e10ff */
[----:B------:R-:W5:Y:S01]  /*36b0*/  LDL R21, [R21+0x4] ;  /* 0x0000040015157983 */ /* 0x000f620000100800 */
[----:B------:R-:W-:Y:S01]  /*36c0*/  IMAD.SHL.U32 R22, R25, 0x20, RZ ;  /* 0x0000002019167824 */ /* 0x000fe200078e00ff */
[----:B------:R-:W-:-:S06]  /*36d0*/  UMOV UR5, URZ ;  /* 0x000000ff00057c82 */ /* 0x000fcc0008000000 */
.L_x_778:
        /* <DEDUP_REMOVED lines=189> */
.L_x_781:
[----:B------:R-:W-:Y:S02]  /*42b0*/  ULEA UR6, UR5, UR11, 0x2 ;  /* 0x0000000b05067291 */ /* 0x000fe4000f8e10ff */
[----:B------:R-:W-:-:S07]  /*42c0*/  USHF.L.U32 UR10, UR5, 0x5, URZ ;  /* 0x00000005050a7899 */ /* 0x000fce00080006ff */
[----:B------:R-:W5:Y:S01]  /*42d0*/  LDL R22, [UR6+0x4] ;  /* 0x00000406ff167983 */ /* 0x000f620008100800 */
[----:B------:R-:W-:-:S05]  /*42e0*/  UMOV UR6, URZ ;  /* 0x000000ff00067c82 */ /* 0x000fca0008000000 */
.L_x_780:
        /* <DEDUP_REMOVED lines=180> */
.L_x_775:
[----:B------:R-:W-:Y:S05]  /*4e30*/  BSYNC.RECONVERGENT B1 ;  /* 0x0000000000017941 */ /* 0x000fea0003800200 */
.L_x_774:
[----:B------:R-:W-:Y:S01]  /*4e40*/  ISETP.GT.U32.AND P0, PT, R0, 0x3, PT ;  /* 0x000000030000780c */ /* 0x000fe20003f04070 */
[----:B------:R-:W-:Y:S01]  /*4e50*/  VIADD R4, R4, 0x1 ;  /* 0x0000000104047836 */ /* 0x000fe20000000000 */
[--C-:B------:R-:W-:Y:S02]  /*4e60*/  SHF.R.U64 R0, R0, 0x2, R11.reuse ;  /* 0x0000000200007819 */ /* 0x100fe4000000120b */
[----:B------:R-:W-:Y:S02]  /*4e70*/  ISETP.GT.U32.AND.EX P0, PT, R11, RZ, PT, P0 ;  /* 0x000000ff0b00720c */ /* 0x000fe40003f04100 */
[----:B------:R-:W-:-:S11]  /*4e80*/  SHF.R.U32.HI R11, RZ, 0x2, R11 ;  /* 0x00000002ff0b7819 */ /* 0x000fd6000001160b */
[----:B------:R-:W-:Y:S05]  /*4e90*/  @P0 BRA `(.L_x_782) ;  /* 0xffffffd800cc0947 */ /* 0x000fea000383ffff */
.L_x_773:
[----:B------:R-:W-:Y:S05]  /*4ea0*/  BSYNC.RECONVERGENT B0 ;  /* 0x0000000000007941 */ /* 0x000fea0003800200 */
.L_x_772:
[----:B------:R-:W-:Y:S01]  /*4eb0*/  SHF.R.U32.HI R0, RZ, 0x2, R5 ;  /* 0x00000002ff007819 */ /* 0x000fe20000011605 */
[----:B------:R-:W-:Y:S01]  /*4ec0*/  UMOV UR6, 0x9999999a ;  /* 0x9999999a00067882 */ /* 0x000fe20000000000 */
[----:B012---:R-:W-:Y:S01]  /*4ed0*/  SHF.R.U32.HI R7, RZ, 0x2, R6 ;  /* 0x00000002ff077819 */ /* 0x007fe20000011606 */
[----:B------:R-:W-:Y:S01]  /*4ee0*/  UMOV UR7, 0x3fb99999 ;  /* 0x3fb9999900077882 */ /* 0x000fe20000000000 */
[----:B------:R-:W-:Y:S01]  /*4ef0*/  LOP3.LUT R0, R0, R5, RZ, 0x3c, !PT ;  /* 0x0000000500007212 */ /* 0x000fe200078e3cff */
[----:B------:R-:W-:Y:S01]  /*4f00*/  IMAD.SHL.U32 R5, R9, 0x10, RZ ;  /* 0x0000001009057824 */ /* 0x000fe200078e00ff */
[----:B------:R-:W-:Y:S01]  /*4f10*/  LOP3.LUT R7, R7, R6, RZ, 0x3c, !PT ;  /* 0x0000000607077212 */ /* 0x000fe200078e3cff */
[----:B------:R-:W-:Y:S01]  /*4f20*/  DMUL R20, R12, UR6 ;  /* 0x000000060c147c28 */ /* 0x000fe20008000000 */
[----:B------:R-:W-:Y:S02]  /*4f30*/  IMAD.MOV.U32 R14, RZ, RZ, 0x0 ;  /* 0x00000000ff0e7424 */ /* 0x000fe400078e00ff */
[----:B------:R-:W-:-:S02]  /*4f40*/  IMAD.SHL.U32 R4, R0, 0x2, RZ ;  /* 0x0000000200047824 */ /* 0x000fc400078e00ff */
[----:B------:R-:W-:Y:S02]  /*4f50*/  IMAD.MOV.U32 R15, RZ, RZ, 0x3ca00000 ;  /* 0x3ca00000ff0f7424 */ /* 0x000fe400078e00ff */
[----:B------:R-:W-:Y:S01]  /*4f60*/  VIADD R23, R16, UR4 ;  /* 0x0000000410177c36 */ /* 0x000fe20008000000 */
[----:B------:R-:W-:Y:S01]  /*4f70*/  LOP3.LUT R4, R0, R4, R5, 0x96, !PT ;  /* 0x0000000400047212 */ /* 0x000fe200078e9605 */
[----:B------:R-:W-:-:S03]  /*4f80*/  UIADD3 UR4, UPT, UPT, UR4, 0x1, URZ ;  /* 0x0000000104047890 */ /* 0x000fc6000fffe0ff */
[----:B------:R-:W-:Y:S01]  /*4f90*/  LOP3.LUT R9, R4, R9, RZ, 0x3c, !PT ;  /* 0x0000000904097212 */ /* 0x000fe200078e3cff */
[----:B------:R-:W-:Y:S01]  /*4fa0*/  IMAD.SHL.U32 R4, R7, 0x2, RZ ;  /* 0x0000000207047824 */ /* 0x000fe200078e00ff */
[----:B------:R-:W-:-:S03]  /*4fb0*/  UISETP.NE.AND UP0, UPT, UR4, 0x5, UPT ;  /* 0x000000050400788c */ /* 0x000fc6000bf05270 */
[----:B------:R-:W-:-:S05]  /*4fc0*/  IMAD.SHL.U32 R0, R9, 0x10, RZ ;  /* 0x0000001009007824 */ /* 0x000fca00078e00ff */
[----:B------:R-:W-:Y:S02]  /*4fd0*/  LOP3.LUT R0, R7, R4, R0, 0x96, !PT ;  /* 0x0000000407007212 */ /* 0x000fe400078e9600 */
[----:B------:R-:W0:Y:S02]  /*4fe0*/  LDC.64 R6, c[0x0][0x398] ;  /* 0x0000e600ff067b82 */ /* 0x000e240000000a00 */
        /* <DEDUP_REMOVED lines=20> */
[----:B0-----:R-:W2:Y:S01]  /*5130*/  LDG.E.64 R10, desc[UR8][R6.64] ;  /* 0x00000008060a7981 */ /* 0x001ea2000c1e1b00 */
[----:B------:R-:W-:Y:S01]  /*5140*/  UMOV UR10, 0x54442d18 ;  /* 0x54442d18000a7882 */ /* 0x000fe20000000000 */
[----:B------:R-:W-:Y:S01]  /*5150*/  UMOV UR11, 0x401921fb ;  /* 0x401921fb000b7882 */ /* 0x000fe20000000000 */
[----:B------:R-:W-:Y:S01]  /*5160*/  BSSY.RECONVERGENT B0, `(.L_x_784) ;  /* 0x0000042000007945 */ /* 0x000fe20003800200 */
        /* <DEDUP_REMOVED lines=21> */
.L_x_786:
        /* <DEDUP_REMOVED lines=43> */
[----:B0-----:R-:W-:-:S07]  /*5570*/  FSEL R14, -R4, R4, !P1 ;  /* 0x00000004040e7208 */ /* 0x001fce0004800100 */
.L_x_785:
[----:B------:R-:W-:Y:S05]  /*5580*/  BSYNC.RECONVERGENT B0 ;  /* 0x0000000000007941 */ /* 0x000fea0003800200 */
.L_x_784:
[----:B------:R-:W2:Y:S01]  /*5590*/  LDG.E.64 R8, desc[UR8][R6.64+0x8] ;  /* 0x0000080806087981 */ /* 0x000ea2000c1e1b00 */
[----:B------:R-:W-:Y:S01]  /*55a0*/  LOP3.LUT R12, R0, 0x1, RZ, 0xc0, !PT ;  /* 0x00000001000c7812 */ /* 0x000fe200078ec0ff */
[----:B------:R-:W-:Y:S02]  /*55b0*/  IMAD.MOV.U32 R4, RZ, RZ, 0x37cbac00 ;  /* 0x37cbac00ff047424 */ /* 0x000fe400078e00ff */
[----:B------:R-:W-:Y:S01]  /*55c0*/  FMUL R5, R14, R14 ;  /* 0x0000000e0e057220 */ /* 0x000fe20000400000 */
[----:B------:R-:W-:Y:S01]  /*55d0*/  VIADD R0, R0, 0x1 ;  /* 0x0000000100007836 */ /* 0x000fe20000000000 */
[----:B------:R-:W-:Y:S01]  /*55e0*/  ISETP.NE.U32.AND P0, PT, R12, 0x1, PT ;  /* 0x000000010c00780c */ /* 0x000fe20003f05070 */
[----:B------:R-:W-:Y:S02]  /*55f0*/  IMAD.MOV.U32 R12, RZ, RZ, 0x3c0885e4 ;  /* 0x3c0885e4ff0c7424 */ /* 0x000fe400078e00ff */
[----:B------:R-:W-:Y:S01]  /*5600*/  FFMA R18, R5, R4, -0.0013887860113754868507 ;  /* 0xbab607ed05127423 */ /* 0x000fe20000000004 */
[----:B------:R-:W-:Y:S01]  /*5610*/  IMAD.MOV.U32 R13, RZ, RZ, 0x3e2aaaa8 ;  /* 0x3e2aaaa8ff0d7424 */ /* 0x000fe200078e00ff */
[----:B------:R-:W-:Y:S01]  /*5620*/  LOP3.LUT P1, RZ, R0, 0x2, RZ, 0xc0, !PT ;  /* 0x0000000200ff7812 */ /* 0x000fe2000782c0ff */
[----:B------:R-:W-:Y:S01]  /*5630*/  BSSY.RECONVERGENT B0, `(.L_x_787) ;  /* 0x000004f000007945 */ /* 0x000fe20003800200 */
[----:B------:R-:W-:-:S02]  /*5640*/  FSEL R20, R12, 0.041666727513074874878, !P0 ;  /* 0x3d2aaabb0c147808 */ /* 0x000fc40004000000 */
[----:B------:R-:W-:Y:S02]  /*5650*/  FSEL R18, R18, -0.00019574658654164522886, P0 ;  /* 0xb94d415312127808 */ /* 0x000fe40000000000 */
        /* <DEDUP_REMOVED lines=29> */
.L_x_790:
        /* <DEDUP_REMOVED lines=38> */
[----:B------:R-:W1:Y:S01]  /*5a90*/  I2F.F64.S64 R18, R18 ;  /* 0x0000001200127312 */ /* 0x000e620000301c00 */
[----:B------:R-:W-:-:S04]  /*5aa0*/  IMAD.MOV R0, RZ, RZ, -R2 ;  /* 0x000000ffff007224 */ /* 0x000fc800078e0a02 */
[----:B------:R-:W-:Y:S01]  /*5ab0*/  @!P0 IMAD.MOV.U32 R2, RZ, RZ, R0 ;  /* 0x000000ffff028224 */ /* 0x000fe200078e0000 */
[----:B-1----:R-:W-:-:S10]  /*5ac0*/  DMUL R20, R18, UR4 ;  /* 0x0000000412147c28 */ /* 0x002fd40008000000 */
[----:B------:R-:W1:Y:S02]  /*5ad0*/  F2F.F32.F64 R20, R20 ;  /* 0x0000001400147310 */ /* 0x000e640000301000 */
[----:B-1----:R-:W-:Y:S01]  /*5ae0*/  FSEL R5, -R20, R20, !P1 ;  /* 0x0000001414057208 */ /* 0x002fe20004800100 */
[----:B0-----:R-:W-:Y:S06]  /*5af0*/  BRA `(.L_x_788) ;  /* 0x0000000000087947 */ /* 0x001fec0003800000 */
.L_x_789:
[----:B------:R-:W-:Y:S01]  /*5b00*/  FMUL R5, RZ, R15 ;  /* 0x0000000fff057220 */ /* 0x000fe20000400000 */
[----:B------:R-:W-:-:S07]  /*5b10*/  IMAD.MOV.U32 R2, RZ, RZ, RZ ;  /* 0x000000ffff027224 */ /* 0x000fce00078e00ff */
.L_x_788:
[----:B------:R-:W-:Y:S05]  /*5b20*/  BSYNC.RECONVERGENT B0 ;  /* 0x0000000000007941 */ /* 0x000fea0003800200 */
.L_x_787:
        /* <DEDUP_REMOVED lines=41> */
.L_x_794:
        /* <DEDUP_REMOVED lines=45> */
.L_x_793:
[----:B------:R-:W-:Y:S01]  /*6090*/  FMUL R20, RZ, R21 ;  /* 0x00000015ff147220 */ /* 0x000fe20000400000 */
[----:B------:R-:W-:-:S07]  /*60a0*/  IMAD.MOV.U32 R0, RZ, RZ, RZ ;  /* 0x000000ffff007224 */ /* 0x000fce00078e00ff */
.L_x_792:
[----:B------:R-:W-:Y:S05]  /*60b0*/  BSYNC.RECONVERGENT B0 ;  /* 0x0000000000007941 */ /* 0x000fea0003800200 */
.L_x_791:
        /* <DEDUP_REMOVED lines=40> */
.L_x_798:
        /* <DEDUP_REMOVED lines=45> */
.L_x_797:
[----:B------:R-:W-:Y:S01]  /*6610*/  FMUL R20, RZ, R21 ;  /* 0x00000015ff147220 */ /* 0x000fe20000400000 */
[----:B------:R-:W-:-:S07]  /*6620*/  IMAD.MOV.U32 R0, RZ, RZ, RZ ;  /* 0x000000ffff007224 */ /* 0x000fce00078e00ff */
.L_x_796:
[----:B------:R-:W-:Y:S05]  /*6630*/  BSYNC.RECONVERGENT B0 ;  /* 0x0000000000007941 */ /* 0x000fea0003800200 */
.L_x_795:
        /* <DEDUP_REMOVED lines=40> */
.L_x_802:
        /* <DEDUP_REMOVED lines=45> */
.L_x_801:
[----:B------:R-:W-:Y:S01]  /*6b90*/  FMUL R18, RZ, R19 ;  /* 0x00000013ff127220 */ /* 0x000fe20000400000 */
[----:B------:R-:W-:-:S07]  /*6ba0*/  IMAD.MOV.U32 R0, RZ, RZ, RZ ;  /* 0x000000ffff007224 */ /* 0x000fce00078e00ff */
.L_x_800:
[----:B------:R-:W-:Y:S05]  /*6bb0*/  BSYNC.RECONVERGENT B0 ;  /* 0x0000000000007941 */ /* 0x000fea0003800200 */
.L_x_799:
[----:B------:R-:W-:Y:S01]  /*6bc0*/  FMUL R3, R18, R18 ;  /* 0x0000001212037220 */ /* 0x000fe20000400000 */
[C---:B------:R-:W-:Y:S01]  /*6bd0*/  LOP3.LUT R2, R0.reuse, 0x1, RZ, 0xc0, !PT ;  /* 0x0000000100027812 */ /* 0x040fe200078ec0ff */
[----:B------:R-:W-:Y:S01]  /*6be0*/  VIADD R0, R0, 0x1 ;  /* 0x0000000100007836 */ /* 0x000fe20000000000 */
[----:B------:R-:W0:Y:S01]  /*6bf0*/  LDCU.64 UR4, c[0x0][0x3b0] ;  /* 0x00007600ff0477ac */ /* 0x000e220008000a00 */
[----:B------:R-:W-:Y:S01]  /*6c00*/  FFMA R4, R3, R4, -0.0013887860113754868507 ;  /* 0xbab607ed03047423 */ /* 0x000fe20000000004 */
[----:B------:R-:W-:Y:S01]  /*6c10*/  ISETP.NE.U32.AND P0, PT, R2, 0x1, PT ;  /* 0x000000010200780c */ /* 0x000fe20003f05070 */
[----:B------:R-:W1:Y:S01]  /*6c20*/  LDC.64 R10, c[0x0][0x3c0] ;  /* 0x0000f000ff0a7b82 */ /* 0x000e620000000a00 */
[----:B------:R-:W-:Y:S02]  /*6c30*/  LOP3.LUT P1, RZ, R0, 0x2, RZ, 0xc0, !PT ;  /* 0x0000000200ff7812 */ /* 0x000fe4000782c0ff */
[----:B------:R-:W-:Y:S02]  /*6c40*/  FSEL R12, R12, 0.041666727513074874878, !P0 ;  /* 0x3d2aaabb0c0c7808 */ /* 0x000fe40004000000 */
[----:B------:R-:W-:-:S02]  /*6c50*/  FSEL R4, R4, -0.00019574658654164522886, P0 ;  /* 0xb94d415304047808 */ /* 0x000fc40000000000 */
[----:B------:R-:W-:Y:S02]  /*6c60*/  FSEL R0, R18, 1, !P0 ;  /* 0x3f80000012007808 */ /* 0x000fe40004000000 */
[----:B------:R-:W-:Y:S01]  /*6c70*/  FSEL R13, -R13, -0.4999999701976776123, !P0 ;  /* 0xbeffffff0d0d7808 */ /* 0x000fe20004000100 */
[C---:B------:R-:W-:Y:S02]  /*6c80*/  FFMA R4, R3.reuse, R4, R12 ;  /* 0x0000000403047223 */ /* 0x040fe4000000000c */
[C---:B------:R-:W-:Y:S02]  /*6c90*/  FFMA R5, R3.reuse, R0, RZ ;  /* 0x0000000003057223 */ /* 0x040fe400000000ff */
[----:B------:R-:W-:-:S04]  /*6ca0*/  FFMA R4, R3, R4, R13 ;  /* 0x0000000403047223 */ /* 0x000fc8000000000d */
[----:B------:R-:W-:Y:S01]  /*6cb0*/  FFMA R0, R5, R4, R0 ;  /* 0x0000000405007223 */ /* 0x000fe20000000000 */
[----:B------:R-:W-:-:S03]  /*6cc0*/  SHF.R.S32.HI R4, RZ, 0x1f, R17 ;  /* 0x0000001fff047819 */ /* 0x000fc60000011411 */
[----:B------:R-:W-:-:S04]  /*6cd0*/  @P1 FADD R0, RZ, -R0 ;  /* 0x80000000ff001221 */ /* 0x000fc80000000000 */
[----:B------:R-:W2:Y:S02]  /*6ce0*/  F2F.F64.F32 R2, R0 ;  /* 0x0000000000027310 */ /* 0x000ea40000201800 */
[----:B--2---:R-:W-:-:S08]  /*6cf0*/  DMUL R2, R2, -10 ;  /* 0xc024000002027828 */ /* 0x004fd00000000000 */
[----:B------:R-:W-:Y:S01]  /*6d00*/  DFMA R6, R6, R6, R2 ;  /* 0x000000060606722b */ /* 0x000fe20000000002 */
[----:B0-----:R-:W-:-:S04]  /*6d10*/  LEA R2, P0, R17, UR4, 0x3 ;  /* 0x0000000411027c11 */ /* 0x001fc8000f8018ff */
[----:B------:R-:W-:-:S03]  /*6d20*/  LEA.HI.X R3, R17, UR5, R4, 0x3, P0 ;  /* 0x0000000511037c11 */ /* 0x000fc600080f1c04 */
[----:B------:R-:W-:-:S07]  /*6d30*/  DADD R6, R8, R6 ;  /* 0x0000000008067229 */ /* 0x000fce0000000006 */
[----:B------:R0:W-:Y:S04]  /*6d40*/  STG.E.64 desc[UR8][R2.64], R6 ;  /* 0x0000000602007986 */ /* 0x0001e8000c101b08 */
[----:B-1----:R0:W5:Y:S01]  /*6d50*/  LDG.E.64 R4, desc[UR8][R10.64] ;  /* 0x000000080a047981 */ /* 0x002162000c1e1b00 */
[----:B------:R-:W-:Y:S01]  /*6d60*/  BSSY B0, `(.L_x_803) ;  /* 0x000000c000007945 */ /* 0x000fe20003800000 */
.L_x_805:
[----:B-----5:R-:W-:Y:S01]  /*6d70*/  DSETP.GE.AND P0, PT, R6, R4, PT ;  /* 0x000000040600722a */ /* 0x020fe20003f06000 */
[----:B------:R-:W-:Y:S05]  /*6d80*/  YIELD ;  /* 0x0000000000007946 */ /* 0x000fea0003800000 */
[----:B------:R-:W-:Y:S02]  /*6d90*/  IMAD.MOV.U32 R8, RZ, RZ, R4 ;  /* 0x000000ffff087224 */ /* 0x000fe400078e0004 */
[----:B------:R-:W-:-:S06]  /*6da0*/  IMAD.MOV.U32 R9, RZ, RZ, R5 ;  /* 0x000000ffff097224 */ /* 0x000fcc00078e0005 */
[----:B------:R-:W-:Y:S05]  /*6db0*/  @P0 BRA `(.L_x_804) ;  /* 0x0000000000180947 */ /* 0x000fea0003800000 */
[----:B0-----:R-:W2:Y:S02]  /*6dc0*/  ATOMG.E.CAS.64.STRONG.GPU PT, R2, [R10], R4, R6 ;  /* 0x000000040a0273a9 */ /* 0x001ea400001ee506 */
[----:B--2---:R-:W-:Y:S01]  /*6dd0*/  ISETP.NE.U32.AND P0, PT, R4, R2, PT ;  /* 0x000000020400720c */ /* 0x004fe20003f05070 */
[----:B------:R-:W-:-:S03]  /*6de0*/  IMAD.MOV.U32 R4, RZ, RZ, R2 ;  /* 0x000000ffff047224 */ /* 0x000fc600078e0002 */
[----:B------:R-:W-:Y:S01]  /*6df0*/  ISETP.NE.AND.EX P0, PT, R5, R3, PT, P0 ;  /* 0x000000030500720c */ /* 0x000fe20003f05300 */
[----:B------:R-:W-:-:S12]  /*6e00*/  IMAD.MOV.U32 R5, RZ, RZ, R3 ;  /* 0x000000ffff057224 */ /* 0x000fd800078e0003 */
[----:B------:R-:W-:Y:S05]  /*6e10*/  @P0 BRA `(.L_x_805) ;  /* 0xfffffffc00d40947 */ /* 0x000fea000383ffff */
.L_x_804:
[----:B------:R-:W-:Y:S05]  /*6e20*/  BSYNC B0 ;  /* 0x0000000000007941 */ /* 0x000fea0003800000 */
.L_x_803:
[----:B------:R-:W-:-:S14]  /*6e30*/  DSETP.GEU.AND P0, PT, R6, R8, PT ;  /* 0x000000080600722a */ /* 0x000fdc0003f0e000 */
[----:B------:R-:W-:Y:S05]  /*6e40*/  @P0 EXIT ;  /* 0x000000000000094d */ /* 0x000fea0003800000 */
[----:B0-----:R-:W0:Y:S02]  /*6e50*/  LDC.64 R2, c[0x0][0x3a8] ;  /* 0x0000ea00ff027b82 */ /* 0x001e240000000a00 */
        /* <DEDUP_REMOVED lines=13> */
.L_x_806:
        /* <DEDUP_REMOVED lines=13> */
.L_x_1266:


//--------------------- .text._Z14optimizeKernelIN4util9RastriginILi5EEELi5ELj128EEvddPKdPdPiS5_S5_iiidb --------------------------
	.section	.text._Z14optimizeKernelIN4util9RastriginILi5EEELi5ELj128EEvddPKdPdPiS5_S5_iiidb,"ax",@progbits
	.align	128
        .global         _Z14optimizeKernelIN4util9RastriginILi5EEELi5ELj128EEvddPKdPdPiS5_S5_iiidb
        .type           _Z14optimizeKernelIN4util9RastriginILi5EEELi5ELj128EEvddPKdPdPiS5_S5_iiidb,@function
        .size           _Z14optimizeKernelIN4util9RastriginILi5EEELi5ELj128EEvddPKdPdPiS5_S5_iiidb,(.L_x_1255 - _Z14optimizeKernelIN4util9RastriginILi5EEELi5ELj128EEvddPKdPdPiS5_S5_iiidb)
        .other          _Z14optimizeKernelIN4util9RastriginILi5EEELi5ELj128EEvddPKdPdPiS5_S5_iiidb,@"STO_CUDA_ENTRY STV_DEFAULT"
_Z14optimizeKernelIN4util9RastriginILi5EEELi5ELj128EEvddPKdPdPiS5_S5_iiidb:
.text._Z14optimizeKernelIN4util9RastriginILi5EEELi5ELj128EEvddPKdPdPiS5_S5_iiidb:
        /* <DEDUP_REMOVED lines=29> */
.L_x_807:
        /* <DEDUP_REMOVED lines=23> */
.L_x_819:
        /* <DEDUP_REMOVED lines=11> */
.L_x_814:
[----:B------:R-:W-:-:S05]  /*03f0*/  IMAD R18, R20, 0x4, R1 ;  /* 0x0000000414127824 */ /* 0x000fca00078e0201 */
[----:B------:R0:W5:Y:S01]  /*0400*/  LDL R51, [R18+0x4] ;  /* 0x0000040012337983 */ /* 0x0001620000100800 */
[----:B------:R-:W-:Y:S01]  /*0410*/  IMAD.SHL.U32 R53, R20, 0x20, RZ ;  /* 0x0000002014357824 */ /* 0x000fe200078e00ff */
[----:B------:R-:W-:-:S06]  /*0420*/  UMOV UR4, URZ ;  /* 0x000000ff00047c82 */ /* 0x000fcc0008000000 */
.L_x_813:
        /* <DEDUP_REMOVED lines=190> */
.L_x_816:
[----:B------:R-:W-:-:S05]  /*1010*/  IMAD R18, R20, 0x4, R1 ;  /* 0x0000000414127824 */ /* 0x000fca00078e0201 */
[----:B------:R0:W5:Y:S01]  /*1020*/  LDL R51, [R18+0x4] ;  /* 0x0000040012337983 */ /* 0x0001620000100800 */
[----:B------:R-:W-:Y:S01]  /*1030*/  IMAD.SHL.U32 R53, R20, 0x20, RZ ;  /* 0x0000002014357824 */ /* 0x000fe200078e00ff */
[----:B------:R-:W-:-:S06]  /*1040*/  UMOV UR4, URZ ;  /* 0x000000ff00047c82 */ /* 0x000fcc0008000000 */
.L_x_815:
        /* <DEDUP_REMOVED lines=190> */
.L_x_818:
[----:B------:R-:W-:-:S05]  /*1c30*/  IMAD R18, R20, 0x4, R1 ;  /* 0x0000000414127824 */ /* 0x000fca00078e0201 */
[----:B------:R0:W5:Y:S01]  /*1c40*/  LDL R51, [R18+0x4] ;  /* 0x0000040012337983 */ /* 0x0001620000100800 */
[----:B------:R-:W-:Y:S01]  /*1c50*/  IMAD.SHL.U32 R53, R20, 0x20, RZ ;  /* 0x0000002014357824 */ /* 0x000fe200078e00ff */
[----:B------:R-:W-:-:S06]  /*1c60*/  UMOV UR4, URZ ;  /* 0x000000ff00047c82 */ /* 0x000fcc0008000000 */
.L_x_817:
        /* <DEDUP_REMOVED lines=179> */
.L_x_812:
[----:B------:R-:W-:Y:S05]  /*27a0*/  BSYNC.RECONVERGENT B1 ;  /* 0x0000000000017941 */ /* 0x000fea0003800200 */
.L_x_811:
[----:B------:R-:W-:Y:S01]  /*27b0*/  ISETP.GT.U32.AND P0, PT, R16, 0x3, PT ;  /* 0x000000031000780c */ /* 0x000fe20003f04070 */
[----:B------:R-:W-:Y:S01]  /*27c0*/  VIADD R8, R8, 0x1 ;  /* 0x0000000108087836 */ /* 0x000fe20000000000 */
[--C-:B------:R-:W-:Y:S02]  /*27d0*/  SHF.R.U64 R16, R16, 0x2, R17.reuse ;  /* 0x0000000210107819 */ /* 0x100fe40000001211 */
[----:B------:R-:W-:Y:S02]  /*27e0*/  ISETP.GT.U32.AND.EX P0, PT, R17, RZ, PT, P0 ;  /* 0x000000ff1100720c */ /* 0x000fe40003f04100 */
[----:B------:R-:W-:-:S11]  /*27f0*/  SHF.R.U32.HI R17, RZ, 0x2, R17 ;  /* 0x00000002ff117819 */ /* 0x000fd60000011611 */
[----:B------:R-:W-:Y:S05]  /*2800*/  @P0 BRA `(.L_x_819) ;  /* 0xffffffd800cc0947 */ /* 0x000fea000383ffff */
.L_x_810:
[----:B------:R-:W-:Y:S05]  /*2810*/  BSYNC.RECONVERGENT B0 ;  /* 0x0000000000007941 */ /* 0x000fea0003800200 */
.L_x_809:
        /* <DEDUP_REMOVED lines=11> */
[----:B------:R-:W-:Y:S01]  /*28d0*/  LOP3.LUT R8, R4, R8, R9, 0x96, !PT ;  /* 0x0000000804087212 */ /* 0x000fe200078e9609 */
[----:B------:R-:W-:-:S03]  /*28e0*/  IMAD.MOV.U32 R9, RZ, RZ, 0x5 ;  /* 0x00000005ff097424 */ /* 0x000fc600078e00ff */
[----:B------:R-:W-:Y:S01]  /*28f0*/  LOP3.LUT R8, R8, R5, RZ, 0x3c, !PT ;  /* 0x0000000508087212 */ /* 0x000fe200078e3cff */
[----:B------:R-:W-:Y:S02]  /*2900*/  IMAD.SHL.U32 R5, R11, 0x2, RZ ;  /* 0x000000020b057824 */ /* 0x000fe400078e00ff */
[----:B------:R-:W-:Y:S02]  /*2910*/  IMAD R9, R12, R9, 0x1c9 ;  /* 0x000001c90c097424 */ /* 0x000fe400078e0209 */
[----:B------:R-:W-:-:S03]  /*2920*/  IMAD.SHL.U32 R4, R8, 0x10, RZ ;  /* 0x0000001008047824 */ /* 0x000fc600078e00ff */
[----:B------:R-:W-:Y:S02]  /*2930*/  LOP3.LUT R9, R9, 0xaad26b49, RZ, 0x3c, !PT ;  /* 0xaad26b4909097812 */ /* 0x000fe400078e3cff */
[----:B------:R-:W-:Y:S01]  /*2940*/  LOP3.LUT R5, R11, R5, R4, 0x96, !PT ;  /* 0x000000050b057212 */ /* 0x000fe200078e9604 */
[----:B------:R-:W-:-:S03]  /*2950*/  IMAD.MOV.U32 R11, RZ, RZ, -0x75bd8fc ;  /* 0xf8a42704ff0b7424 */ /* 0x000fc600078e00ff */
[----:B------:R-:W-:-:S04]  /*2960*/  LOP3.LUT R4, R5, R8, RZ, 0x3c, !PT ;  /* 0x0000000805047212 */ /* 0x000fc800078e3cff */
[C---:B------:R-:W-:Y:S02]  /*2970*/  IADD3 R4, PT, PT, R13.reuse, -0x25fe145e, R4 ;  /* 0xda01eba20d047810 */ /* 0x040fe40007ffe004 */
[----:B------:R-:W-:-:S03]  /*2980*/  IADD3 R13, PT, PT, R13, -0x26039c23, R8 ;  /* 0xd9fc63dd0d0d7810 */ /* 0x000fc60007ffe008 */
        /* <DEDUP_REMOVED lines=18> */
.L_x_830:
        /* <DEDUP_REMOVED lines=11> */
.L_x_825:
[----:B------:R-:W-:-:S05]  /*2b60*/  IMAD R20, R24, 0x4, R1 ;  /* 0x0000000418147824 */ /* 0x000fca00078e0201 */
[----:B------:R0:W5:Y:S01]  /*2b70*/  LDL R53, [R20+0x4] ;  /* 0x0000040014357983 */ /* 0x0001620000100800 */
[----:B------:R-:W-:Y:S01]  /*2b80*/  IMAD.SHL.U32 R55, R24, 0x20, RZ ;  /* 0x0000002018377824 */ /* 0x000fe200078e00ff */
[----:B------:R-:W-:-:S06]  /*2b90*/  UMOV UR4, URZ ;  /* 0x000000ff00047c82 */ /* 0x000fcc0008000000 */
.L_x_824:
        /* <DEDUP_REMOVED lines=190> */
.L_x_827:
[----:B------:R-:W-:-:S05]  /*3780*/  IMAD R20, R24, 0x4, R1 ;  /* 0x0000000418147824 */ /* 0x000fca00078e0201 */
[----:B------:R0:W5:Y:S01]  /*3790*/  LDL R53, [R20+0x4] ;  /* 0x0000040014357983 */ /* 0x0001620000100800 */
[----:B------:R-:W-:Y:S01]  /*37a0*/  IMAD.SHL.U32 R55, R24, 0x20, RZ ;  /* 0x0000002018377824 */ /* 0x000fe200078e00ff */
[----:B------:R-:W-:-:S06]  /*37b0*/  UMOV UR4, URZ ;  /* 0x000000ff00047c82 */ /* 0x000fcc0008000000 */
.L_x_826:
        /* <DEDUP_REMOVED lines=190> */
.L_x_829:
[----:B------:R-:W-:-:S05]  /*43a0*/  IMAD R20, R24, 0x4, R1 ;  /* 0x0000000418147824 */ /* 0x000fca00078e0201 */
[----:B------:R0:W5:Y:S01]  /*43b0*/  LDL R53, [R20+0x4] ;  /* 0x0000040014357983 */ /* 0x0001620000100800 */
[----:B------:R-:W-:Y:S01]  /*43c0*/  IMAD.SHL.U32 R55, R24, 0x20, RZ ;  /* 0x0000002018377824 */ /* 0x000fe200078e00ff */
[----:B------:R-:W-:-:S06]  /*43d0*/  UMOV UR4, URZ ;  /* 0x000000ff00047c82 */ /* 0x000fcc0008000000 */
.L_x_828:
        /* <DEDUP_REMOVED lines=179> */
.L_x_823:
[----:B------:R-:W-:Y:S05]  /*4f10*/  BSYNC.RECONVERGENT B1 ;  /* 0x0000000000017941 */ /* 0x000fea0003800200 */
.L_x_822:
[----:B------:R-:W-:Y:S01]  /*4f20*/  ISETP.GT.U32.AND P0, PT, R18, 0x3, PT ;  /* 0x000000031200780c */ /* 0x000fe20003f04070 */
[----:B------:R-:W-:Y:S01]  /*4f30*/  VIADD R8, R8, 0x1 ;  /* 0x0000000108087836 */ /* 0x000fe20000000000 */
[--C-:B------:R-:W-:Y:S02]  /*4f40*/  SHF.R.U64 R18, R18, 0x2, R19.reuse ;  /* 0x0000000212127819 */ /* 0x100fe40000001213 */
[----:B------:R-:W-:Y:S02]  /*4f50*/  ISETP.GT.U32.AND.EX P0, PT, R19, RZ, PT, P0 ;  /* 0x000000ff1300720c */ /* 0x000fe40003f04100 */
[----:B------:R-:W-:-:S11]  /*4f60*/  SHF.R.U32.HI R19, RZ, 0x2, R19 ;  /* 0x00000002ff137819 */ /* 0x000fd60000011613 */
[----:B------:R-:W-:Y:S05]  /*4f70*/  @P0 BRA `(.L_x_830) ;  /* 0xffffffd800cc0947 */ /* 0x000fea000383ffff */
.L_x_821:
[----:B------:R-:W-:Y:S05]  /*4f80*/  BSYNC.RECONVERGENT B0 ;  /* 0x0000000000007941 */ /* 0x000fea0003800200 */
.L_x_820:
        /* <DEDUP_REMOVED lines=41> */
.L_x_841:
        /* <DEDUP_REMOVED lines=11> */
.L_x_836:
[----:B------:R-:W-:-:S05]  /*52d0*/  IMAD R20, R26, 0x4, R1 ;  /* 0x000000041a147824 */ /* 0x000fca00078e0201 */
[----:B------:R0:W5:Y:S01]  /*52e0*/  LDL R55, [R20+0x4] ;  /* 0x0000040014377983 */ /* 0x0001620000100800 */
[----:B------:R-:W-:Y:S01]  /*52f0*/  IMAD.SHL.U32 R57, R26, 0x20, RZ ;  /* 0x000000201a397824 */ /* 0x000fe200078e00ff */
[----:B------:R-:W-:-:S06]  /*5300*/  UMOV UR4, URZ ;  /* 0x000000ff00047c82 */ /* 0x000fcc0008000000 */
.L_x_835:
        /* <DEDUP_REMOVED lines=190> */
.L_x_838:
[----:B------:R-:W-:-:S05]  /*5ef0*/  IMAD R20, R26, 0x4, R1 ;  /* 0x000000041a147824 */ /* 0x000fca00078e0201 */
[----:B------:R0:W5:Y:S01]  /*5f00*/  LDL R55, [R20+0x4] ;  /* 0x0000040014377983 */ /* 0x0001620000100800 */
[----:B------:R-:W-:Y:S01]  /*5f10*/  IMAD.SHL.U32 R57, R26, 0x20, RZ ;  /* 0x000000201a397824 */ /* 0x000fe200078e00ff */
[----:B------:R-:W-:-:S06]  /*5f20*/  UMOV UR4, URZ ;  /* 0x000000ff00047c82 */ /* 0x000fcc0008000000 */
.L_x_837:
        /* <DEDUP_REMOVED lines=190> */
.L_x_840:
[----:B------:R-:W-:-:S05]  /*6b10*/  IMAD R20, R26, 0x4, R1 ;  /* 0x000000041a147824 */ /* 0x000fca00078e0201 */
[----:B------:R0:W5:Y:S01]  /*6b20*/  LDL R55, [R20+0x4] ;  /* 0x0000040014377983 */ /* 0x0001620000100800 */
[----:B------:R-:W-:Y:S01]  /*6b30*/  IMAD.SHL.U32 R57, R26, 0x20, RZ ;  /* 0x000000201a397824 */ /* 0x000fe200078e00ff */
[----:B------:R-:W-:-:S06]  /*6b40*/  UMOV UR4, URZ ;  /* 0x000000ff00047c82 */ /* 0x000fcc0008000000 */
.L_x_839:
        /* <DEDUP_REMOVED lines=179> */
.L_x_834:
[----:B------:R-:W-:Y:S05]  /*7680*/  BSYNC.RECONVERGENT B1 ;  /* 0x0000000000017941 */ /* 0x000fea0003800200 */
.L_x_833:
[----:B------:R-:W-:Y:S01]  /*7690*/  ISETP.GT.U32.AND P0, PT, R18, 0x3, PT ;  /* 0x000000031200780c */ /* 0x000fe20003f04070 */
[----:B------:R-:W-:Y:S01]  /*76a0*/  VIADD R8, R8, 0x1 ;  /* 0x0000000108087836 */ /* 0x000fe20000000000 */
[--C-:B------:R-:W-:Y:S02]  /*76b0*/  SHF.R.U64 R18, R18, 0x2, R19.reuse ;  /* 0x0000000212127819 */ /* 0x100fe40000001213 */
[----:B------:R-:W-:Y:S02]  /*76c0*/  ISETP.GT.U32.AND.EX P0, PT, R19, RZ, PT, P0 ;  /* 0x000000ff1300720c */ /* 0x000fe40003f04100 */
[----:B------:R-:W-:-:S11]  /*76d0*/  SHF.R.U32.HI R19, RZ, 0x2, R19 ;  /* 0x00000002ff137819 */ /* 0x000fd60000011613 */
[----:B------:R-:W-:Y:S05]  /*76e0*/  @P0 BRA `(.L_x_841) ;  /* 0xffffffd800cc0947 */ /* 0x000fea000383ffff */
.L_x_832:
[----:B------:R-:W-:Y:S05]  /*76f0*/  BSYNC.RECONVERGENT B0 ;  /* 0x0000000000007941 */ /* 0x000fea0003800200 */
.L_x_831:
        /* <DEDUP_REMOVED lines=41> */
.L_x_852:
        /* <DEDUP_REMOVED lines=11> */
.L_x_847:
[----:B------:R-:W-:-:S05]  /*7a40*/  IMAD R20, R26, 0x4, R1 ;  /* 0x000000041a147824 */ /* 0x000fca00078e0201 */
[----:B------:R0:W5:Y:S01]  /*7a50*/  LDL R57, [R20+0x4] ;  /* 0x0000040014397983 */ /* 0x0001620000100800 */
[----:B------:R-:W-:Y:S01]  /*7a60*/  IMAD.SHL.U32 R59, R26, 0x20, RZ ;  /* 0x000000201a3b7824 */ /* 0x000fe200078e00ff */
[----:B------:R-:W-:-:S06]  /*7a70*/  UMOV UR4, URZ ;  /* 0x000000ff00047c82 */ /* 0x000fcc0008000000 */
.L_x_846:
        /* <DEDUP_REMOVED lines=190> */
.L_x_849:
[----:B------:R-:W-:-:S05]  /*8660*/  IMAD R20, R26, 0x4, R1 ;  /* 0x000000041a147824 */ /* 0x000fca00078e0201 */
[----:B------:R0:W5:Y:S01]  /*8670*/  LDL R57, [R20+0x4] ;  /* 0x0000040014397983 */ /* 0x0001620000100800 */
[----:B------:R-:W-:Y:S01]  /*8680*/  IMAD.SHL.U32 R59, R26, 0x20, RZ ;  /* 0x000000201a3b7824 */ /* 0x000fe200078e00ff */
[----:B------:R-:W-:-:S06]  /*8690*/  UMOV UR4, URZ ;  /* 0x000000ff00047c82 */ /* 0x000fcc0008000000 */
.L_x_848:
        /* <DEDUP_REMOVED lines=190> */
.L_x_851:
[----:B------:R-:W-:-:S05]  /*9280*/  IMAD R20, R26, 0x4, R1 ;  /* 0x000000041a147824 */ /* 0x000fca00078e0201 */
[----:B------:R0:W5:Y:S01]  /*9290*/  LDL R57, [R20+0x4] ;  /* 0x0000040014397983 */ /* 0x0001620000100800 */
[----:B------:R-:W-:Y:S01]  /*92a0*/  IMAD.SHL.U32 R59, R26, 0x20, RZ ;  /* 0x000000201a3b7824 */ /* 0x000fe200078e00ff */
[----:B------:R-:W-:-:S06]  /*92b0*/  UMOV UR4, URZ ;  /* 0x000000ff00047c82 */ /* 0x000fcc0008000000 */
.L_x_850:
        /* <DEDUP_REMOVED lines=179> */
.L_x_845:
[----:B------:R-:W-:Y:S05]  /*9df0*/  BSYNC.RECONVERGENT B1 ;  /* 0x0000000000017941 */ /* 0x000fea0003800200 */
.L_x_844:
[----:B------:R-:W-:Y:S01]  /*9e00*/  ISETP.GT.U32.AND P0, PT, R18, 0x3, PT ;  /* 0x000000031200780c */ /* 0x000fe20003f04070 */
[----:B------:R-:W-:Y:S01]  /*9e10*/  VIADD R8, R8, 0x1 ;  /* 0x0000000108087836 */ /* 0x000fe20000000000 */
[--C-:B------:R-:W-:Y:S02]  /*9e20*/  SHF.R.U64 R18, R18, 0x2, R19.reuse ;  /* 0x0000000212127819 */ /* 0x100fe40000001213 */
[----:B------:R-:W-:Y:S02]  /*9e30*/  ISETP.GT.U32.AND.EX P0, PT, R19, RZ, PT, P0 ;  /* 0x000000ff1300720c */ /* 0x000fe40003f04100 */
[----:B------:R-:W-:-:S11]  /*9e40*/  SHF.R.U32.HI R19, RZ, 0x2, R19 ;  /* 0x00000002ff137819 */ /* 0x000fd60000011613 */
[----:B------:R-:W-:Y:S05]  /*9e50*/  @P0 BRA `(.L_x_852) ;  /* 0xffffffd800cc0947 */ /* 0x000fea000383ffff */
.L_x_843:
[----:B------:R-:W-:Y:S05]  /*9e60*/  BSYNC.RECONVERGENT B0 ;  /* 0x0000000000007941 */ /* 0x000fea0003800200 */
.L_x_842:
        /* <DEDUP_REMOVED lines=39> */
.L_x_863:
        /* <DEDUP_REMOVED lines=11> */
.L_x_858:
[----:B------:R-:W-:-:S05]  /*a190*/  IMAD R18, R20, 0x4, R1 ;  /* 0x0000000414127824 */ /* 0x000fca00078e0201 */
[----:B------:R0:W5:Y:S01]  /*a1a0*/  LDL R57, [R18+0x4] ;  /* 0x0000040012397983 */ /* 0x0001620000100800 */
[----:B------:R-:W-:Y:S01]  /*a1b0*/  IMAD.SHL.U32 R59, R20, 0x20, RZ ;  /* 0x00000020143b7824 */ /* 0x000fe200078e00ff */
[----:B------:R-:W-:-:S06]  /*a1c0*/  UMOV UR4, URZ ;  /* 0x000000ff00047c82 */ /* 0x000fcc0008000000 */
.L_x_857:
        /* <DEDUP_REMOVED lines=190> */
.L_x_860:
[----:B------:R-:W-:-:S05]  /*adb0*/  IMAD R18, R20, 0x4, R1 ;  /* 0x0000000414127824 */ /* 0x000fca00078e0201 */
[----:B------:R0:W5:Y:S01]  /*adc0*/  LDL R57, [R18+0x4] ;  /* 0x0000040012397983 */ /* 0x0001620000100800 */
[----:B------:R-:W-:Y:S01]  /*add0*/  IMAD.SHL.U32 R59, R20, 0x20, RZ ;  /* 0x00000020143b7824 */ /* 0x000fe200078e00ff */
[----:B------:R-:W-:-:S06]  /*ade0*/  UMOV UR4, URZ ;  /* 0x000000ff00047c82 */ /* 0x000fcc0008000000 */
.L_x_859:
        /* <DEDUP_REMOVED lines=190> */
.L_x_862:
[----:B------:R-:W-:-:S05]  /*b9d0*/  IMAD R18, R20, 0x4, R1 ;  /* 0x0000000414127824 */ /* 0x000fca00078e0201 */
[----:B------:R0:W5:Y:S01]  /*b9e0*/  LDL R57, [R18+0x4] ;  /* 0x0000040012397983 */ /* 0x0001620000100800 */
[----:B------:R-:W-:Y:S01]  /*b9f0*/  IMAD.SHL.U32 R59, R20, 0x20, RZ ;  /* 0x00000020143b7824 */ /* 0x000fe200078e00ff */
[----:B------:R-:W-:-:S06]  /*ba00*/  UMOV UR4, URZ ;  /* 0x000000ff00047c82 */ /* 0x000fcc0008000000 */
.L_x_861:
        /* <DEDUP_REMOVED lines=179> */
.L_x_856:
[----:B------:R-:W-:Y:S05]  /*c540*/  BSYNC.RECONVERGENT B1 ;  /* 0x0000000000017941 */ /* 0x000fea0003800200 */
.L_x_855:
[C---:B------:R-:W-:Y:S01]  /*c550*/  ISETP.GT.U32.AND P0, PT, R3.reuse, 0x3, PT ;  /* 0x000000030300780c */ /* 0x040fe20003f04070 */
[----:B------:R-:W-:Y:S01]  /*c560*/  VIADD R8, R8, 0x1 ;  /* 0x0000000108087836 */ /* 0x000fe20000000000 */
[--C-:B------:R-:W-:Y:S02]  /*c570*/  SHF.R.U64 R3, R3, 0x2, R0.reuse ;  /* 0x0000000203037819 */ /* 0x100fe40000001200 */
[----:B------:R-:W-:Y:S02]  /*c580*/  ISETP.GT.U32.AND.EX P0, PT, R0, RZ, PT, P0 ;  /* 0x000000ff0000720c */ /* 0x000fe40003f04100 */
[----:B------:R-:W-:-:S11]  /*c590*/  SHF.R.U32.HI R0, RZ, 0x2, R0 ;  /* 0x00000002ff007819 */ /* 0x000fd60000011600 */
[----:B------:R-:W-:Y:S05]  /*c5a0*/  @P0 BRA `(.L_x_863) ;  /* 0xffffffd800cc0947 */ /* 0x000fea000383ffff */
.L_x_854:
[----:B------:R-:W-:Y:S05]  /*c5b0*/  BSYNC.RECONVERGENT B0 ;  /* 0x0000000000007941 */ /* 0x000fea0003800200 */
.L_x_853:
[----:B------:R-:W-:Y:S01]  /*c5c0*/  SHF.R.U32.HI R0, RZ, 0x2, R9 ;  /* 0x00000002ff007819 */ /* 0x000fe20000011609 */
[----:B------:R-:W-:Y:S01]  /*c5d0*/  IMAD.SHL.U32 R3, R5, 0x10, RZ ;  /* 0x0000001005037824 */ /* 0x000fe200078e00ff */
[----:B------:R-:W3:Y:S01]  /*c5e0*/  LDCU.64 UR4, c[0x0][0x380] ;  /* 0x00007000ff0477ac */ /* 0x000ee20008000a00 */
[----:B012---:R-:W-:Y:S01]  /*c5f0*/  IMAD.MOV.U32 R11, RZ, RZ, 0x3ca00000 ;  /* 0x3ca00000ff0b7424 */ /* 0x007fe200078e00ff */
[----:B------:R-:W-:Y:S02]  /*c600*/  LOP3.LUT R0, R0, R9, RZ, 0x3c, !PT ;  /* 0x0000000900007212 */ /* 0x000fe400078e3cff */
[----:B------:R-:W-:-:S03]  /*c610*/  SHF.R.U32.HI R9, RZ, 0x2, R10 ;  /* 0x00000002ff097819 */ /* 0x000fc6000001160a */
[----:B------:R-:W-:Y:S01]  /*c620*/  IMAD.SHL.U32 R4, R0, 0x2, RZ ;  /* 0x0000000200047824 */ /* 0x000fe200078e00ff */
[----:B------:R-:W-:Y:S01]  /*c630*/  LOP3.LUT R9, R9, R10, RZ, 0x3c, !PT ;  /* 0x0000000a09097212 */ /* 0x000fe200078e3cff */
[----:B------:R-:W-:-:S03]  /*c640*/  IMAD.MOV.U32 R10, RZ, RZ, 0x0 ;  /* 0x00000000ff0a7424 */ /* 0x000fc600078e00ff */
[----:B------:R-:W-:Y:S01]  /*c650*/  LOP3.LUT R4, R0, R4, R3, 0x96, !PT ;  /* 0x0000000400047212 */ /* 0x000fe200078e9603 */
[----:B------:R-:W-:-:S03]  /*c660*/  IMAD.SHL.U32 R3, R9, 0x2, RZ ;  /* 0x0000000209037824 */ /* 0x000fc600078e00ff */
[----:B------:R-:W-:-:S05]  /*c670*/  LOP3.LUT R0, R4, R5, RZ, 0x3c, !PT ;  /* 0x0000000504007212 */ /* 0x000fca00078e3cff */
[----:B------:R-:W-:-:S05]  /*c680*/  IMAD.SHL.U32 R4, R0, 0x10, RZ ;  /* 0x0000001000047824 */ /* 0x000fca00078e00ff */
[----:B------:R-:W-:Y:S02]  /*c690*/  LOP3.LUT R3, R9, R3, R4, 0x96, !PT ;  /* 0x0000000309037212 */ /* 0x000fe400078e9604 */
[----:B------:R-:W-:Y:S02]  /*c6a0*/  IADD3 R9, PT, PT, R13, -0x26039c23, R0 ;  /* 0xd9fc63dd0d097810 */ /* 0x000fe40007ffe000 */
[----:B------:R-:W-:-:S04]  /*c6b0*/  LOP3.LUT R4, R3, R0, RZ, 0x3c, !PT ;  /* 0x0000000003047212 */ /* 0x000fc800078e3cff */
[----:B------:R-:W-:-:S05]  /*c6c0*/  IADD3 R4, PT, PT, R13, -0x25fe145e, R4 ;  /* 0xda01eba20d047810 */ /* 0x000fca0007ffe004 */
[----:B------:R-:W-:-:S03]  /*c6d0*/  IMAD.WIDE.U32 R4, R4, 0x200000, RZ ;  /* 0x0020000004047825 */ /* 0x000fc600078e00ff */
[----:B------:R-:W-:Y:S01]  /*c6e0*/  LOP3.LUT R8, R4, R9, RZ, 0x3c, !PT ;  /* 0x0000000904087212 */ /* 0x000fe200078e3cff */
[----:B------:R-:W-:-:S04]  /*c6f0*/  IMAD.MOV.U32 R9, RZ, RZ, R5 ;  /* 0x000000ffff097224 */ /* 0x000fc800078e0005 */
[----:B------:R-:W0:Y:S02]  /*c700*/  I2F.F64.U64 R4, R8 ;  /* 0x0000000800047312 */ /* 0x000e240000301800 */
[----:B0-----:R-:W-:-:S08]  /*c710*/  DFMA R4, R4, R10, 5.5511151231257827021e-17 ;  /* 0x3c9000000404742b */ /* 0x001fd0000000000a */
[----:B---3--:R-:W-:-:S11]  /*c720*/  DFMA R36, R36, R4, UR4 ;  /* 0x0000000424247e2b */ /* 0x008fd60008000004 */
.L_x_808:
[----:B------:R-:W-:Y:S01]  /*c730*/  UMOV UR8, 0x54442d18 ;  /* 0x54442d1800087882 */ /* 0x000fe20000000000 */
[----:B------:R-:W-:Y:S01]  /*c740*/  UMOV UR9, 0x401921fb ;  /* 0x401921fb00097882 */ /* 0x000fe20000000000 */
[----:B------:R-:W-:Y:S01]  /*c750*/  BSSY.RECONVERGENT B0, `(.L_x_864) ;  /* 0x0000044000007945 */ /* 0x000fe20003800200 */
[----:B0----5:R-:W-:-:S06]  /*c760*/  DMUL R4, R16, UR8 ;  /* 0x0000000810047c28 */ /* 0x021fcc0008000000 */
        /* <DEDUP_REMOVED lines=8> */
[----:B------:R-:W-:-:S03]  /*c7f0*/  IMAD.MOV.U32 R0, RZ, RZ, R40 ;  /* 0x000000ffff007224 */ /* 0x000fc600078e0028 */
[----:B------:R-:W-:Y:S01]  /*c800*/  IMAD.MOV.U32 R3, RZ, RZ, R23 ;  /* 0x000000ffff037224 */ /* 0x000fe200078e0017 */
        /* <DEDUP_REMOVED lines=12> */
.L_x_866:
        /* <DEDUP_REMOVED lines=29> */
[C---:B------:R-:W-:Y:S01]  /*caa0*/  SHF.L.W.U32.HI R4, R3.reuse, 0x2, R0 ;  /* 0x0000000203047819 */ /* 0x040fe20000010e00 */
[----:B------:R-:W-:-:S03]  /*cab0*/  IMAD.SHL.U32 R3, R3, 0x4, RZ ;  /* 0x0000000403037824 */ /* 0x000fc600078e00ff */
[----:B------:R-:W-:-:S04]  /*cac0*/  SHF.R.S32.HI R5, RZ, 0x1f, R4 ;  /* 0x0000001fff057819 */ /* 0x000fc80000011404 */
[C---:B------:R-:W-:Y:S02]  /*cad0*/  LOP3.LUT R10, R5.reuse, R3, RZ, 0x3c, !PT ;  /* 0x00000003050a7212 */ /* 0x040fe400078e3cff */
[----:B------:R-:W-:Y:S02]  /*cae0*/  LOP3.LUT R11, R5, R4, RZ, 0x3c, !PT ;  /* 0x00000004050b7212 */ /* 0x000fe400078e3cff */
[----:B------:R-:W-:Y:S02]  /*caf0*/  SHF.R.U32.HI R3, RZ, 0x1e, R0 ;  /* 0x0000001eff037819 */ /* 0x000fe40000011600 */
[C---:B------:R-:W-:Y:S02]  /*cb00*/  LOP3.LUT R5, R4.reuse, R41, RZ, 0x3c, !PT ;  /* 0x0000002904057212 */ /* 0x040fe400078e3cff */
[----:B------:R-:W0:Y:S01]  /*cb10*/  I2F.F64.S64 R10, R10 ;  /* 0x0000000a000a7312 */ /* 0x000e220000301c00 */
[----:B------:R-:W-:Y:S02]  /*cb20*/  LEA.HI R0, R4, R3, RZ, 0x1 ;  /* 0x0000000304007211 */ /* 0x000fe400078f08ff */
[----:B------:R-:W-:-:S03]  /*cb30*/  ISETP.GE.AND P1, PT, R5, RZ, PT ;  /* 0x000000ff0500720c */ /* 0x000fc60003f26270 */
[----:B------:R-:W-:-:S04]  /*cb40*/  IMAD.MOV R3, RZ, RZ, -R0 ;  /* 0x000000ffff037224 */ /* 0x000fc800078e0a00 */
[----:B------:R-:W-:Y:S01]  /*cb50*/  @!P0 IMAD.MOV.U32 R0, RZ, RZ, R3 ;  /* 0x000000ffff008224 */ /* 0x000fe200078e0003 */
[----:B0-----:R-:W-:-:S10]  /*cb60*/  DMUL R8, R10, UR4 ;  /* 0x000000040a087c28 */ /* 0x001fd40008000000 */
[----:B------:R-:W0:Y:S02]  /*cb70*/  F2F.F32.F64 R8, R8 ;  /* 0x0000000800087310 */ /* 0x000e240000301000 */
[----:B0-----:R-:W-:-:S07]  /*cb80*/  FSEL R3, -R8, R8, !P1 ;  /* 0x0000000808037208 */ /* 0x001fce0004800100 */
.L_x_865:
[----:B------:R-:W-:Y:S05]  /*cb90*/  BSYNC.RECONVERGENT B0 ;  /* 0x0000000000007941 */ /* 0x000fea0003800200 */
.L_x_864:
[----:B------:R-:W-:Y:S01]  /*cba0*/  DMUL R42, R24, UR8 ;  /* 0x00000008182a7c28 */ /* 0x000fe20008000000 */
[C---:B------:R-:W-:Y:S01]  /*cbb0*/  LOP3.LUT R5, R0.reuse, 0x1, RZ, 0xc0, !PT ;  /* 0x0000000100057812 */ /* 0x040fe200078ec0ff */
[----:B------:R-:W-:Y:S02]  /*cbc0*/  IMAD.MOV.U32 R9, RZ, RZ, 0x37cbac00 ;  /* 0x37cbac00ff097424 */ /* 0x000fe400078e00ff */
[----:B------:R-:W-:Y:S01]  /*cbd0*/  FMUL R4, R3, R3 ;  /* 0x0000000303047220 */ /* 0x000fe20000400000 */
[----:B------:R-:W-:Y:S01]  /*cbe0*/  IMAD.MOV.U32 R13, RZ, RZ, 0x3c0885e4 ;  /* 0x3c0885e4ff0d7424 */ /* 0x000fe200078e00ff */
[----:B------:R-:W-:Y:S01]  /*cbf0*/  ISETP.NE.U32.AND P0, PT, R5, 0x1, PT ;  /* 0x000000010500780c */ /* 0x000fe20003f05070 */
[----:B------:R-:W-:Y:S02]  /*cc00*/  VIADD R0, R0, 0x1 ;  /* 0x0000000100007836 */ /* 0x000fe40000000000 */
[----:B------:R-:W-:Y:S01]  /*cc10*/  FFMA R5, R4, R9, -0.0013887860113754868507 ;  /* 0xbab607ed04057423 */ /* 0x000fe20000000009 */
[----:B------:R-:W-:Y:S01]  /*cc20*/  IMAD.MOV.U32 R14, RZ, RZ, 0x3e2aaaa8 ;  /* 0x3e2aaaa8ff0e7424 */ /* 0x000fe200078e00ff */
[----:B------:R-:W-:Y:S01]  /*cc30*/  FSEL R11, R13, 0.041666727513074874878, !P0 ;  /* 0x3d2aaabb0d0b7808 */ /* 0x000fe20004000000 */
[----:B------:R-:W0:Y:S01]  /*cc40*/  F2F.F32.F64 R42, R42 ;  /* 0x0000002a002a7310 */ /* 0x000e220000301000 */
[----:B------:R-:W-:Y:S01]  /*cc50*/  LOP3.LUT P1, RZ, R0, 0x2, RZ, 0xc0, !PT ;  /* 0x0000000200ff7812 */ /* 0x000fe2000782c0ff */
[----:B------:R-:W-:Y:S01]  /*cc60*/  BSSY.RECONVERGENT B0, `(.L_x_867) ;  /* 0x000004e000007945 */ /* 0x000fe20003800200 */
[----:B------:R-:W-:-:S02]  /*cc70*/  FSEL R5, R5, -0.00019574658654164522886, P0 ;  /* 0xb94d415305057808 */ /* 0x000fc40000000000 */
[----:B------:R-:W-:Y:S02]  /*cc80*/  FSEL R8, -R14, -0.4999999701976776123, !P0 ;  /* 0xbeffffff0e087808 */ /* 0x000fe40004000100 */
[----:B------:R-:W-:Y:S01]  /*cc90*/  FSEL R0, R3, 1, !P0 ;  /* 0x3f80000003007808 */ /* 0x000fe20004000000 */
[----:B------:R-:W-:-:S04]  /*cca0*/  FFMA R5, R4, R5, R11 ;  /* 0x0000000504057223 */ /* 0x000fc8000000000b */
[C---:B------:R-:W-:Y:S01]  /*ccb0*/  FFMA R5, R4.reuse, R5, R8 ;  /* 0x0000000504057223 */ /* 0x040fe20000000008 */
[----:B------:R-:W-:Y:S01]  /*ccc0*/  FFMA R3, R4, R0, RZ ;  /* 0x0000000004037223 */ /* 0x000fe200000000ff */
[C---:B0-----:R-:W-:Y:S01]  /*ccd0*/  FMUL R43, R42.reuse, 0.63661974668502807617 ;  /* 0x3f22f9832a2b7820 */ /* 0x041fe20000400000 */
[----:B------:R-:W-:Y:S02]  /*cce0*/  FSETP.GE.AND P0, PT, |R42|, 105615, PT ;  /* 0x47ce47802a00780b */ /* 0x000fe40003f06200 */
[----:B------:R-:W-:-:S03]  /*ccf0*/  FFMA R0, R3, R5, R0 ;  /* 0x0000000503007223 */ /* 0x000fc60000000000 */
[----:B------:R-:W0:Y:S01]  /*cd00*/  F2I.NTZ R43, R43 ;  /* 0x0000002b002b7305 */ /* 0x000e220000203100 */
[----:B------:R-:W-:-:S07]  /*cd10*/  @P1 FADD R0, RZ, -R0 ;  /* 0x80000000ff001221 */ /* 0x000fce0000000000 */
[----:B------:R-:W1:Y:S01]  /*cd20*/  F2F.F64.F32 R4, R0 ;  /* 0x0000000000047310 */ /* 0x000e620000201800 */
[----:B0-----:R-:W-:-:S05]  /*cd30*/  I2FP.F32.S32 R3, R43 ;  /* 0x0000002b00037245 */ /* 0x001fca0000201400 */
[----:B------:R-:W-:Y:S01]  /*cd40*/  FFMA R8, R3, -1.5707962512969970703, R42 ;  /* 0xbfc90fda03087823 */ /* 0x000fe2000000002a */
[----:B-1----:R-:W-:-:S03]  /*cd50*/  DMUL R4, R4, -10 ;  /* 0xc024000004047828 */ /* 0x002fc60000000000 */
[----:B------:R-:W-:-:S04]  /*cd60*/  FFMA R8, R3, -7.5497894158615963534e-08, R8 ;  /* 0xb3a2216803087823 */ /* 0x000fc80000000008 */
[----:B------:R-:W-:Y:S01]  /*cd70*/  FFMA R44, R3, -5.3903029534742383927e-15, R8 ;  /* 0xa7c234c5032c7823 */ /* 0x000fe20000000008 */
[----:B------:R-:W-:-:S03]  /*cd80*/  DFMA R20, R16, R16, R4 ;  /* 0x000000101014722b */ /* 0x000fc60000000004 */
[----:B------:R-:W-:Y:S02]  /*cd90*/  IMAD.MOV.U32 R3, RZ, RZ, R44 ;  /* 0x000000ffff037224 */ /* 0x000fe400078e002c */
[----:B------:R-:W-:Y:S01]  /*cda0*/  IMAD.MOV.U32 R4, RZ, RZ, R43 ;  /* 0x000000ffff047224 */ /* 0x000fe200078e002b */
        /* <DEDUP_REMOVED lines=10> */
.L_x_870:
        /* <DEDUP_REMOVED lines=36> */
[----:B------:R-:W1:Y:S01]  /*d090*/  I2F.F64.S64 R10, R10 ;  /* 0x0000000a000a7312 */ /* 0x000e620000301c00 */
[----:B------:R-:W-:Y:S02]  /*d0a0*/  LEA.HI R4, R4, R3, RZ, 0x1 ;  /* 0x0000000304047211 */ /* 0x000fe400078f08ff */
[----:B------:R-:W-:-:S03]  /*d0b0*/  ISETP.GE.AND P1, PT, R0, RZ, PT ;  /* 0x000000ff0000720c */ /* 0x000fc60003f26270 */
[----:B------:R-:W-:-:S04]  /*d0c0*/  IMAD.MOV R0, RZ, RZ, -R4 ;  /* 0x000000ffff007224 */ /* 0x000fc800078e0a04 */
[----:B------:R-:W-:Y:S01]  /*d0d0*/  @!P0 IMAD.MOV.U32 R4, RZ, RZ, R0 ;  /* 0x000000ffff048224 */ /* 0x000fe200078e0000 */
[----:B-1----:R-:W-:-:S10]  /*d0e0*/  DMUL R18, R10, UR4 ;  /* 0x000000040a127c28 */ /* 0x002fd40008000000 */
[----:B------:R-:W1:Y:S02]  /*d0f0*/  F2F.F32.F64 R18, R18 ;  /* 0x0000001200127310 */ /* 0x000e640000301000 */
[----:B-1----:R-:W-:Y:S01]  /*d100*/  FSEL R3, -R18, R18, !P1 ;  /* 0x0000001212037208 */ /* 0x002fe20004800100 */
[----:B0-----:R-:W-:Y:S06]  /*d110*/  BRA `(.L_x_868) ;  /* 0x0000000000087947 */ /* 0x001fec0003800000 */
.L_x_869:
[----:B------:R-:W-:Y:S01]  /*d120*/  FMUL R3, RZ, R42 ;  /* 0x0000002aff037220 */ /* 0x000fe20000400000 */
[----:B------:R-:W-:-:S07]  /*d130*/  IMAD.MOV.U32 R4, RZ, RZ, RZ ;  /* 0x000000ffff047224 */ /* 0x000fce00078e00ff */
.L_x_868:
[----:B------:R-:W-:Y:S05]  /*d140*/  BSYNC.RECONVERGENT B0 ;  /* 0x0000000000007941 */ /* 0x000fea0003800200 */
.L_x_867:
[----:B------:R-:W-:Y:S01]  /*d150*/  FMUL R5, R3, R3 ;  /* 0x0000000303057220 */ /* 0x000fe20000400000 */
[----:B------:R-:W-:Y:S01]  /*d160*/  LOP3.LUT R8, R4, 0x1, RZ, 0xc0, !PT ;  /* 0x0000000104087812 */ /* 0x000fe200078ec0ff */
[----:B------:R-:W-:Y:S01]  /*d170*/  DMUL R18, R28, UR8 ;  /* 0x000000081c127c28 */ /* 0x000fe20008000000 */
[----:B------:R-:W-:Y:S01]  /*d180*/  BSSY.RECONVERGENT B0, `(.L_x_871) ;  /* 0x0000056000007945 */ /* 0x000fe20003800200 */
[----:B------:R-:W-:Y:S01]  /*d190*/  FFMA R0, R5, R9, -0.0013887860113754868507 ;  /* 0xbab607ed05007423 */ /* 0x000fe20000000009 */
[----:B------:R-:W-:Y:S01]  /*d1a0*/  ISETP.NE.U32.AND P0, PT, R8, 0x1, PT ;  /* 0x000000010800780c */ /* 0x000fe20003f05070 */
[----:B------:R-:W-:Y:S01]  /*d1b0*/  VIADD R8, R4, 0x1 ;  /* 0x0000000104087836 */ /* 0x000fe20000000000 */
[----:B------:R-:W-:Y:S01]  /*d1c0*/  DADD R10, R20, 50 ;  /* 0x40490000140a7429 */ /* 0x000fe20000000000 */
[----:B------:R-:W0:Y:S01]  /*d1d0*/  F2F.F32.F64 R45, R18 ;  /* 0x00000012002d7310 */ /* 0x000e220000301000 */
[----:B------:R-:W-:Y:S02]  /*d1e0*/  FSEL R0, R0, -0.00019574658654164522886, P0 ;  /* 0xb94d415300007808 */ /* 0x000fe40000000000 */
[----:B------:R-:W-:-:S02]  /*d1f0*/  FSEL R4, R13, 0.041666727513074874878, !P0 ;  /* 0x3d2aaabb0d047808 */ /* 0x000fc40004000000 */
[----:B------:R-:W-:Y:S02]  /*d200*/  LOP3.LUT P1, RZ, R8, 0x2, RZ, 0xc0, !PT ;  /* 0x0000000208ff7812 */ /* 0x000fe4000782c0ff */
[----:B------:R-:W-:Y:S01]  /*d210*/  FSEL R8, -R14, -0.4999999701976776123, !P0 ;  /* 0xbeffffff0e087808 */ /* 0x000fe20004000100 */
[----:B------:R-:W-:Y:S01]  /*d220*/  FFMA R4, R5, R0, R4 ;  /* 0x0000000005047223 */ /* 0x000fe20000000004 */
[----:B------:R-:W-:-:S03]  /*d230*/  FSEL R0, R3, 1, !P0 ;  /* 0x3f80000003007808 */ /* 0x000fc60004000000 */
[C---:B------:R-:W-:Y:S02]  /*d240*/  FFMA R4, R5.reuse, R4, R8 ;  /* 0x0000000405047223 */ /* 0x040fe40000000008 */
        /* <DEDUP_REMOVED lines=13> */
[----:B------:R-:W-:-:S05]  /*d320*/  IMAD.MOV.U32 R0, RZ, RZ, R47 ;  /* 0x000000ffff007224 */ /* 0x000fca00078e002f */
[----:B------:R-:W-:Y:S01]  /*d330*/  DADD R20, R4, R10 ;  /* 0x0000000004147229 */ /* 0x000fe2000000000a */
[----:B------:R-:W-:Y:S01]  /*d340*/  IMAD.MOV.U32 R4, RZ, RZ, R46 ;  /* 0x000000ffff047224 */ /* 0x000fe200078e002e */
[----:B------:R-:W-:Y:S09]  /*d350*/  @!P0 BRA `(.L_x_872) ;  /* 0x0000000000e08947 */ /* 0x000ff20003800000 */
        /* <DEDUP_REMOVED lines=9> */
.L_x_874:
        /* <DEDUP_REMOVED lines=45> */
.L_x_873:
[----:B------:R-:W-:Y:S01]  /*d6c0*/  FMUL R0, RZ, R45 ;  /* 0x0000002dff007220 */ /* 0x000fe20000400000 */
[----:B------:R-:W-:-:S07]  /*d6d0*/  IMAD.MOV.U32 R4, RZ, RZ, RZ ;  /* 0x000000ffff047224 */ /* 0x000fce00078e00ff */
.L_x_872:
[----:B------:R-:W-:Y:S05]  /*d6e0*/  BSYNC.RECONVERGENT B0 ;  /* 0x0000000000007941 */ /* 0x000fea0003800200 */
.L_x_871:
[----:B------:R-:W-:Y:S01]  /*d6f0*/  FMUL R3, R0, R0 ;  /* 0x0000000000037220 */ /* 0x000fe20000400000 */
[C---:B------:R-:W-:Y:S01]  /*d700*/  VIADD R10, R4.reuse, 0x1 ;  /* 0x00000001040a7836 */ /* 0x040fe20000000000 */
[----:B------:R-:W-:Y:S01]  /*d710*/  LOP3.LUT R8, R4, 0x1, RZ, 0xc0, !PT ;  /* 0x0000000104087812 */ /* 0x000fe200078ec0ff */
[----:B------:R-:W-:Y:S01]  /*d720*/  BSSY.RECONVERGENT B0, `(.L_x_875) ;  /* 0x0000055000007945 */ /* 0x000fe20003800200 */
[----:B------:R-:W-:Y:S02]  /*d730*/  FFMA R5, R3, R9, -0.0013887860113754868507 ;  /* 0xbab607ed03057423 */ /* 0x000fe40000000009 */
[----:B------:R-:W-:Y:S02]  /*d740*/  ISETP.NE.U32.AND P0, PT, R8, 0x1, PT ;  /* 0x000000010800780c */ /* 0x000fe40003f05070 */
[----:B------:R-:W-:Y:S01]  /*d750*/  LOP3.LUT P1, RZ, R10, 0x2, RZ, 0xc0, !PT ;  /* 0x000000020aff7812 */ /* 0x000fe2000782c0ff */
[----:B------:R-:W-:Y:S01]  /*d760*/  DMUL R10, R32, UR8 ;  /* 0x00000008200a7c28 */ /* 0x000fe20008000000 */
[----:B------:R-:W-:-:S02]  /*d770*/  FSEL R4, R5, -0.00019574658654164522886, P0 ;  /* 0xb94d415305047808 */ /* 0x000fc40000000000 */
[----:B------:R-:W-:Y:S02]  /*d780*/  FSEL R8, R13, 0.041666727513074874878, !P0 ;  /* 0x3d2aaabb0d087808 */ /* 0x000fe40004000000 */
[----:B------:R-:W-:Y:S01]  /*d790*/  FSEL R0, R0, 1, !P0 ;  /* 0x3f80000000007808 */ /* 0x000fe20004000000 */
[----:B------:R-:W0:Y:S02]  /*d7a0*/  F2F.F32.F64 R50, R10 ;  /* 0x0000000a00327310 */ /* 0x000e240000301000 */
[----:B------:R-:W-:Y:S01]  /*d7b0*/  FFMA R4, R3, R4, R8 ;  /* 0x0000000403047223 */ /* 0x000fe20000000008 */
[----:B------:R-:W-:-:S05]  /*d7c0*/  FSEL R8, -R14, -0.4999999701976776123, !P0 ;  /* 0xbeffffff0e087808 */ /* 0x000fca0004000100 */
[C---:B------:R-:W-:Y:S01]  /*d7d0*/  FFMA R4, R3.reuse, R4, R8 ;  /* 0x0000000403047223 */ /* 0x040fe20000000008 */
[----:B------:R-:W-:-:S04]  /*d7e0*/  FFMA R3, R3, R0, RZ ;  /* 0x0000000003037223 */ /* 0x000fc800000000ff */
[----:B------:R-:W-:Y:S01]  /*d7f0*/  FFMA R0, R3, R4, R0 ;  /* 0x0000000403007223 */ /* 0x000fe20000000000 */
[C---:B0-----:R-:W-:Y:S01]  /*d800*/  FMUL R51, R50.reuse, 0.63661974668502807617 ;  /* 0x3f22f98332337820 */ /* 0x041fe20000400000 */
[----:B------:R-:W-:Y:S02]  /*d810*/  FSETP.GE.AND P0, PT, |R50|, 105615, PT ;  /* 0x47ce47803200780b */ /* 0x000fe40003f06200 */
[----:B------:R-:W-:-:S04]  /*d820*/  @P1 FADD R0, RZ, -R0 ;  /* 0x80000000ff001221 */ /* 0x000fc80000000000 */
[----:B------:R-:W0:Y:S08]  /*d830*/  F2F.F64.F32 R4, R0 ;  /* 0x0000000000047310 */ /* 0x000e300000201800 */
[----:B------:R-:W1:Y:S01]  /*d840*/  F2I.NTZ R51, R51 ;  /* 0x0000003300337305 */ /* 0x000e620000203100 */
[----:B0-----:R-:W-:Y:S01]  /*d850*/  DMUL R4, R4, -10 ;  /* 0xc024000004047828 */ /* 0x001fe20000000000 */
[----:B-1----:R-:W-:-:S07]  /*d860*/  I2FP.F32.S32 R3, R51 ;  /* 0x0000003300037245 */ /* 0x002fce0000201400 */
[----:B------:R-:W-:Y:S01]  /*d870*/  DFMA R4, R28, R28, R4 ;  /* 0x0000001c1c04722b */ /* 0x000fe20000000004 */
[----:B------:R-:W-:-:S04]  /*d880*/  FFMA R8, R3, -1.5707962512969970703, R50 ;  /* 0xbfc90fda03087823 */ /* 0x000fc80000000032 */
[----:B------:R-:W-:-:S03]  /*d890*/  FFMA R8, R3, -7.5497894158615963534e-08, R8 ;  /* 0xb3a2216803087823 */ /* 0x000fc60000000008 */
[----:B------:R-:W-:Y:S01]  /*d8a0*/  DADD R20, R20, R4 ;  /* 0x0000000014147229 */ /* 0x000fe20000000004 */
[----:B------:R-:W-:Y:S02]  /*d8b0*/  IMAD.MOV.U32 R4, RZ, RZ, R51 ;  /* 0x000000ffff047224 */ /* 0x000fe400078e0033 */
[----:B------:R-:W-:-:S04]  /*d8c0*/  FFMA R52, R3, -5.3903029534742383927e-15, R8 ;  /* 0xa7c234c503347823 */ /* 0x000fc80000000008 */
        /* <DEDUP_REMOVED lines=11> */
.L_x_878:
        /* <DEDUP_REMOVED lines=45> */
.L_x_877:
[----:B------:R-:W-:Y:S01]  /*dc50*/  FMUL R0, RZ, R50 ;  /* 0x00000032ff007220 */ /* 0x000fe20000400000 */
[----:B------:R-:W-:-:S07]  /*dc60*/  IMAD.MOV.U32 R4, RZ, RZ, RZ ;  /* 0x000000ffff047224 */ /* 0x000fce00078e00ff */
.L_x_876:
[----:B------:R-:W-:Y:S05]  /*dc70*/  BSYNC.RECONVERGENT B0 ;  /* 0x0000000000007941 */ /* 0x000fea0003800200 */
.L_x_875:
        /* <DEDUP_REMOVED lines=35> */
[----:B------:R-:W-:Y:S01]  /*deb0*/  UMOV UR4, URZ ;  /* 0x000000ff00047c82 */ /* 0x000fe20008000000 */
[----:B------:R-:W-:Y:S02]  /*dec0*/  IMAD.MOV.U32 R8, RZ, RZ, RZ ;  /* 0x000000ffff087224 */ /* 0x000fe400078e00ff */
[----:B------:R-:W-:Y:S01]  /*ded0*/  IMAD.MOV.U32 R3, RZ, RZ, RZ ;  /* 0x000000ffff037224 */ /* 0x000fe200078e00ff */
[----:B------:R-:W-:-:S07]  /*dee0*/  LOP3.LUT R19, R0, 0x80000000, RZ, 0xfc, !PT ;  /* 0x8000000000137812 */ /* 0x000fce00078efcff */
.L_x_882:
[----:B0-----:R-:W0:Y:S02]  /*def0*/  LDC.64 R4, c[0x4][0x1d0] ;  /* 0x01007400ff047b82 */ /* 0x001e240000000a00 */
[----:B0-----:R-:W-:-:S06]  /*df00*/  IMAD.WIDE.U32 R4, R3, 0x4, R4 ;  /* 0x0000000403047825 */ /* 0x001fcc00078e0004 */
[----:B------:R-:W2:Y:S01]  /*df10*/  LDG.E.CONSTANT R4, desc[UR36][R4.64] ;  /* 0x0000002404047981 */ /* 0x000ea2000c1e9900 */
[C---:B------:R-:W-:Y:S02]  /*df20*/  IMAD R0, R3.reuse, 0x4, R1 ;  /* 0x0000000403007824 */ /* 0x040fe400078e0201 */
[----:B------:R-:W-:-:S05]  /*df30*/  VIADD R3, R3, 0x1 ;  /* 0x0000000103037836 */ /* 0x000fca0000000000 */
[----:B------:R-:W-:Y:S01]  /*df40*/  ISETP.NE.AND P0, PT, R3, 0x6, PT ;  /* 0x000000060300780c */ /* 0x000fe20003f05270 */
[----:B--2---:R-:W-:-:S03]  /*df50*/  IMAD.WIDE.U32 R10, R4, R19, RZ ;  /* 0x00000013040a7225 */ /* 0x004fc600078e00ff */
[----:B------:R-:W-:-:S04]  /*df60*/  IADD3 R15, P1, PT, R10, R8, RZ ;  /* 0x000000080a0f7210 */ /* 0x000fc80007f3e0ff */
[----:B------:R-:W-:Y:S01]  /*df70*/  IADD3.X R8, PT, PT, R11, UR4, RZ, P1, !PT ;  /* 0x000000040b087c10 */ /* 0x000fe20008ffe4ff */
[----:B------:R0:W-:Y:S04]  /*df80*/  STL [R0], R15 ;  /* 0x0000000f00007387 */ /* 0x0001e80000100800 */
[----:B------:R-:W-:Y:S05]  /*df90*/  @P0 BRA `(.L_x_882) ;  /* 0xfffffffc00d40947 */ /* 0x000fea000383ffff */
[----:B------:R-:W-:Y:S01]  /*dfa0*/  SHF.R.U32.HI R5, RZ, 0x17, R53 ;  /* 0x00000017ff057819 */ /* 0x000fe20000011635 */
[----:B------:R1:W-:Y:S03]  /*dfb0*/  STL [R1+0x18], R8 ;  /* 0x0000180801007387 */ /* 0x0003e60000100800 */
[C---:B0-----:R-:W-:Y:S02]  /*dfc0*/  LOP3.LUT R0, R5.reuse, 0xe0, RZ, 0xc0, !PT ;  /* 0x000000e005007812 */ /* 0x041fe400078ec0ff */
        /* <DEDUP_REMOVED lines=27> */
[----:B0-----:R-:W-:Y:S01]  /*e180*/  FSEL R0, -R18, R18, !P1 ;  /* 0x0000001212007208 */ /* 0x001fe20004800100 */
[----:B-1----:R-:W-:Y:S06]  /*e190*/  BRA `(.L_x_880) ;  /* 0x0000000000087947 */ /* 0x002fec0003800000 */
.L_x_881:
[----:B------:R-:W-:Y:S01]  /*e1a0*/  FMUL R0, RZ, R53 ;  /* 0x00000035ff007220 */ /* 0x000fe20000400000 */
[----:B------:R-:W-:-:S07]  /*e1b0*/  IMAD.MOV.U32 R4, RZ, RZ, RZ ;  /* 0x000000ffff047224 */ /* 0x000fce00078e00ff */
.L_x_880:
[----:B------:R-:W-:Y:S05]  /*e1c0*/  BSYNC.RECONVERGENT B0 ;  /* 0x0000000000007941 */ /* 0x000fea0003800200 */
.L_x_879:
[----:B------:R-:W-:Y:S01]  /*e1d0*/  FMUL R3, R0, R0 ;  /* 0x0000000000037220 */ /* 0x000fe20000400000 */
[C---:B------:R-:W-:Y:S01]  /*e1e0*/  LOP3.LUT R5, R4.reuse, 0x1, RZ, 0xc0, !PT ;  /* 0x0000000104057812 */ /* 0x040fe200078ec0ff */
[----:B------:R-:W-:Y:S01]  /*e1f0*/  BSSY.RECONVERGENT B6, `(.L_x_883) ;  /* 0x0000020000067945 */ /* 0x000fe20003800200 */
[----:B------:R-:W-:Y:S02]  /*e200*/  VIADD R56, R1, 0xc8 ;  /* 0x000000c801387836 */ /* 0x000fe40000000000 */
[----:B------:R-:W-:Y:S01]  /*e210*/  FFMA R9, R3, R9, -0.0013887860113754868507 ;  /* 0xbab607ed03097423 */ /* 0x000fe20000000009 */
[----:B------:R-:W-:Y:S01]  /*e220*/  ISETP.NE.U32.AND P0, PT, R5, 0x1, PT ;  /* 0x000000010500780c */ /* 0x000fe20003f05070 */
[----:B------:R-:W-:-:S03]  /*e230*/  VIADD R5, R4, 0x1 ;  /* 0x0000000104057836 */ /* 0x000fc60000000000 */
[----:B------:R-:W-:Y:S02]  /*e240*/  FSEL R8, R13, 0.041666727513074874878, !P0 ;  /* 0x3d2aaabb0d087808 */ /* 0x000fe40004000000 */
[----:B------:R-:W-:Y:S02]  /*e250*/  FSEL R4, R9, -0.00019574658654164522886, P0 ;  /* 0xb94d415309047808 */ /* 0x000fe40000000000 */
[----:B------:R-:W-:Y:S02]  /*e260*/  LOP3.LUT P1, RZ, R5, 0x2, RZ, 0xc0, !PT ;  /* 0x0000000205ff7812 */ /* 0x000fe4000782c0ff */
[----:B------:R-:W-:Y:S01]  /*e270*/  FSEL R0, R0, 1, !P0 ;  /* 0x3f80000000007808 */ /* 0x000fe20004000000 */
[C---:B------:R-:W-:Y:S01]  /*e280*/  FFMA R4, R3.reuse, R4, R8 ;  /* 0x0000000403047223 */ /* 0x040fe20000000008 */
[----:B------:R-:W-:Y:S02]  /*e290*/  FSEL R9, -R14, -0.4999999701976776123, !P0 ;  /* 0xbeffffff0e097808 */ /* 0x000fe40004000100 */
[----:B------:R-:W-:Y:S01]  /*e2a0*/  ISETP.NE.AND P0, PT, R12, RZ, PT ;  /* 0x000000ff0c00720c */ /* 0x000fe20003f05270 */
[----:B------:R-:W-:-:S02]  /*e2b0*/  FFMA R5, R3, R0, RZ ;  /* 0x0000000003057223 */ /* 0x000fc400000000ff */
[----:B------:R-:W-:Y:S02]  /*e2c0*/  FFMA R4, R3, R4, R9 ;  /* 0x0000000403047223 */ /* 0x000fe40000000009 */
[----:B------:R-:W0:Y:S02]  /*e2d0*/  LDC.64 R8, c[0x0][0x398] ;  /* 0x0000e600ff087b82 */ /* 0x000e240000000a00 */
[----:B------:R-:W-:-:S04]  /*e2e0*/  FFMA R0, R5, R4, R0 ;  /* 0x0000000405007223 */ /* 0x000fc80000000000 */
[----:B------:R-:W-:-:S04]  /*e2f0*/  @P1 FADD R0, RZ, -R0 ;  /* 0x80000000ff001221 */ /* 0x000fc80000000000 */
[----:B------:R-:W1:Y:S02]  /*e300*/  F2F.F64.F32 R4, R0 ;  /* 0x0000000000047310 */ /* 0x000e640000201800 */
[----:B-1----:R-:W-:-:S08]  /*e310*/  DMUL R4, R4, -10 ;  /* 0xc024000004047828 */ /* 0x002fd00000000000 */
[----:B------:R-:W-:-:S08]  /*e320*/  DFMA R4, R36, R36, R4 ;  /* 0x000000242404722b */ /* 0x000fd00000000004 */
[----:B------:R-:W-:Y:S01]  /*e330*/  DADD R48, R20, R4 ;  /* 0x0000000014307229 */ /* 0x000fe20000000004 */
[----:B0-----:R-:W-:-:S06]  /*e340*/  IMAD.WIDE R4, R12, 0x8, R8 ;  /* 0x000000080c047825 */ /* 0x001fcc00078e0208 */
[----:B------:R0:W-:Y:S01]  /*e350*/  STG.E.64 desc[UR36][R4.64], R48 ;  /* 0x0000003004007986 */ /* 0x0001e2000c101b24 */
[----:B------:R-:W-:Y:S05]  /*e360*/  @P0 BRA `(.L_x_884) ;  /* 0x0000000000200947 */ /* 0x000fea0003800000 */
[----:B------:R-:W-:Y:S01]  /*e370*/  MOV R0, 0x1e8 ;  /* 0x000001e800007802 */ /* 0x000fe20000000f00 */
[----:B------:R1:W-:Y:S01]  /*e380*/  STL.64 [R1+0x160], R48 ;  /* 0x0001603001007387 */ /* 0x0003e20000100a00 */
[----:B------:R-:W0:Y:S02]  /*e390*/  LDCU.64 UR4, c[0x4][0x198] ;  /* 0x01003300ff0477ac */ /* 0x000e240008000a00 */
[----:B------:R1:W2:Y:S01]  /*e3a0*/  LDC.64 R8, c[0x4][R0] ;  /* 0x0100000000087b82 */ /* 0x0002a20000000a00 */
[----:B0-----:R-:W-:Y:S02]  /*e3b0*/  IMAD.U32 R4, RZ, RZ, UR4 ;  /* 0x00000004ff047e24 */ /* 0x001fe4000f8e00ff */
[----:B-1----:R-:W-:-:S07]  /*e3c0*/  IMAD.U32 R5, RZ, RZ, UR5 ;  /* 0x00000005ff057e24 */ /* 0x002fce000f8e00ff */
[----:B------:R-:W-:-:S07]  /*e3d0*/  LEPC R20, `(.L_x_884) ;  /* 0x000000001014794e */ /* 0x000fce0000000000 */
[----:B--2---:R-:W-:Y:S05]  /*e3e0*/  CALL.ABS.NOINC R8 ;  /* 0x0000000008007343 */ /* 0x004fea0003c00000 */
.L_x_884:
[----:B------:R-:W-:Y:S05]  /*e3f0*/  BSYNC.RECONVERGENT B6 ;  /* 0x0000000000067941 */ /* 0x000fea0003800200 */
.L_x_883:
[----:B------:R-:W-:Y:S02]  /*e400*/  SHF.R.U32.HI R0, RZ, 0x17, R41 ;  /* 0x00000017ff007819 */ /* 0x000fe40000011629 */
[----:B------:R-:W-:Y:S02]  /*e410*/  CS2R R18, SRZ ;  /* 0x0000000000127805 */ /* 0x000fe4000001ff00 */
[----:B0-----:R-:W-:Y:S02]  /*e420*/  SHF.R.U32.HI R4, RZ, 0x17, R42 ;  /* 0x00000017ff047819 */ /* 0x001fe4000001162a */
[----:B------:R-:W-:Y:S02]  /*e430*/  CS2R R38, SRZ ;  /* 0x0000000000267805 */ /* 0x000fe4000001ff00 */
[----:B------:R-:W-:Y:S02]  /*e440*/  SHF.R.U32.HI R6, RZ, 0x17, R45 ;  /* 0x00000017ff067819 */ /* 0x000fe4000001162d */
[----:B------:R-:W-:-:S02]  /*e450*/  CS2R R26, SRZ ;  /* 0x00000000001a7805 */ /* 0x000fc4000001ff00 */
[----:B------:R-:W-:Y:S02]  /*e460*/  SHF.R.U32.HI R8, RZ, 0x17, R50 ;  /* 0x00000017ff087819 */ /* 0x000fe40000011632 */
[----:B------:R-:W-:Y:S02]  /*e470*/  CS2R R30, SRZ ;  /* 0x00000000001e7805 */ /* 0x000fe4000001ff00 */
[----:B------:R-:W-:Y:S02]  /*e480*/  SHF.R.U32.HI R10, RZ, 0x17, R53 ;  /* 0x00000017ff0a7819 */ /* 0x000fe40000011635 */
[----:B------:R-:W-:Y:S02]  /*e490*/  CS2R R34, SRZ ;  /* 0x0000000000227805 */ /* 0x000fe4000001ff00 */
[----:B------:R-:W-:Y:S01]  /*e4a0*/  LOP3.LUT R3, R0, 0xe0, RZ, 0xc0, !PT ;  /* 0x000000e000037812 */ /* 0x000fe200078ec0ff */
[----:B------:R0:W-:Y:S01]  /*e4b0*/  STL.128 [R1], R16 ;  /* 0x0000001001007387 */ /* 0x0001e20000100c00 */
[----:B------:R-:W-:Y:S01]  /*e4c0*/  LOP3.LUT R5, R4, 0xe0, RZ, 0xc0, !PT ;  /* 0x000000e004057812 */ /* 0x000fe200078ec0ff */
[----:B------:R-:W-:Y:S01]  /*e4d0*/  IMAD.SHL.U32 R59, R41, 0x100, RZ ;  /* 0x00000100293b7824 */ /* 0x000fe200078e00ff */
[----:B------:R-:W-:Y:S01]  /*e4e0*/  LOP3.LUT R7, R6, 0xe0, RZ, 0xc0, !PT ;  /* 0x000000e006077812 */ /* 0x000fe200078ec0ff */
[----:B------:R-:W-:Y:S01]  /*e4f0*/  VIADD R3, R3, 0xffffff80 ;  /* 0xffffff8003037836 */ /* 0x000fe20000000000 */
[----:B------:R-:W-:Y:S01]  /*e500*/  LOP3.LUT R9, R8, 0xe0, RZ, 0xc0, !PT ;  /* 0x000000e008097812 */ /* 0x000fe200078ec0ff */
[----:B------:R-:W-:Y:S01]  /*e510*/  VIADD R5, R5, 0xffffff80 ;  /* 0xffffff8005057836 */ /* 0x000fe20000000000 */
[----:B------:R-:W-:Y:S01]  /*e520*/  LOP3.LUT R11, R10, 0xe0, RZ, 0xc0, !PT ;  /* 0x000000e00a0b7812 */ /* 0x000fe200078ec0ff */
[----:B------:R-:W-:Y:S01]  /*e530*/  VIADD R7, R7, 0xffffff80 ;  /* 0xffffff8007077836 */ /* 0x000fe20000000000 */
[----:B------:R-:W-:Y:S01]  /*e540*/  FSETP.GE.AND P0, PT, |R41|, 105615, PT ;  /* 0x47ce47802900780b */ /* 0x000fe20003f06200 */
[----:B------:R-:W-:Y:S01]  /*e550*/  VIADD R9, R9, 0xffffff80 ;  /* 0xffffff8009097836 */ /* 0x000fe20000000000 */
[----:B------:R-:W-:Y:S01]  /*e560*/  SHF.R.U32.HI R3, RZ, 0x5, R3 ;  /* 0x00000005ff037819 */ /* 0x000fe20000011603 */
[----:B------:R-:W-:Y:S01]  /*e570*/  VIADD R11, R11, 0xffffff80 ;  /* 0xffffff800b0b7836 */ /* 0x000fe20000000000 */
[----:B------:R-:W-:Y:S01]  /*e580*/  SHF.R.U32.HI R5, RZ, 0x5, R5 ;  /* 0x00000005ff057819 */ /* 0x000fe20000011605 */
[----:B------:R1:W-:Y:S01]  /*e590*/  STL.128 [R1+0x40], R36 ;  /* 0x0000402401007387 */ /* 0x0003e20000100c00 */
[----:B------:R-:W-:Y:S01]  /*e5a0*/  SHF.R.U32.HI R7, RZ, 0x5, R7 ;  /* 0x00000005ff077819 */ /* 0x000fe20000011607 */
[----:B------:R-:W-:Y:S01]  /*e5b0*/  IMAD.SHL.U32 R60, R42, 0x100, RZ ;  /* 0x000001002a3c7824 */ /* 0x000fe200078e00ff */
[----:B------:R-:W-:Y:S01]  /*e5c0*/  SHF.R.U32.HI R9, RZ, 0x5, R9 ;  /* 0x00000005ff097819 */ /* 0x000fe20000011609 */
[--C-:B0-----:R-:W-:Y:S01]  /*e5d0*/  IMAD R18, R5, -0x4, R56.reuse ;  /* 0xfffffffc05127824 */ /* 0x101fe200078e0238 */
[----:B------:R-:W-:Y:S01]  /*e5e0*/  SHF.R.U32.HI R21, RZ, 0x5, R11 ;  /* 0x00000005ff157819 */ /* 0x000fe2000001160b */
[--C-:B------:R-:W-:Y:S01]  /*e5f0*/  IMAD R11, R3, -0x4, R56.reuse ;  /* 0xfffffffc030b7824 */ /* 0x100fe200078e0238 */
[----:B------:R-:W-:Y:S01]  /*e600*/  LOP3.LUT R57, R8, 0x1f, RZ, 0xc0, !PT ;  /* 0x0000001f08397812 */ /* 0x000fe200078ec0ff */
[--C-:B------:R-:W-:Y:S01]  /*e610*/  IMAD R19, R7, -0x4, R56.reuse ;  /* 0xfffffffc07137824 */ /* 0x100fe200078e0238 */
[----:B------:R-:W-:Y:S01]  /*e620*/  LOP3.LUT R58, R10, 0x1f, RZ, 0xc0, !PT ;  /* 0x0000001f0a3a7812 */ /* 0x000fe200078ec0ff */
[--C-:B------:R-:W-:Y:S01]  /*e630*/  IMAD R20, R9, -0x4, R56.reuse ;  /* 0xfffffffc09147824 */ /* 0x100fe200078e0238 */
[----:B------:R-:W-:Y:S01]  /*e640*/  BSSY.RECONVERGENT B0, `(.L_x_885) ;  /* 0x0000197000007945 */ /* 0x000fe20003800200 */
[----:B------:R-:W-:Y:S01]  /*e650*/  IMAD R21, R21, -0x4, R56 ;  /* 0xfffffffc15157824 */ /* 0x000fe200078e0238 */
[----:B------:R-:W-:Y:S01]  /*e660*/  LOP3.LUT R56, R6, 0x1f, RZ, 0xc0, !PT ;  /* 0x0000001f06387812 */ /* 0x000fe200078ec0ff */
[----:B------:R-:W-:Y:S01]  /*e670*/  IMAD.SHL.U32 R61, R45, 0x100, RZ ;  /* 0x000001002d3d7824 */ /* 0x000fe200078e00ff */
[----:B------:R0:W-:Y:S01]  /*e680*/  STL.128 [R1+0x10], R24 ;  /* 0x0000101801007387 */ /* 0x0001e20000100c00 */
[----:B------:R-:W-:Y:S01]  /*e690*/  IMAD.SHL.U32 R62, R50, 0x100, RZ ;  /* 0x00000100323e7824 */ /* 0x000fe200078e00ff */
[----:B-1----:R-:W-:Y:S01]  /*e6a0*/  LOP3.LUT R38, R0, 0x1f, RZ, 0xc0, !PT ;  /* 0x0000001f00267812 */ /* 0x002fe200078ec0ff */
[----:B------:R-:W-:Y:S01]  /*e6b0*/  IMAD.SHL.U32 R63, R53, 0x100, RZ ;  /* 0x00000100353f7824 */ /* 0x000fe200078e00ff */
[----:B------:R-:W-:Y:S01]  /*e6c0*/  LOP3.LUT R39, R4, 0x1f, RZ, 0xc0, !PT ;  /* 0x0000001f04277812 */ /* 0x000fe200078ec0ff */
[----:B------:R1:W-:Y:S01]  /*e6d0*/  STL.128 [R1+0x20], R28 ;  /* 0x0000201c01007387 */ /* 0x0003e20000100c00 */
[----:B------:R-:W-:Y:S01]  /*e6e0*/  @P0 FMUL R23, RZ, R41 ;  /* 0x00000029ff170220 */ /* 0x000fe20000400000 */
[----:B------:R-:W-:-:S02]  /*e6f0*/  LOP3.LUT R59, R59, 0x80000000, RZ, 0xfc, !PT ;  /* 0x800000003b3b7812 */ /* 0x000fc400078efcff */
[----:B------:R2:W-:Y:S01]  /*e700*/  STL.128 [R1+0x30], R32 ;  /* 0x0000302001007387 */ /* 0x0005e20000100c00 */
[----:B------:R-:W-:Y:S02]  /*e710*/  LOP3.LUT R60, R60, 0x80000000, RZ, 0xfc, !PT ;  /* 0x800000003c3c7812 */ /* 0x000fe400078efcff */
[----:B------:R-:W-:Y:S02]  /*e720*/  LOP3.LUT R61, R61, 0x80000000, RZ, 0xfc, !PT ;  /* 0x800000003d3d7812 */ /* 0x000fe400078efcff */
[----:B------:R-:W-:Y:S01]  /*e730*/  LOP3.LUT R62, R62, 0x80000000, RZ, 0xfc, !PT ;  /* 0x800000003e3e7812 */ /* 0x000fe200078efcff */
[----:B0-----:R-:W-:Y:S01]  /*e740*/  FMUL R27, RZ, R42 ;  /* 0x0000002aff1b7220 */ /* 0x001fe20000400000 */
[----:B------:R-:W-:Y:S01]  /*e750*/  FMUL R26, RZ, R45 ;  /* 0x0000002dff1a7220 */ /* 0x000fe20000400000 */
[----:B------:R-:W-:Y:S02]  /*e760*/  LOP3.LUT R63, R63, 0x80000000, RZ, 0xfc, !PT ;  /* 0x800000003f3f7812 */ /* 0x000fe400078efcff */
[----:B------:R-:W-:Y:S01]  /*e770*/  IADD3 R64, PT, PT, -R38, 0x20, RZ ;  /* 0x0000002026407810 */ /* 0x000fe20007ffe1ff */
[----:B-1----:R-:W-:Y:S01]  /*e780*/  FMUL R31, RZ, R50 ;  /* 0x00000032ff1f7220 */ /* 0x002fe20000400000 */
[----:B------:R-:W-:Y:S01]  /*e790*/  FMUL R30, RZ, R53 ;  /* 0x00000035ff1e7220 */ /* 0x000fe20000400000 */
[----:B------:R-:W-:Y:S01]  /*e7a0*/  IADD3 R65, PT, PT, -R39, 0x20, RZ ;  /* 0x0000002027417810 */ /* 0x000fe20007ffe1ff */
[----:B--2---:R-:W-:Y:S01]  /*e7b0*/  IMAD.MOV.U32 R34, RZ, RZ, RZ ;  /* 0x000000ffff227224 */ /* 0x004fe200078e00ff */
[----:B------:R-:W-:Y:S01]  /*e7c0*/  IADD3 R67, PT, PT, -R56, 0x20, RZ ;  /* 0x0000002038437810 */ /* 0x000fe20007ffe1ff */
[----:B------:R-:W-:Y:S01]  /*e7d0*/  VIADD R35, R1, 0xe8 ;  /* 0x000000e801237836 */ /* 0x000fe20000000000 */
[----:B------:R-:W-:-:S02]  /*e7e0*/  IADD3 R69, PT, PT, -R57, 0x20, RZ ;  /* 0x0000002039457810 */ /* 0x000fc40007ffe1ff */
[----:B------:R-:W-:-:S07]  /*e7f0*/  IADD3 R71, PT, PT, -R58, 0x20, RZ ;  /* 0x000000203a477810 */ /* 0x000fce0007ffe1ff */
.L_x_906:
[----:B0-----:R-:W-:Y:S02]  /*e800*/  VIADD R3, R1, 0x8 ;  /* 0x0000000801037836 */ /* 0x001fe40000000000 */
[----:B------:R-:W-:Y:S02]  /*e810*/  IMAD.MOV.U32 R8, RZ, RZ, 0x0 ;  /* 0x00000000ff087424 */ /* 0x000fe400078e00ff */
[----:B------:R-:W-:Y:S02]  /*e820*/  IMAD.MOV.U32 R9, RZ, RZ, 0x3ff00000 ;  /* 0x3ff00000ff097424 */ /* 0x000fe400078e00ff */
[----:B------:R-:W-:-:S05]  /*e830*/  IMAD R66, R34, 0x10, R3 ;  /* 0x0000001022427824 */ /* 0x000fca00078e0203 */
[----:B------:R0:W-:Y:S04]  /*e840*/  STL.64 [R66], R8 ;  /* 0x0000000842007387 */ /* 0x0001e80000100a00 */
[----:B------:R-:W2:Y:S01]  /*e850*/  LDL.64 R72, [R1+0x8] ;  /* 0x0000080001487983 */ /* 0x000ea20000100a00 */
[----:B------:R-:W-:Y:S01]  /*e860*/  FSETP.EQ.OR P1, PT, |R41|, +INF , !P0 ;  /* 0x7f8000002900780b */ /* 0x000fe20004722600 */
[----:B------:R-:W-:Y:S01]  /*e870*/  BSSY.RECONVERGENT B1, `(.L_x_886) ;  /* 0x0000031000017945 */ /* 0x000fe20003800200 */
[----:B------:R-:W-:Y:S01]  /*e880*/  IMAD.MOV.U32 R6, RZ, RZ, R23 ;  /* 0x000000ffff067224 */ /* 0x000fe200078e0017 */
[----:B--2---:R-:W-:-:S08]  /*e890*/  DMUL R4, R16, R72 ;  /* 0x0000004810047228 */ /* 0x004fd00000000000 */
[----:B------:R-:W-:Y:S01]  /*e8a0*/  DFMA R12, R16, R72, R4 ;  /* 0x00000048100c722b */ /* 0x000fe20000000004 */
[----:B------:R-:W-:Y:S01]  /*e8b0*/  SEL R5, R40, RZ, !P0 ;  /* 0x000000ff28057207 */ /* 0x000fe20004000000 */
[----:B0-----:R-:W-:Y:S09]  /*e8c0*/  @P1 BRA `(.L_x_887) ;  /* 0x0000000000ac1947 */ /* 0x001ff20003800000 */
[----:B------:R-:W-:Y:S01]  /*e8d0*/  BSSY.RECONVERGENT B2, `(.L_x_888) ;  /* 0x000000e000027945 */ /* 0x000fe20003800200 */
[----:B------:R-:W-:Y:S01]  /*e8e0*/  CS2R R8, SRZ ;  /* 0x0000000000087805 */ /* 0x000fe2000001ff00 */
[----:B------:R-:W-:-:S07]  /*e8f0*/  IMAD.MOV.U32 R0, RZ, RZ, RZ ;  /* 0x000000ffff007224 */ /* 0x000fce00078e00ff */
.L_x_889:
        /* <DEDUP_REMOVED lines=12> */
.L_x_888:
[----:B------:R-:W-:Y:S01]  /*e9c0*/  ISETP.NE.AND P1, PT, R38, RZ, PT ;  /* 0x000000ff2600720c */ /* 0x000fe20003f25270 */
[----:B------:R1:W-:Y:S04]  /*e9d0*/  STL [R1+0xe0], R8 ;  /* 0x0000e00801007387 */ /* 0x0003e80000100800 */
[----:B------:R-:W2:Y:S04]  /*e9e0*/  LDL R0, [R11+0x18] ;  /* 0x000018000b007983 */ /* 0x000ea80000100800 */
[----:B0-----:R-:W3:Y:S04]  /*e9f0*/  LDL R3, [R11+0x14] ;  /* 0x000014000b037983 */ /* 0x001ee80000100800 */
        /* <DEDUP_REMOVED lines=13> */
[----:B------:R-:W-:-:S04]  /*ead0*/  SHF.R.S32.HI R4, RZ, 0x1f, R5 ;  /* 0x0000001fff047819 */ /* 0x000fc80000011405 */
[C---:B------:R-:W-:Y:S02]  /*eae0*/  LOP3.LUT R14, R4.reuse, R3, RZ, 0x3c, !PT ;  /* 0x00000003040e7212 */ /* 0x040fe400078e3cff */
[----:B------:R-:W-:Y:S02]  /*eaf0*/  LOP3.LUT R15, R4, R5, RZ, 0x3c, !PT ;  /* 0x00000005040f7212 */ /* 0x000fe400078e3cff */
[C---:B------:R-:W-:Y:S02]  /*eb00*/  LOP3.LUT R3, R5.reuse, R41, RZ, 0x3c, !PT ;  /* 0x0000002905037212 */ /* 0x040fe400078e3cff */
[----:B------:R-:W1:Y:S01]  /*eb10*/  I2F.F64.S64 R6, R14 ;  /* 0x0000000e00067312 */ /* 0x000e620000301c00 */
[----:B------:R-:W-:Y:S02]  /*eb20*/  LEA.HI R5, R5, R0, RZ, 0x1 ;  /* 0x0000000005057211 */ /* 0x000fe400078f08ff */
[----:B------:R-:W-:-:S03]  /*eb30*/  ISETP.GE.AND P1, PT, R3, RZ, PT ;  /* 0x000000ff0300720c */ /* 0x000fc60003f26270 */
[----:B------:R-:W-:Y:S01]  /*eb40*/  @!P2 IMAD.MOV R5, RZ, RZ, -R5 ;  /* 0x000000ffff05a224 */ /* 0x000fe200078e0a05 */
[----:B-1----:R-:W-:-:S10]  /*eb50*/  DMUL R8, R6, UR4 ;  /* 0x0000000406087c28 */ /* 0x002fd40008000000 */
[----:B------:R-:W0:Y:S02]  /*eb60*/  F2F.F32.F64 R8, R8 ;  /* 0x0000000800087310 */ /* 0x000e240000301000 */
[----:B0-----:R-:W-:-:S07]  /*eb70*/  FSEL R6, -R8, R8, !P1 ;  /* 0x0000000808067208 */ /* 0x001fce0004800100 */
.L_x_887:
[----:B------:R-:W-:Y:S05]  /*eb80*/  BSYNC.RECONVERGENT B1 ;  /* 0x0000000000017941 */ /* 0x000fea0003800200 */
.L_x_886:
[----:B------:R-:W2:Y:S01]  /*eb90*/  LDL.64 R74, [R1+0x18] ;  /* 0x00001800014a7983 */ /* 0x000ea20000100a00 */
[----:B------:R-:W-:Y:S02]  /*eba0*/  IMAD.MOV.U32 R0, RZ, RZ, 0x37cbac00 ;  /* 0x37cbac00ff007424 */ /* 0x000fe400078e00ff */
[----:B------:R-:W-:Y:S01]  /*ebb0*/  FMUL R7, R6, R6 ;  /* 0x0000000606077220 */ /* 0x000fe20000400000 */
[C---:B------:R-:W-:Y:S01]  /*ebc0*/  LOP3.LUT R3, R5.reuse, 0x1, RZ, 0xc0, !PT ;  /* 0x0000000105037812 */ /* 0x040fe200078ec0ff */
[----:B------:R-:W-:Y:S01]  /*ebd0*/  IMAD.MOV.U32 R4, RZ, RZ, 0x3d2aaabb ;  /* 0x3d2aaabbff047424 */ /* 0x000fe200078e00ff */
[----:B------:R-:W-:Y:S01]  /*ebe0*/  LOP3.LUT P2, RZ, R5, 0x2, RZ, 0xc0, !PT ;  /* 0x0000000205ff7812 */ /* 0x000fe2000784c0ff */
[----:B------:R-:W-:Y:S01]  /*ebf0*/  FFMA R8, R7, R0, -0.0013887860113754868507 ;  /* 0xbab607ed07087423 */ /* 0x000fe20000000000 */
[----:B------:R-:W-:Y:S01]  /*ec00*/  ISETP.NE.U32.AND P1, PT, R3, 0x1, PT ;  /* 0x000000010300780c */ /* 0x000fe20003f25070 */
[----:B------:R-:W-:Y:S01]  /*ec10*/  IMAD.MOV.U32 R3, RZ, RZ, 0x3effffff ;  /* 0x3effffffff037424 */ /* 0x000fe200078e00ff */
[----:B------:R-:W-:Y:S01]  /*ec20*/  BSSY.RECONVERGENT B1, `(.L_x_890) ;  /* 0x0000043000017945 */ /* 0x000fe20003800200 */
[----:B------:R-:W-:Y:S01]  /*ec30*/  IMAD.MOV.U32 R14, RZ, RZ, 0x54442d18 ;  /* 0x54442d18ff0e7424 */ /* 0x000fe200078e00ff */
[----:B------:R-:W-:Y:S01]  /*ec40*/  FSEL R8, R8, -0.00019574658654164522886, !P1 ;  /* 0xb94d415308087808 */ /* 0x000fe20004800000 */
[----:B------:R-:W-:Y:S01]  /*ec50*/  IMAD.MOV.U32 R15, RZ, RZ, 0x401921fb ;  /* 0x401921fbff0f7424 */ /* 0x000fe200078e00ff */
[----:B------:R-:W-:-:S02]  /*ec60*/  FSEL R10, R4, 0.0083327032625675201416, !P1 ;  /* 0x3c0885e4040a7808 */ /* 0x000fc40004800000 */
[----:B------:R-:W-:Y:S02]  /*ec70*/  FSEL R5, -R3, -0.16666662693023681641, !P1 ;  /* 0xbe2aaaa803057808 */ /* 0x000fe40004800100 */
[----:B------:R-:W-:Y:S01]  /*ec80*/  FSEL R6, R6, 1, P1 ;  /* 0x3f80000006067808 */ /* 0x000fe20000800000 */
[----:B------:R-:W-:Y:S01]  /*ec90*/  FFMA R8, R7, R8, R10 ;  /* 0x0000000807087223 */ /* 0x000fe2000000000a */
[----:B------:R-:W-:-:S03]  /*eca0*/  DMUL R72, R72, R14 ;  /* 0x0000000e48487228 */ /* 0x000fc60000000000 */
[C---:B------:R-:W-:Y:S01]  /*ecb0*/  FFMA R5, R7.reuse, R8, R5 ;  /* 0x0000000807057223 */ /* 0x040fe20000000005 */
[----:B------:R-:W-:-:S04]  /*ecc0*/  FFMA R7, R7, R6, RZ ;  /* 0x0000000607077223 */ /* 0x000fc800000000ff */
[----:B------:R-:W-:-:S04]  /*ecd0*/  FFMA R5, R7, R5, R6 ;  /* 0x0000000507057223 */ /* 0x000fc80000000006 */
[----:B------:R-:W-:Y:S01]  /*ece0*/  @P2 FADD R5, RZ, -R5 ;  /* 0x80000005ff052221 */ /* 0x000fe20000000000 */
[----:B------:R-:W-:-:S03]  /*ecf0*/  FSETP.GE.AND P2, PT, |R42|, 105615, PT ;  /* 0x47ce47802a00780b */ /* 0x000fc60003f46200 */
[----:B------:R-:W0:Y:S01]  /*ed00*/  F2F.F64.F32 R6, R5 ;  /* 0x0000000500067310 */ /* 0x000e220000201800 */
[----:B------:R-:W-:Y:S02]  /*ed10*/  FSETP.EQ.OR P1, PT, |R42|, +INF , !P2 ;  /* 0x7f8000002a00780b */ /* 0x000fe40005722600 */
[----:B------:R-:W-:Y:S02]  /*ed20*/  SEL R10, R43, RZ, !P2 ;  /* 0x000000ff2b0a7207 */ /* 0x000fe40005000000 */
[----:B------:R-:W-:Y:S01]  /*ed30*/  FSEL R68, R44, R27, !P2 ;  /* 0x0000001b2c447208 */ /* 0x000fe20005000000 */
[----:B0-----:R-:W-:-:S08]  /*ed40*/  DMUL R6, R6, R72 ;  /* 0x0000004806067228 */ /* 0x001fd00000000000 */
[----:B------:R-:W-:Y:S02]  /*ed50*/  DFMA R76, R6, 10, R12 ;  /* 0x40240000064c782b */ /* 0x000fe4000000000c */
[----:B--2---:R-:W-:-:S08]  /*ed60*/  DMUL R8, R24, R74 ;  /* 0x0000004a18087228 */ /* 0x004fd00000000000 */
[----:B------:R-:W-:Y:S01]  /*ed70*/  DFMA R78, R24, R74, R8 ;  /* 0x0000004a184e722b */ /* 0x000fe20000000008 */
[----:B------:R-:W-:Y:S10]  /*ed80*/  @P1 BRA `(.L_x_891) ;  /* 0x0000000000b01947 */ /* 0x000ff40003800000 */
[----:B------:R-:W-:Y:S01]  /*ed90*/  BSSY.RECONVERGENT B2, `(.L_x_892) ;  /* 0x000000f000027945 */ /* 0x000fe20003800200 */
[----:B------:R-:W-:Y:S02]  /*eda0*/  IMAD.MOV.U32 R12, RZ, RZ, RZ ;  /* 0x000000ffff0c7224 */ /* 0x000fe400078e00ff */
[----:B------:R-:W-:Y:S02]  /*edb0*/  IMAD.MOV.U32 R73, RZ, RZ, RZ ;  /* 0x000000ffff497224 */ /* 0x000fe400078e00ff */
[----:B------:R-:W-:-:S07]  /*edc0*/  IMAD.MOV.U32 R5, RZ, RZ, RZ ;  /* 0x000000ffff057224 */ /* 0x000fce00078e00ff */
.L_x_893:
        /* <DEDUP_REMOVED lines=12> */
.L_x_892:
        /* <DEDUP_REMOVED lines=28> */
.L_x_891:
[----:B------:R-:W-:Y:S05]  /*f050*/  BSYNC.RECONVERGENT B1 ;  /* 0x0000000000017941 */ /* 0x000fea0003800200 */
.L_x_890:
[----:B------:R-:W2:Y:S01]  /*f060*/  LDL.64 R72, [R1+0x28] ;  /* 0x0000280001487983 */ /* 0x000ea20000100a00 */
[----:B------:R-:W-:Y:S01]  /*f070*/  FMUL R5, R68, R68 ;  /* 0x0000004444057220 */ /* 0x000fe20000400000 */
[C---:B------:R-:W-:Y:S01]  /*f080*/  LOP3.LUT R6, R10.reuse, 0x1, RZ, 0xc0, !PT ;  /* 0x000000010a067812 */ /* 0x040fe200078ec0ff */
[----:B------:R-:W-:Y:S01]  /*f090*/  DMUL R74, R74, R14 ;  /* 0x0000000e4a4a7228 */ /* 0x000fe20000000000 */
[----:B------:R-:W-:Y:S01]  /*f0a0*/  LOP3.LUT P2, RZ, R10, 0x2, RZ, 0xc0, !PT ;  /* 0x000000020aff7812 */ /* 0x000fe2000784c0ff */
[----:B------:R-:W-:Y:S01]  /*f0b0*/  FFMA R7, R5, R0, -0.0013887860113754868507 ;  /* 0xbab607ed05077423 */ /* 0x000fe20000000000 */
[----:B------:R-:W-:Y:S01]  /*f0c0*/  ISETP.NE.U32.AND P1, PT, R6, 0x1, PT ;  /* 0x000000010600780c */ /* 0x000fe20003f25070 */
[----:B------:R-:W-:Y:S03]  /*f0d0*/  BSSY.RECONVERGENT B1, `(.L_x_894) ;  /* 0x0000042000017945 */ /* 0x000fe60003800200 */
[----:B------:R-:W-:-:S02]  /*f0e0*/  FSEL R6, R7, -0.00019574658654164522886, !P1 ;  /* 0xb94d415307067808 */ /* 0x000fc40004800000 */
[----:B------:R-:W-:Y:S02]  /*f0f0*/  FSEL R8, R4, 0.0083327032625675201416, !P1 ;  /* 0x3c0885e404087808 */ /* 0x000fe40004800000 */
[----:B------:R-:W-:-:S03]  /*f100*/  FSEL R7, -R3, -0.16666662693023681641, !P1 ;  /* 0xbe2aaaa803077808 */ /* 0x000fc60004800100 */
[----:B------:R-:W-:Y:S01]  /*f110*/  FFMA R8, R5, R6, R8 ;  /* 0x0000000605087223 */ /* 0x000fe20000000008 */
[----:B------:R-:W-:-:S03]  /*f120*/  FSEL R6, R68, 1, P1 ;  /* 0x3f80000044067808 */ /* 0x000fc60000800000 */
[C---:B------:R-:W-:Y:S01]  /*f130*/  FFMA R7, R5.reuse, R8, R7 ;  /* 0x0000000805077223 */ /* 0x040fe20000000007 */
[----:B------:R-:W-:Y:S01]  /*f140*/  DADD R8, RZ, R76 ;  /* 0x00000000ff087229 */ /* 0x000fe2000000004c */
        /* <DEDUP_REMOVED lines=9> */
[----:B------:R-:W-:-:S08]  /*f1e0*/  DFMA R6, R6, 10, R78 ;  /* 0x402400000606782b */ /* 0x000fd0000000004e */
[----:B------:R-:W-:Y:S02]  /*f1f0*/  DADD R76, R6, R8 ;  /* 0x00000000064c7229 */ /* 0x000fe40000000008 */
[----:B--2---:R-:W-:-:S08]  /*f200*/  DMUL R12, R28, R72 ;  /* 0x000000481c0c7228 */ /* 0x004fd00000000000 */
[----:B------:R-:W-:Y:S01]  /*f210*/  DFMA R78, R28, R72, R12 ;  /* 0x000000481c4e722b */ /* 0x000fe2000000000c */
[----:B------:R-:W-:Y:S10]  /*f220*/  @P1 BRA `(.L_x_895) ;  /* 0x0000000000b01947 */ /* 0x000ff40003800000 */
[----:B------:R-:W-:Y:S01]  /*f230*/  BSSY.RECONVERGENT B2, `(.L_x_896) ;  /* 0x000000f000027945 */ /* 0x000fe20003800200 */
[----:B------:R-:W-:Y:S02]  /*f240*/  IMAD.MOV.U32 R12, RZ, RZ, RZ ;  /* 0x000000ffff0c7224 */ /* 0x000fe400078e00ff */
[----:B------:R-:W-:Y:S02]  /*f250*/  IMAD.MOV.U32 R75, RZ, RZ, RZ ;  /* 0x000000ffff4b7224 */ /* 0x000fe400078e00ff */
[----:B------:R-:W-:-:S07]  /*f260*/  IMAD.MOV.U32 R5, RZ, RZ, RZ ;  /* 0x000000ffff057224 */ /* 0x000fce00078e00ff */
.L_x_897:
        /* <DEDUP_REMOVED lines=12> */
.L_x_896:
        /* <DEDUP_REMOVED lines=28> */
.L_x_895:
[----:B------:R-:W-:Y:S05]  /*f4f0*/  BSYNC.RECONVERGENT B1 ;  /* 0x0000000000017941 */ /* 0x000fea0003800200 */
.L_x_894:
        /* <DEDUP_REMOVED lines=13> */
[C---:B------:R-:W-:Y:S02]  /*f5d0*/  FFMA R7, R5.reuse, R8, R7 ;  /* 0x0000000805077223 */ /* 0x040fe40000000007 */
        /* <DEDUP_REMOVED lines=18> */
.L_x_901:
        /* <DEDUP_REMOVED lines=12> */
.L_x_900:
        /* <DEDUP_REMOVED lines=28> */
.L_x_899:
[----:B------:R-:W-:Y:S05]  /*f980*/  BSYNC.RECONVERGENT B1 ;  /* 0x0000000000017941 */ /* 0x000fea0003800200 */
.L_x_898:
        /* <DEDUP_REMOVED lines=19> */
[----:B------:R-:W-:Y:S01]  /*fac0*/  FSETP.EQ.OR P1, PT, |R53|, +INF , !P2 ;  /* 0x7f8000003500780b */ /* 0x000fe20005722600 */
[----:B0-----:R-:W-:-:S08]  /*fad0*/  DMUL R6, R6, R74 ;  /* 0x0000004a06067228 */ /* 0x001fd00000000000 */
[----:B------:R-:W-:-:S08]  /*fae0*/  DFMA R6, R6, 10, R78 ;  /* 0x402400000606782b */ /* 0x000fd0000000004e */
[----:B------:R-:W-:Y:S01]  /*faf0*/  DADD R76, R76, R6 ;  /* 0x000000004c4c7229 */ /* 0x000fe20000000006 */
[----:B------:R-:W-:Y:S02]  /*fb00*/  SEL R7, R54, RZ, !P2 ;  /* 0x000000ff36077207 */ /* 0x000fe40005000000 */
[----:B------:R-:W-:Y:S01]  /*fb10*/  FSEL R6, R55, R30, !P2 ;  /* 0x0000001e37067208 */ /* 0x000fe20005000000 */
[----:B--2---:R-:W-:-:S08]  /*fb20*/  DMUL R8, R36, R72 ;  /* 0x0000004824087228 */ /* 0x004fd00000000000 */
[----:B------:R-:W-:Y:S01]  /*fb30*/  DFMA R74, R36, R72, R8 ;  /* 0x00000048244a722b */ /* 0x000fe20000000008 */
[----:B------:R-:W-:Y:S10]  /*fb40*/  @P1 BRA `(.L_x_903) ;  /* 0x0000000000b01947 */ /* 0x000ff40003800000 */
[----:B------:R-:W-:Y:S01]  /*fb50*/  BSSY.RECONVERGENT B2, `(.L_x_904) ;  /* 0x000000f000027945 */ /* 0x000fe20003800200 */
[----:B------:R-:W-:Y:S02]  /*fb60*/  IMAD.MOV.U32 R12, RZ, RZ, RZ ;  /* 0x000000ffff0c7224 */ /* 0x000fe400078e00ff */
[----:B------:R-:W-:Y:S02]  /*fb70*/  IMAD.MOV.U32 R79, RZ, RZ, RZ ;  /* 0x000000ffff4f7224 */ /* 0x000fe400078e00ff */
[----:B------:R-:W-:-:S07]  /*fb80*/  IMAD.MOV.U32 R5, RZ, RZ, RZ ;  /* 0x000000ffff057224 */ /* 0x000fce00078e00ff */
.L_x_905:
        /* <DEDUP_REMOVED lines=12> */
.L_x_904:
        /* <DEDUP_REMOVED lines=14> */
[C---:B------:R-:W-:Y:S01]  /*fd30*/  SHF.L.W.U32.HI R7, R6.reuse, 0x2, R5 ;  /* 0x0000000206077819 */ /* 0x040fe20000010e05 */
[----:B------:R-:W-:-:S03]  /*fd40*/  IMAD.SHL.U32 R6, R6, 0x4, RZ ;  /* 0x0000000406067824 */ /* 0x000fc600078e00ff */
[----:B------:R-:W-:Y:S02]  /*fd50*/  SHF.R.S32.HI R8, RZ, 0x1f, R7 ;  /* 0x0000001fff087819 */ /* 0x000fe40000011407 */
[----:B------:R-:W-:Y:S02]  /*fd60*/  LOP3.LUT R10, R7, R53, RZ, 0x3c, !PT ;  /* 0x00000035070a7212 */ /* 0x000fe400078e3cff */
[C---:B-1----:R-:W-:Y:S02]  /*fd70*/  LOP3.LUT R12, R8.reuse, R6, RZ, 0x3c, !PT ;  /* 0x00000006080c7212 */ /* 0x042fe400078e3cff */
        /* <DEDUP_REMOVED lines=9> */
.L_x_903:
[----:B------:R-:W-:Y:S05]  /*fe10*/  BSYNC.RECONVERGENT B1 ;  /* 0x0000000000017941 */ /* 0x000fea0003800200 */
.L_x_902:
[C---:B------:R-:W-:Y:S01]  /*fe20*/  LOP3.LUT R8, R7.reuse, 0x1, RZ, 0xc0, !PT ;  /* 0x0000000107087812 */ /* 0x040fe200078ec0ff */
[----:B------:R-:W-:Y:S01]  /*fe30*/  FMUL R5, R6, R6 ;  /* 0x0000000606057220 */ /* 0x000fe20000400000 */
[----:B------:R-:W-:Y:S01]  /*fe40*/  LOP3.LUT P2, RZ, R7, 0x2, RZ, 0xc0, !PT ;  /* 0x0000000207ff7812 */ /* 0x000fe2000784c0ff */
[----:B------:R-:W-:Y:S01]  /*fe50*/  DMUL R14, R72, R14 ;  /* 0x0000000e480e7228 */ /* 0x000fe20000000000 */
[----:B------:R-:W-:Y:S01]  /*fe60*/  ISETP.NE.U32.AND P1, PT, R8, 0x1, PT ;  /* 0x000000010800780c */ /* 0x000fe20003f25070 */
[----:B------:R-:W-:-:S03]  /*fe70*/  FFMA R0, R5, R0, -0.0013887860113754868507 ;  /* 0xbab607ed05007423 */ /* 0x000fc60000000000 */
[----:B------:R-:W-:Y:S02]  /*fe80*/  FSEL R8, R4, 0.0083327032625675201416, !P1 ;  /* 0x3c0885e404087808 */ /* 0x000fe40004800000 */
[----:B------:R-:W-:Y:S02]  /*fe90*/  FSEL R4, R0, -0.00019574658654164522886, !P1 ;  /* 0xb94d415300047808 */ /* 0x000fe40004800000 */
[----:B------:R-:W-:Y:S02]  /*fea0*/  FSEL R0, R6, 1, P1 ;  /* 0x3f80000006007808 */ /* 0x000fe40000800000 */
[----:B------:R-:W-:Y:S01]  /*feb0*/  FSEL R7, -R3, -0.16666662693023681641, !P1 ;  /* 0xbe2aaaa803077808 */ /* 0x000fe20004800100 */
[C---:B------:R-:W-:Y:S02]  /*fec0*/  FFMA R4, R5.reuse, R4, R8 ;  /* 0x0000000405047223 */ /* 0x040fe40000000008 */
[C---:B------:R-:W-:Y:S02]  /*fed0*/  FFMA R3, R5.reuse, R0, RZ ;  /* 0x0000000005037223 */ /* 0x040fe400000000ff */
[----:B------:R-:W-:-:S04]  /*fee0*/  FFMA R4, R5, R4, R7 ;  /* 0x0000000405047223 */ /* 0x000fc80000000007 */
[----:B------:R-:W-:Y:S01]  /*fef0*/  FFMA R0, R3, R4, R0 ;  /* 0x0000000403007223 */ /* 0x000fe20000000000 */
[C---:B------:R-:W-:Y:S02]  /*ff00*/  IMAD R3, R34.reuse, 0x8, R35 ;  /* 0x0000000822037824 */ /* 0x040fe400078e0223 */
[----:B------:R-:W-:Y:S02]  /*ff10*/  VIADD R34, R34, 0x1 ;  /* 0x0000000122227836 */ /* 0x000fe40000000000 */
[----:B------:R-:W-:-:S04]  /*ff20*/  @P2 FADD R0, RZ, -R0 ;  /* 0x80000000ff002221 */ /* 0x000fc80000000000 */
[----:B------:R-:W0:Y:S01]  /*ff30*/  F2F.F64.F32 R4, R0 ;  /* 0x0000000000047310 */ /* 0x000e220000201800 */
[----:B------:R-:W-:Y:S01]  /*ff40*/  ISETP.NE.AND P1, PT, R34, 0x5, PT ;  /* 0x000000052200780c */ /* 0x000fe20003f25270 */
[----:B0-----:R-:W-:-:S08]  /*ff50*/  DMUL R4, R4, R14 ;  /* 0x0000000e04047228 */ /* 0x001fd00000000000 */
[----:B------:R-:W-:-:S08]  /*ff60*/  DFMA R4, R4, 10, R74 ;  /* 0x402400000404782b */ /* 0x000fd0000000004a */
[----:B------:R-:W-:-:S07]  /*ff70*/  DADD R4, R76, R4 ;  /* 0x000000004c047229 */ /* 0x000fce0000000004 */
[----:B------:R0:W-:Y:S04]  /*ff80*/  STL.64 [R3], R4 ;  /* 0x0000000403007387 */ /* 0x0001e80000100a00 */
[----:B------:R0:W-:Y:S01]  /*ff90*/  STL.64 [R66], RZ ;  /* 0x000000ff42007387 */ /* 0x0001e20000100a00 */
[----:B------:R-:W-:Y:S05]  /*ffa0*/  @P1 BRA `(.L_x_906) ;  /* 0xffffffe800141947 */ /* 0x000fea000383ffff */
[----:B------:R-:W-:Y:S05]  /*ffb0*/  BSYNC.RECONVERGENT B0 ;  /* 0x0000000000007941 */ /* 0x000fea0003800200 */
.L_x_885:
[----:B------:R-:W1:Y:S02]  /*ffc0*/  LDCU UR4, c[0x0][0x3bc] ;  /* 0x00007780ff0477ac */ /* 0x000e640008000800 */
[----:B-1----:R-:W-:-:S09]  /*ffd0*/  UISETP.GE.AND UP0, UPT, UR4, 0x1, UPT ;  /* 0x000000010400788c */ /* 0x002fd2000bf06270 */
[----:B------:R-:W-:Y:S05]  /*ffe0*/  BRA.U !UP0, `(.L_x_907) ;  /* 0x0000009908307547 */ /* 0x000fea000b800000 */
[----:B------:R1:W5:Y:S04]  /*fff0*/  LDL.64 R118, [R1+0xe8] ;  /* 0x0000e80001767983 */ /* 0x0003680000100a00 */
[----:B------:R1:W5:Y:S04]  /*10000*/  LDL.128 R40, [R1+0xf0] ;  /* 0x0000f00001287983 */ /* 0x0003680000100c00 */
[----:B------:R1:W5:Y:S01]  /*10010*/  LDL.128 R44, [R1+0x100] ;  /* 0x00010000012c7983 */ /* 0x0003620000100c00 */
        /* <DEDUP_REMOVED lines=14> */
[----:B0-----:R-:W-:Y:S01]  /*10100*/  CS2R R66, SRZ ;  /* 0x0000000000427805 */ /* 0x001fe2000001ff00 */
        /* <DEDUP_REMOVED lines=18> */
[----:B-1----:R-:W-:-:S07]  /*10230*/  CS2R R98, SRZ ;  /* 0x0000000000627805 */ /* 0x002fce000001ff00 */
.L_x_993:
[----:B01----:R-:W0:Y:S01]  /*10240*/  LDC.64 R4, c[0x4][0x40] ;  /* 0x01001000ff047b82 */ /* 0x003e220000000a00 */
[----:B------:R-:W-:Y:S05]  /*10250*/  YIELD ;  /* 0x0000000000007946 */ /* 0x000fea0003800000 */
[----:B0-----:R-:W2:Y:S02]  /*10260*/  ATOMG.E.OR.STRONG.GPU PT, R4, desc[UR36][R4.64], RZ ;  /* 0x800000ff040479a8 */ /* 0x001ea4000b1ef124 */
[----:B--2---:R-:W-:-:S13]  /*10270*/  ISETP.NE.AND P0, PT, R4, RZ, PT ;  /* 0x000000ff0400720c */ /* 0x004fda0003f05270 */
[----:B-----5:R-:W-:Y:S05]  /*10280*/  @P0 BRA `(.L_x_908) ;  /* 0x0000009400840947 */ /* 0x020fea0003800000 */
[C---:B-----5:R-:W-:Y:S01]  /*10290*/  DFMA R4, R118.reuse, R76, RZ ;  /* 0x0000004c7604722b */ /* 0x060fe200000000ff */
[----:B------:R-:W-:Y:S01]  /*102a0*/  BSSY.RECONVERGENT B0, `(.L_x_909) ;  /* 0x00001e1000007945 */ /* 0x000fe20003800200 */
[C---:B------:R-:W-:Y:S01]  /*102b0*/  DFMA R6, R118.reuse, R70, RZ ;  /* 0x000000467606722b */ /* 0x040fe200000000ff */
[----:B------:R-:W-:Y:S01]  /*102c0*/  IMAD.MOV.U32 R108, RZ, RZ, RZ ;  /* 0x000000ffff6c7224 */ /* 0x000fe200078e00ff */
[C---:B------:R-:W-:Y:S02]  /*102d0*/  DFMA R8, R118.reuse, R56, RZ ;  /* 0x000000387608722b */ /* 0x040fe400000000ff */
[----:B------:R-:W-:Y:S02]  /*102e0*/  DFMA R10, R118, R82, RZ ;  /* 0x00000052760a722b */ /* 0x000fe400000000ff */
[C---:B------:R-:W-:Y:S02]  /*102f0*/  DFMA R4, R40.reuse, R78, R4 ;  /* 0x0000004e2804722b */ /* 0x040fe40000000004 */
[----:B------:R-:W-:-:S02]  /*10300*/  DFMA R6, R40, R64, R6 ;  /* 0x000000402806722b */ /* 0x000fc40000000006 */
[----:B------:R-:W-:Y:S02]  /*10310*/  DFMA R8, R40, R58, R8 ;  /* 0x0000003a2808722b */ /* 0x000fe40000000008 */
[----:B------:R-:W-:Y:S02]  /*10320*/  DFMA R12, R118, R92, RZ ;  /* 0x0000005c760c722b */ /* 0x000fe400000000ff */
[C---:B------:R-:W-:Y:S02]  /*10330*/  DFMA R4, R42.reuse, R72, R4 ;  /* 0x000000482a04722b */ /* 0x040fe40000000004 */
[----:B------:R-:W-:Y:S02]  /*10340*/  DFMA R6, R42, R66, R6 ;  /* 0x000000422a06722b */ /* 0x000fe40000000006 */
[----:B------:R-:W-:Y:S02]  /*10350*/  DFMA R10, R40, R84, R10 ;  /* 0x00000054280a722b */ /* 0x000fe4000000000a */
[----:B------:R-:W-:-:S02]  /*10360*/  DFMA R8, R42, R52, R8 ;  /* 0x000000342a08722b */ /* 0x000fc40000000008 */
[C---:B------:R-:W-:Y:S02]  /*10370*/  DFMA R4, R44.reuse, R74, R4 ;  /* 0x0000004a2c04722b */ /* 0x040fe40000000004 */
[----:B------:R-:W-:Y:S02]  /*10380*/  DFMA R6, R44, R60, R6 ;  /* 0x0000003c2c06722b */ /* 0x000fe40000000006 */
[----:B------:R-:W-:Y:S02]  /*10390*/  DFMA R12, R40, R94, R12 ;  /* 0x0000005e280c722b */ /* 0x000fe4000000000c */
[----:B------:R-:W-:Y:S02]  /*103a0*/  DFMA R10, R42, R86, R10 ;  /* 0x000000562a0a722b */ /* 0x000fe4000000000a */
[----:B------:R-:W-:Y:S02]  /*103b0*/  DFMA R38, R46, R68, R4 ;  /* 0x000000442e26722b */ /* 0x000fe40000000004 */
[----:B------:R-:W-:-:S02]  /*103c0*/  DFMA R8, R44, R54, R8 ;  /* 0x000000362c08722b */ /* 0x000fc40000000008 */
[----:B------:R-:W-:Y:S02]  /*103d0*/  DFMA R34, R46, R62, R6 ;  /* 0x0000003e2e22722b */ /* 0x000fe40000000006 */
[----:B------:R-:W-:Y:S02]  /*103e0*/  DFMA R12, R42, R96, R12 ;  /* 0x000000602a0c722b */ /* 0x000fe4000000000c */
[----:B------:R-:W-:Y:S02]  /*103f0*/  DFMA R4, R118, -R38, RZ ;  /* 0x800000267604722b */ /* 0x000fe400000000ff */
[----:B------:R-:W-:Y:S02]  /*10400*/  DFMA R10, R44, R88, R10 ;  /* 0x000000582c0a722b */ /* 0x000fe4000000000a */
[----:B------:R-:W-:Y:S02]  /*10410*/  DFMA R30, R46, R80, R8 ;  /* 0x000000502e1e722b */ /* 0x000fe40000000008 */
[----:B------:R-:W-:-:S02]  /*10420*/  DFMA R12, R44, R98, R12 ;  /* 0x000000622c0c722b */ /* 0x000fc4000000000c */
[----:B------:R-:W-:Y:S02]  /*10430*/  DFMA R4, R40, -R34, R4 ;  /* 0x800000222804722b */ /* 0x000fe40000000004 */
[----:B------:R-:W-:-:S04]  /*10440*/  DFMA R100, R46, R90, R10 ;  /* 0x0000005a2e64722b */ /* 0x000fc8000000000a */
[----:B------:R-:W-:Y:S02]  /*10450*/  DFMA R104, R46, R18, R12 ;  /* 0x000000122e68722b */ /* 0x000fe4000000000c */
[----:B------:R-:W-:Y:S01]  /*10460*/  DFMA R4, R42, -R30, R4 ;  /* 0x8000001e2a04722b */ /* 0x000fe20000000004 */
[----:B------:R-:W-:Y:S02]  /*10470*/  IMAD.MOV.U32 R12, RZ, RZ, 0x0 ;  /* 0x00000000ff0c7424 */ /* 0x000fe400078e00ff */
[----:B------:R-:W-:-:S05]  /*10480*/  IMAD.MOV.U32 R13, RZ, RZ, 0x3ff00000 ;  /* 0x3ff00000ff0d7424 */ /* 0x000fca00078e00ff */
[----:B------:R-:W-:-:S08]  /*10490*/  DFMA R4, R44, -R100, R4 ;  /* 0x800000642c04722b */ /* 0x000fd00000000004 */
[----:B------:R-:W-:-:S11]  /*104a0*/  DFMA R10, R46, -R104, R4 ;  /* 0x800000682e0a722b */ /* 0x000fd60000000004 */
.L_x_935:
[----:B------:R-:W-:Y:S01]  /*104b0*/  DFMA R102, -R38, R12, R16 ;  /* 0x0000000c2666722b */ /* 0x000fe20000000110 */
[----:B------:R-:W-:Y:S01]  /*104c0*/  IMAD.MOV.U32 R14, RZ, RZ, 0x54442d18 ;  /* 0x54442d18ff0e7424 */ /* 0x000fe200078e00ff */
[----:B------:R-:W-:Y:S01]  /*104d0*/  BSSY.RECONVERGENT B1, `(.L_x_910) ;  /* 0x0000045000017945 */ /* 0x000fe20003800200 */
[----:B------:R-:W-:-:S06]  /*104e0*/  IMAD.MOV.U32 R15, RZ, RZ, 0x401921fb ;  /* 0x401921fbff0f7424 */ /* 0x000fcc00078e00ff */
[----:B------:R-:W-:-:S06]  /*104f0*/  DMUL R4, R102, R14 ;  /* 0x0000000e66047228 */ /* 0x000fcc0000000000 */
        /* <DEDUP_REMOVED lines=13> */
[----:B------:R-:W0:Y:S01]  /*105d0*/  LDCU.64 UR4, c[0x4][0x1d0] ;  /* 0x01003a00ff0477ac */ /* 0x000e220008000a00 */
[----:B------:R-:W-:Y:S01]  /*105e0*/  IMAD.SHL.U32 R4, R20, 0x100, RZ ;  /* 0x0000010014047824 */ /* 0x000fe200078e00ff */
[----:B------:R-:W-:Y:S01]  /*105f0*/  BSSY.RECONVERGENT B2, `(.L_x_912) ;  /* 0x0000013000027945 */ /* 0x000fe20003800200 */
[----:B------:R-:W-:Y:S02]  /*10600*/  IMAD.MOV.U32 R6, RZ, RZ, RZ ;  /* 0x000000ffff067224 */ /* 0x000fe400078e00ff */
[----:B------:R-:W-:Y:S01]  /*10610*/  IMAD.MOV.U32 R21, RZ, RZ, RZ ;  /* 0x000000ffff157224 */ /* 0x000fe200078e00ff */
[----:B------:R-:W-:Y:S01]  /*10620*/  LOP3.LUT R51, R4, 0x80000000, RZ, 0xfc, !PT ;  /* 0x8000000004337812 */ /* 0x000fe200078efcff */
[----:B------:R-:W-:Y:S02]  /*10630*/  IMAD.MOV.U32 R3, RZ, RZ, RZ ;  /* 0x000000ffff037224 */ /* 0x000fe400078e00ff */
[----:B------:R-:W-:Y:S02]  /*10640*/  IMAD.MOV.U32 R0, RZ, RZ, R1 ;  /* 0x000000ffff007224 */ /* 0x000fe400078e0001 */
[----:B0-----:R-:W-:-:S02]  /*10650*/  IMAD.U32 R8, RZ, RZ, UR4 ;  /* 0x00000004ff087e24 */ /* 0x001fc4000f8e00ff */
[----:B------:R-:W-:-:S07]  /*10660*/  IMAD.U32 R9, RZ, RZ, UR5 ;  /* 0x00000005ff097e24 */ /* 0x000fce000f8e00ff */
.L_x_913:
[----:B------:R0:W2:Y:S01]  /*10670*/  LDG.E.CONSTANT R4, desc[UR36][R8.64] ;  /* 0x0000002408047981 */ /* 0x0000a2000c1e9900 */
[----:B------:R-:W-:-:S05]  /*10680*/  VIADD R3, R3, 0x1 ;  /* 0x0000000103037836 */ /* 0x000fca0000000000 */
[----:B------:R-:W-:Y:S02]  /*10690*/  ISETP.NE.AND P0, PT, R3, 0x6, PT ;  /* 0x000000060300780c */ /* 0x000fe40003f05270 */
[----:B0-----:R-:W-:-:S05]  /*106a0*/  IADD3 R8, P2, PT, R8, 0x4, RZ ;  /* 0x0000000408087810 */ /* 0x001fca0007f5e0ff */
        /* <DEDUP_REMOVED lines=8> */
.L_x_912:
        /* <DEDUP_REMOVED lines=31> */
.L_x_911:
[----:B------:R-:W-:Y:S05]  /*10920*/  BSYNC.RECONVERGENT B1 ;  /* 0x0000000000017941 */ /* 0x000fea0003800200 */
.L_x_910:
[----:B------:R-:W-:Y:S01]  /*10930*/  DFMA R50, -R34, R12, R24 ;  /* 0x0000000c2232722b */ /* 0x000fe20000000118 */
[----:B------:R-:W-:Y:S01]  /*10940*/  LOP3.LUT R8, R0, 0x1, RZ, 0xc0, !PT ;  /* 0x0000000100087812 */ /* 0x000fe200078ec0ff */
[----:B------:R-:W-:Y:S02]  /*10950*/  IMAD.MOV.U32 R7, RZ, RZ, 0x37cbac00 ;  /* 0x37cbac00ff077424 */ /* 0x000fe400078e00ff */
[----:B------:R-:W-:Y:S01]  /*10960*/  FMUL R6, R3, R3 ;  /* 0x0000000303067220 */ /* 0x000fe20000400000 */
[----:B------:R-:W-:Y:S01]  /*10970*/  IMAD.MOV.U32 R20, RZ, RZ, 0x3c0885e4 ;  /* 0x3c0885e4ff147424 */ /* 0x000fe200078e00ff */
[----:B------:R-:W-:Y:S01]  /*10980*/  ISETP.NE.U32.AND P0, PT, R8, 0x1, PT ;  /* 0x000000010800780c */ /* 0x000fe20003f05070 */
[----:B------:R-:W-:Y:S02]  /*10990*/  VIADD R0, R0, 0x1 ;  /* 0x0000000100007836 */ /* 0x000fe40000000000 */
[----:B------:R-:W-:Y:S01]  /*109a0*/  FFMA R8, R6, R7, -0.0013887860113754868507 ;  /* 0xbab607ed06087423 */ /* 0x000fe20000000007 */
[----:B------:R-:W-:Y:S01]  /*109b0*/  DMUL R4, R50, R14 ;  /* 0x0000000e32047228 */ /* 0x000fe20000000000 */
[----:B------:R-:W-:Y:S01]  /*109c0*/  IMAD.MOV.U32 R21, RZ, RZ, 0x3e2aaaa8 ;  /* 0x3e2aaaa8ff157424 */ /* 0x000fe200078e00ff */
[----:B------:R-:W-:Y:S01]  /*109d0*/  FSEL R107, R20, 0.041666727513074874878, !P0 ;  /* 0x3d2aaabb146b7808 */ /* 0x000fe20004000000 */
[----:B------:R-:W-:Y:S01]  /*109e0*/  BSSY.RECONVERGENT B1, `(.L_x_914) ;  /* 0x000004c000017945 */ /* 0x000fe20003800200 */
[----:B------:R-:W-:-:S02]  /*109f0*/  FSEL R9, R8, -0.00019574658654164522886, P0 ;  /* 0xb94d415308097808 */ /* 0x000fc40000000000 */
[----:B------:R-:W0:Y:S01]  /*10a00*/  F2F.F32.F64 R112, R4 ;  /* 0x0000000400707310 */ /* 0x000e220000301000 */
[----:B------:R-:W-:Y:S02]  /*10a10*/  LOP3.LUT P1, RZ, R0, 0x2, RZ, 0xc0, !PT ;  /* 0x0000000200ff7812 */ /* 0x000fe4000782c0ff */
[----:B------:R-:W-:Y:S01]  /*10a20*/  FSEL R8, -R21, -0.4999999701976776123, !P0 ;  /* 0xbeffffff15087808 */ /* 0x000fe20004000100 */
[----:B------:R-:W-:Y:S01]  /*10a30*/  FFMA R9, R6, R9, R107 ;  /* 0x0000000906097223 */ /* 0x000fe2000000006b */
[----:B------:R-:W-:-:S03]  /*10a40*/  FSEL R0, R3, 1, !P0 ;  /* 0x3f80000003007808 */ /* 0x000fc60004000000 */
[C---:B------:R-:W-:Y:S02]  /*10a50*/  FFMA R8, R6.reuse, R9, R8 ;  /* 0x0000000906087223 */ /* 0x040fe40000000008 */
[----:B------:R-:W-:-:S04]  /*10a60*/  FFMA R3, R6, R0, RZ ;  /* 0x0000000006037223 */ /* 0x000fc800000000ff */
[----:B------:R-:W-:Y:S01]  /*10a70*/  FFMA R0, R3, R8, R0 ;  /* 0x0000000803007223 */ /* 0x000fe20000000000 */
[C---:B0-----:R-:W-:Y:S01]  /*10a80*/  FMUL R9, R112.reuse, 0.63661974668502807617 ;  /* 0x3f22f98370097820 */ /* 0x041fe20000400000 */
[----:B------:R-:W-:Y:S02]  /*10a90*/  FSETP.GE.AND P0, PT, |R112|, 105615, PT ;  /* 0x47ce47807000780b */ /* 0x000fe40003f06200 */
[----:B------:R-:W-:Y:S01]  /*10aa0*/  @P1 FADD R0, RZ, -R0 ;  /* 0x80000000ff001221 */ /* 0x000fe20000000000 */
[----:B------:R-:W0:Y:S08]  /*10ab0*/  F2I.NTZ R106, R9 ;  /* 0x00000009006a7305 */ /* 0x000e300000203100 */
[----:B------:R-:W1:Y:S01]  /*10ac0*/  F2F.F64.F32 R4, R0 ;  /* 0x0000000000047310 */ /* 0x000e620000201800 */
[----:B0-----:R-:W-:-:S05]  /*10ad0*/  I2FP.F32.S32 R3, R106 ;  /* 0x0000006a00037245 */ /* 0x001fca0000201400 */
[----:B------:R-:W-:Y:S01]  /*10ae0*/  FFMA R6, R3, -1.5707962512969970703, R112 ;  /* 0xbfc90fda03067823 */ /* 0x000fe20000000070 */
[----:B-1----:R-:W-:-:S03]  /*10af0*/  DMUL R4, R4, -10 ;  /* 0xc024000004047828 */ /* 0x002fc60000000000 */
[----:B------:R-:W-:-:S04]  /*10b00*/  FFMA R6, R3, -7.5497894158615963534e-08, R6 ;  /* 0xb3a2216803067823 */ /* 0x000fc80000000006 */
[----:B------:R-:W-:Y:S01]  /*10b10*/  FFMA R3, R3, -5.3903029534742383927e-15, R6 ;  /* 0xa7c234c503037823 */ /* 0x000fe20000000006 */
[----:B------:R-:W-:Y:S01]  /*10b20*/  DFMA R110, R102, R102, R4 ;  /* 0x00000066666e722b */ /* 0x000fe20000000004 */
[----:B------:R-:W-:Y:S10]  /*10b30*/  @!P0 BRA `(.L_x_915) ;  /* 0x0000000000d88947 */ /* 0x000ff40003800000 */
[----:B------:R-:W-:-:S13]  /*10b40*/  FSETP.NEU.AND P0, PT, |R112|, +INF , PT ;  /* 0x7f8000007000780b */ /* 0x000fda0003f0d200 */
[----:B------:R-:W-:Y:S05]  /*10b50*/  @!P0 BRA `(.L_x_916) ;  /* 0x0000000000c88947 */ /* 0x000fea0003800000 */
[----:B------:R-:W-:Y:S01]  /*10b60*/  IMAD.SHL.U32 R3, R112, 0x100, RZ ;  /* 0x0000010070037824 */ /* 0x000fe200078e00ff */
[----:B------:R-:W-:Y:S01]  /*10b70*/  BSSY.RECONVERGENT B2, `(.L_x_917) ;  /* 0x0000010000027945 */ /* 0x000fe20003800200 */
[----:B------:R-:W-:Y:S02]  /*10b80*/  IMAD.MOV.U32 R6, RZ, RZ, RZ ;  /* 0x000000ffff067224 */ /* 0x000fe400078e00ff */
[----:B------:R-:W-:Y:S01]  /*10b90*/  IMAD.MOV.U32 R103, RZ, RZ, RZ ;  /* 0x000000ffff677224 */ /* 0x000fe200078e00ff */
[----:B------:R-:W-:Y:S01]  /*10ba0*/  LOP3.LUT R107, R3, 0x80000000, RZ, 0xfc, !PT ;  /* 0x80000000036b7812 */ /* 0x000fe200078efcff */
[----:B------:R-:W-:-:S07]  /*10bb0*/  IMAD.MOV.U32 R0, RZ, RZ, RZ ;  /* 0x000000ffff007224 */ /* 0x000fce00078e00ff */
.L_x_918:
        /* <DEDUP_REMOVED lines=8> */
[----:B------:R0:W-:Y:S01]  /*10c40*/  STL [R3], R8 ;  /* 0x0000000803007387 */ /* 0x0001e20000100800 */
[----:B------:R-:W-:-:S03]  /*10c50*/  IMAD.X R6, R9, 0x1, R103, P1 ;  /* 0x0000000109067824 */ /* 0x000fc600008e0667 */
[----:B------:R-:W-:Y:S05]  /*10c60*/  @P0 BRA `(.L_x_918) ;  /* 0xfffffffc00d40947 */ /* 0x000fea000383ffff */
[----:B------:R-:W-:Y:S05]  /*10c70*/  BSYNC.RECONVERGENT B2 ;  /* 0x0000000000027941 */ /* 0x000fea0003800200 */
.L_x_917:
        /* <DEDUP_REMOVED lines=8> */
[----:B0-----:R-:W2:Y:S04]  /*10d00*/  LDL R3, [R102+0x14] ;  /* 0x0000140066037983 */ /* 0x001ea80000100800 */
        /* <DEDUP_REMOVED lines=23> */
.L_x_916:
[----:B------:R-:W-:Y:S01]  /*10e80*/  FMUL R3, RZ, R112 ;  /* 0x00000070ff037220 */ /* 0x000fe20000400000 */
[----:B------:R-:W-:-:S07]  /*10e90*/  IMAD.MOV.U32 R106, RZ, RZ, RZ ;  /* 0x000000ffff6a7224 */ /* 0x000fce00078e00ff */
.L_x_915:
[----:B------:R-:W-:Y:S05]  /*10ea0*/  BSYNC.RECONVERGENT B1 ;  /* 0x0000000000017941 */ /* 0x000fea0003800200 */
.L_x_914:
[----:B------:R-:W-:Y:S01]  /*10eb0*/  FMUL R4, R3, R3 ;  /* 0x0000000303047220 */ /* 0x000fe20000400000 */
[C---:B------:R-:W-:Y:S01]  /*10ec0*/  LOP3.LUT R5, R106.reuse, 0x1, RZ, 0xc0, !PT ;  /* 0x000000016a057812 */ /* 0x040fe200078ec0ff */
[----:B------:R-:W-:Y:S01]  /*10ed0*/  DFMA R102, -R30, R12, R28 ;  /* 0x0000000c1e66722b */ /* 0x000fe2000000011c */
[----:B------:R-:W-:Y:S02]  /*10ee0*/  VIADD R106, R106, 0x1 ;  /* 0x000000016a6a7836 */ /* 0x000fe40000000000 */
[----:B------:R-:W-:Y:S01]  /*10ef0*/  FFMA R0, R4, R7, -0.0013887860113754868507 ;  /* 0xbab607ed04007423 */ /* 0x000fe20000000007 */
[----:B------:R-:W-:Y:S01]  /*10f00*/  ISETP.NE.U32.AND P0, PT, R5, 0x1, PT ;  /* 0x000000010500780c */ /* 0x000fe20003f05070 */
[----:B------:R-:W-:Y:S01]  /*10f10*/  BSSY.RECONVERGENT B1, `(.L_x_919) ;  /* 0x0000050000017945 */ /* 0x000fe20003800200 */
[----:B------:R-:W-:Y:S02]  /*10f20*/  LOP3.LUT P1, RZ, R106, 0x2, RZ, 0xc0, !PT ;  /* 0x000000026aff7812 */ /* 0x000fe4000782c0ff */
[----:B------:R-:W-:Y:S01]  /*10f30*/  FSEL R5, R0, -0.00019574658654164522886, P0 ;  /* 0xb94d415300057808 */ /* 0x000fe20000000000 */
[----:B------:R-:W-:Y:S01]  /*10f40*/  DMUL R106, R102, R14 ;  /* 0x0000000e666a7228 */ /* 0x000fe20000000000 */
[----:B------:R-:W-:-:S02]  /*10f50*/  FSEL R9, R20, 0.041666727513074874878, !P0 ;  /* 0x3d2aaabb14097808 */ /* 0x000fc40004000000 */
[----:B------:R-:W-:-:S03]  /*10f60*/  FSEL R0, R3, 1, !P0 ;  /* 0x3f80000003007808 */ /* 0x000fc60004000000 */
[C---:B------:R-:W-:Y:S01]  /*10f70*/  FFMA R5, R4.reuse, R5, R9 ;  /* 0x0000000504057223 */ /* 0x040fe20000000009 */
[----:B------:R-:W-:Y:S01]  /*10f80*/  FSEL R9, -R21, -0.4999999701976776123, !P0 ;  /* 0xbeffffff15097808 */ /* 0x000fe20004000100 */
[----:B------:R-:W0:Y:S01]  /*10f90*/  F2F.F32.F64 R109, R106 ;  /* 0x0000006a006d7310 */ /* 0x000e220000301000 */
[----:B------:R-:W-:-:S03]  /*10fa0*/  FFMA R3, R4, R0, RZ ;  /* 0x0000000004037223 */ /* 0x000fc600000000ff */
[----:B------:R-:W-:Y:S01]  /*10fb0*/  FFMA R5, R4, R5, R9 ;  /* 0x0000000504057223 */ /* 0x000fe20000000009 */
[----:B------:R-:W-:-:S03]  /*10fc0*/  DADD R8, R110, 50 ;  /* 0x404900006e087429 */ /* 0x000fc60000000000 */
[----:B------:R-:W-:-:S04]  /*10fd0*/  FFMA R0, R3, R5, R0 ;  /* 0x0000000503007223 */ /* 0x000fc80000000000 */
[----:B------:R-:W-:Y:S01]  /*10fe0*/  @P1 FADD R0, RZ, -R0 ;  /* 0x80000000ff001221 */ /* 0x000fe20000000000 */
[----:B0-----:R-:W-:-:S03]  /*10ff0*/  FMUL R3, R109, 0.63661974668502807617 ;  /* 0x3f22f9836d037820 */ /* 0x001fc60000400000 */
[----:B------:R-:W0:Y:S01]  /*11000*/  F2F.F64.F32 R4, R0 ;  /* 0x0000000000047310 */ /* 0x000e220000201800 */
[----:B------:R-:W-:-:S07]  /*11010*/  FSETP.GE.AND P0, PT, |R109|, 105615, PT ;  /* 0x47ce47806d00780b */ /* 0x000fce0003f06200 */
[----:B------:R-:W1:Y:S01]  /*11020*/  F2I.NTZ R3, R3 ;  /* 0x0000000300037305 */ /* 0x000e620000203100 */
[----:B0-----:R-:W-:Y:S01]  /*11030*/  DMUL R4, R4, -10 ;  /* 0xc024000004047828 */ /* 0x001fe20000000000 */
[----:B-1----:R-:W-:-:S07]  /*11040*/  I2FP.F32.S32 R6, R3 ;  /* 0x0000000300067245 */ /* 0x002fce0000201400 */
[----:B------:R-:W-:Y:S01]  /*11050*/  DFMA R4, R50, R50, R4 ;  /* 0x000000323204722b */ /* 0x000fe20000000004 */
[----:B------:R-:W-:-:S04]  /*11060*/  FFMA R51, R6, -1.5707962512969970703, R109 ;  /* 0xbfc90fda06337823 */ /* 0x000fc8000000006d */
[----:B------:R-:W-:-:S03]  /*11070*/  FFMA R51, R6, -7.5497894158615963534e-08, R51 ;  /* 0xb3a2216806337823 */ /* 0x000fc60000000033 */
[----:B------:R-:W-:Y:S01]  /*11080*/  DADD R106, R4, R8 ;  /* 0x00000000046a7229 */ /* 0x000fe20000000008 */
[----:B------:R-:W-:Y:S01]  /*11090*/  FFMA R0, R6, -5.3903029534742383927e-15, R51 ;  /* 0xa7c234c506007823 */ /* 0x000fe20000000033 */
[----:B------:R-:W-:Y:S09]  /*110a0*/  @!P0 BRA `(.L_x_920) ;  /* 0x0000000000d88947 */ /* 0x000ff20003800000 */
        /* <DEDUP_REMOVED lines=8> */
.L_x_923:
        /* <DEDUP_REMOVED lines=12> */
.L_x_922:
        /* <DEDUP_REMOVED lines=32> */
.L_x_921:
[----:B------:R-:W-:Y:S01]  /*113f0*/  FMUL R0, RZ, R109 ;  /* 0x0000006dff007220 */ /* 0x000fe20000400000 */
[----:B------:R-:W-:-:S07]  /*11400*/  IMAD.MOV.U32 R3, RZ, RZ, RZ ;  /* 0x000000ffff037224 */ /* 0x000fce00078e00ff */
.L_x_920:
[----:B------:R-:W-:Y:S05]  /*11410*/  BSYNC.RECONVERGENT B1 ;  /* 0x0000000000017941 */ /* 0x000fea0003800200 */
.L_x_919:
        /* <DEDUP_REMOVED lines=11> */
[----:B------:R-:W-:Y:S02]  /*114d0*/  FSEL R3, -R21, -0.4999999701976776123, !P0 ;  /* 0xbeffffff15037808 */ /* 0x000fe40004000100 */
[----:B------:R-:W-:Y:S01]  /*114e0*/  FSEL R0, R0, 1, !P0 ;  /* 0x3f80000000007808 */ /* 0x000fe20004000000 */
[C---:B------:R-:W-:Y:S02]  /*114f0*/  FFMA R5, R4.reuse, R5, R109 ;  /* 0x0000000504057223 */ /* 0x040fe4000000006d */
[----:B------:R-:W0:Y:S02]  /*11500*/  F2F.F32.F64 R109, R8 ;  /* 0x00000008006d7310 */ /* 0x000e240000301000 */
[C---:B------:R-:W-:Y:S01]  /*11510*/  FFMA R5, R4.reuse, R5, R3 ;  /* 0x0000000504057223 */ /* 0x040fe20000000003 */
[----:B------:R-:W-:-:S04]  /*11520*/  FFMA R3, R4, R0, RZ ;  /* 0x0000000004037223 */ /* 0x000fc800000000ff */
        /* <DEDUP_REMOVED lines=22> */
.L_x_928:
        /* <DEDUP_REMOVED lines=12> */
.L_x_927:
        /* <DEDUP_REMOVED lines=29> */
[----:B------:R-:W1:Y:S02]  /*11920*/  F2F.F32.F64 R102, R102 ;  /* 0x0000006600667310 */ /* 0x000e640000301000 */
[----:B-1----:R-:W-:Y:S01]  /*11930*/  FSEL R6, -R102, R102, !P1 ;  /* 0x0000006666067208 */ /* 0x002fe20004800100 */
[----:B------:R-:W-:Y:S06]  /*11940*/  BRA `(.L_x_925) ;  /* 0x0000000000087947 */ /* 0x000fec0003800000 */
.L_x_926:
[----:B------:R-:W-:Y:S01]  /*11950*/  FMUL R6, RZ, R109 ;  /* 0x0000006dff067220 */ /* 0x000fe20000400000 */
[----:B------:R-:W-:-:S07]  /*11960*/  IMAD.MOV.U32 R3, RZ, RZ, RZ ;  /* 0x000000ffff037224 */ /* 0x000fce00078e00ff */
.L_x_925:
[----:B------:R-:W-:Y:S05]  /*11970*/  BSYNC.RECONVERGENT B1 ;  /* 0x0000000000017941 */ /* 0x000fea0003800200 */
.L_x_924:
        /* <DEDUP_REMOVED lines=13> */
[C---:B------:R-:W-:Y:S01]  /*11a50*/  FFMA R5, R4.reuse, R5, R9 ;  /* 0x0000000504057223 */ /* 0x040fe20000000009 */
[----:B------:R-:W0:Y:S03]  /*11a60*/  F2F.F32.F64 R109, R14 ;  /* 0x0000000e006d7310 */ /* 0x000e260000301000 */
        /* <DEDUP_REMOVED lines=24> */
.L_x_933:
        /* <DEDUP_REMOVED lines=12> */
.L_x_932:
        /* <DEDUP_REMOVED lines=32> */
.L_x_931:
[----:B------:R-:W-:Y:S01]  /*11eb0*/  FMUL R6, RZ, R109 ;  /* 0x0000006dff067220 */ /* 0x000fe20000400000 */
[----:B------:R-:W-:-:S07]  /*11ec0*/  IMAD.MOV.U32 R3, RZ, RZ, RZ ;  /* 0x000000ffff037224 */ /* 0x000fce00078e00ff */
.L_x_930:
[----:B------:R-:W-:Y:S05]  /*11ed0*/  BSYNC.RECONVERGENT B1 ;  /* 0x0000000000017941 */ /* 0x000fea0003800200 */
.L_x_929:
[----:B------:R-:W-:Y:S01]  /*11ee0*/  FMUL R4, R6, R6 ;  /* 0x0000000606047220 */ /* 0x000fe20000400000 */
[C---:B------:R-:W-:Y:S01]  /*11ef0*/  LOP3.LUT R0, R3.reuse, 0x1, RZ, 0xc0, !PT ;  /* 0x0000000103007812 */ /* 0x040fe200078ec0ff */
[----:B------:R-:W-:Y:S01]  /*11f00*/  VIADD R3, R3, 0x1 ;  /* 0x0000000103037836 */ /* 0x000fe20000000000 */
[----:B------:R-:W-:Y:S01]  /*11f10*/  UMOV UR4, 0x33333333 ;  /* 0x3333333300047882 */ /* 0x000fe20000000000 */
[----:B------:R-:W-:Y:S01]  /*11f20*/  FFMA R7, R4, R7, -0.0013887860113754868507 ;  /* 0xbab607ed04077423 */ /* 0x000fe20000000007 */
[----:B------:R-:W-:Y:S01]  /*11f30*/  ISETP.NE.U32.AND P0, PT, R0, 0x1, PT ;  /* 0x000000010000780c */ /* 0x000fe20003f05070 */
[----:B------:R-:W-:Y:S01]  /*11f40*/  UMOV UR5, 0x3fd33333 ;  /* 0x3fd3333300057882 */ /* 0x000fe20000000000 */
[----:B------:R-:W-:Y:S02]  /*11f50*/  LOP3.LUT P1, RZ, R3, 0x2, RZ, 0xc0, !PT ;  /* 0x0000000203ff7812 */ /* 0x000fe4000782c0ff */
[----:B------:R-:W-:Y:S02]  /*11f60*/  FSEL R5, R20, 0.041666727513074874878, !P0 ;  /* 0x3d2aaabb14057808 */ /* 0x000fe40004000000 */
[----:B------:R-:W-:-:S02]  /*11f70*/  FSEL R7, R7, -0.00019574658654164522886, P0 ;  /* 0xb94d415307077808 */ /* 0x000fc40000000000 */
[----:B------:R-:W-:Y:S02]  /*11f80*/  FSEL R0, R6, 1, !P0 ;  /* 0x3f80000006007808 */ /* 0x000fe40004000000 */
[----:B------:R-:W-:Y:S01]  /*11f90*/  FSEL R6, -R21, -0.4999999701976776123, !P0 ;  /* 0xbeffffff15067808 */ /* 0x000fe20004000100 */
[C---:B------:R-:W-:Y:S02]  /*11fa0*/  FFMA R5, R4.reuse, R7, R5 ;  /* 0x0000000704057223 */ /* 0x040fe40000000005 */
[C---:B------:R-:W-:Y:S02]  /*11fb0*/  FFMA R3, R4.reuse, R0, RZ ;  /* 0x0000000004037223 */ /* 0x040fe400000000ff */
[----:B------:R-:W-:Y:S01]  /*11fc0*/  FFMA R5, R4, R5, R6 ;  /* 0x0000000504057223 */ /* 0x000fe20000000006 */
[----:B------:R-:W-:-:S03]  /*11fd0*/  DMUL R6, R12, UR4 ;  /* 0x000000040c067c28 */ /* 0x000fc60008000000 */
[----:B------:R-:W-:-:S04]  /*11fe0*/  FFMA R0, R3, R5, R0 ;  /* 0x0000000503007223 */ /* 0x000fc80000000000 */
[----:B------:R-:W-:Y:S01]  /*11ff0*/  @P1 FADD R0, RZ, -R0 ;  /* 0x80000000ff001221 */ /* 0x000fe20000000000 */
[----:B------:R-:W-:-:S03]  /*12000*/  DFMA R6, R10, R6, R48 ;  /* 0x000000060a06722b */ /* 0x000fc60000000030 */
[----:B------:R-:W0:Y:S02]  /*12010*/  F2F.F64.F32 R4, R0 ;  /* 0x0000000000047310 */ /* 0x000e240000201800 */
[----:B0-----:R-:W-:-:S08]  /*12020*/  DMUL R4, R4, -10 ;  /* 0xc024000004047828 */ /* 0x001fd00000000000 */
[----:B------:R-:W-:-:S08]  /*12030*/  DFMA R4, R102, R102, R4 ;  /* 0x000000666604722b */ /* 0x000fd00000000004 */
[----:B------:R-:W-:-:S08]  /*12040*/  DADD R4, R106, R4 ;  /* 0x000000006a047229 */ /* 0x000fd00000000004 */
[----:B------:R-:W-:-:S14]  /*12050*/  DSETP.GTU.AND P0, PT, R4, R6, PT ;  /* 0x000000060400722a */ /* 0x000fdc0003f0c000 */
[----:B------:R-:W-:Y:S05]  /*12060*/  @!P0 BRA `(.L_x_934) ;  /* 0x0000000000108947 */ /* 0x000fea0003800000 */
[----:B------:R-:W-:Y:S01]  /*12070*/  VIADD R108, R108, 0x1 ;  /* 0x000000016c6c7836 */ /* 0x000fe20000000000 */
[----:B------:R-:W-:-:S04]  /*12080*/  DMUL R12, R12, 0.5 ;  /* 0x3fe000000c0c7828 */ /* 0x000fc80000000000 */
[----:B------:R-:W-:-:S13]  /*12090*/  ISETP.NE.AND P0, PT, R108, 0x14, PT ;  /* 0x000000146c00780c */ /* 0x000fda0003f05270 */
[----:B------:R-:W-:Y:S05]  /*120a0*/  @P0 BRA `(.L_x_935) ;  /* 0xffffffe400000947 */ /* 0x000fea000383ffff */
.L_x_934:
[----:B------:R-:W-:Y:S05]  /*120b0*/  BSYNC.RECONVERGENT B0 ;  /* 0x0000000000007941 */ /* 0x000fea0003800200 */
.L_x_909:
[----:B------:R-:W-:Y:S01]  /*120c0*/  DSETP.NEU.AND P0, PT, R12, RZ, PT ;  /* 0x000000ff0c00722a */ /* 0x000fe20003f0d000 */
[----:B------:R-:W-:Y:S01]  /*120d0*/  BSSY.RECONVERGENT B6, `(.L_x_936) ;  /* 0x0000012000067945 */ /* 0x000fe20003800200 */
[----:B------:R-:W-:Y:S02]  /*120e0*/  IMAD.MOV.U32 R10, RZ, RZ, R12 ;  /* 0x000000ffff0a7224 */ /* 0x000fe400078e000c */
[----:B------:R-:W-:-:S10]  /*120f0*/  IMAD.MOV.U32 R11, RZ, RZ, R13 ;  /* 0x000000ffff0b7224 */ /* 0x000fd400078e000d */
[----:B------:R-:W-:Y:S05]  /*12100*/  @P0 BRA `(.L_x_937) ;  /* 0x0000000000380947 */ /* 0x000fea0003800000 */
[----:B------:R-:W0:Y:S01]  /*12110*/  LDCU UR4, c[0x0][0x2f8] ;  /* 0x00005f00ff0477ac */ /* 0x000e220008000800 */
[----:B------:R-:W-:Y:S02]  /*12120*/  IADD3 R6, P0, PT, R22, 0x160, RZ ;  /* 0x0000016016067810 */ /* 0x000fe40007f1e0ff */
[----:B------:R-:W-:-:S03]  /*12130*/  MOV R3, 0x1e8 ;  /* 0x000001e800037802 */ /* 0x000fc60000000f00 */
[----:B------:R-:W-:Y:S01]  /*12140*/  IMAD.X R7, RZ, RZ, R2, P0 ;  /* 0x000000ffff077224 */ /* 0x000fe200000e0602 */
[----:B------:R1:W2:Y:S01]  /*12150*/  LDC.64 R8, c[0x4][R3] ;  /* 0x0100000003087b82 */ /* 0x0002a20000000a00 */
[----:B0-----:R-:W-:Y:S01]  /*12160*/  VIADD R0, R6, -UR4 ;  /* 0x8000000406007c36 */ /* 0x001fe20008000000 */
[----:B------:R-:W0:Y:S04]  /*12170*/  LDCU.64 UR4, c[0x4][0x1a0] ;  /* 0x01003400ff0477ac */ /* 0x000e280008000a00 */
[----:B------:R1:W-:Y:S01]  /*12180*/  STL [R0], R23 ;  /* 0x0000001700007387 */ /* 0x0003e20000100800 */
[----:B0-----:R-:W-:Y:S02]  /*12190*/  IMAD.U32 R4, RZ, RZ, UR4 ;  /* 0x00000004ff047e24 */ /* 0x001fe4000f8e00ff */
[----:B-1----:R-:W-:-:S07]  /*121a0*/  IMAD.U32 R5, RZ, RZ, UR5 ;  /* 0x00000005ff057e24 */ /* 0x002fce000f8e00ff */
[----:B------:R-:W-:-:S07]  /*121b0*/  LEPC R20, `(.L_x_938) ;  /* 0x000000001014794e */ /* 0x000fce0000000000 */
[----:B--2---:R-:W-:Y:S05]  /*121c0*/  CALL.ABS.NOINC R8 ;  /* 0x0000000008007343 */ /* 0x004fea0003c00000 */
.L_x_938:
[----:B------:R-:W-:Y:S02]  /*121d0*/  IMAD.MOV.U32 R10, RZ, RZ, -0x2d0e5604 ;  /* 0xd2f1a9fcff0a7424 */ /* 0x000fe400078e00ff */
[----:B------:R-:W-:-:S07]  /*121e0*/  IMAD.MOV.U32 R11, RZ, RZ, 0x3f50624d ;  /* 0x3f50624dff0b7424 */ /* 0x000fce00078e00ff */
.L_x_937:
[----:B------:R-:W-:Y:S05]  /*121f0*/  BSYNC.RECONVERGENT B6 ;  /* 0x0000000000067941 */ /* 0x000fea0003800200 */
.L_x_936:
[-C--:B------:R-:W-:Y:S01]  /*12200*/  DFMA R4, -R38, R10.reuse, R16 ;  /* 0x0000000a2604722b */ /* 0x080fe20000000110 */
[----:B------:R-:W-:Y:S01]  /*12210*/  BSSY.RECONVERGENT B0, `(.L_x_939) ;  /* 0x0000050000007945 */ /* 0x000fe20003800200 */
[----:B------:R-:W-:Y:S01]  /*12220*/  IMAD.MOV.U32 R38, RZ, RZ, 0x54442d18 ;  /* 0x54442d18ff267424 */ /* 0x000fe200078e00ff */
[-C--:B------:R-:W-:Y:S01]  /*12230*/  DFMA R8, -R34, R10.reuse, R24 ;  /* 0x0000000a2208722b */ /* 0x080fe20000000118 */
[----:B------:R-:W-:Y:S01]  /*12240*/  IMAD.MOV.U32 R39, RZ, RZ, 0x401921fb ;  /* 0x401921fbff277424 */ /* 0x000fe200078e00ff */
[-C--:B------:R-:W-:Y:S02]  /*12250*/  DFMA R12, -R30, R10.reuse, R28 ;  /* 0x0000000a1e0c722b */ /* 0x080fe4000000011c */
[-C--:B------:R-:W-:Y:S02]  /*12260*/  DFMA R100, -R100, R10.reuse, R32 ;  /* 0x0000000a6464722b */ /* 0x080fe40000000120 */
[----:B------:R-:W-:Y:S02]  /*12270*/  DFMA R104, -R104, R10, R36 ;  /* 0x0000000a6868722b */ /* 0x000fe40000000124 */
[----:B------:R-:W-:-:S02]  /*12280*/  DMUL R6, R4, R38 ;  /* 0x0000002604067228 */ /* 0x000fc40000000000 */
[----:B------:R-:W-:Y:S02]  /*12290*/  DADD R108, -R24, R8 ;  /* 0x00000000186c7229 */ /* 0x000fe40000000108 */
[----:B------:R-:W-:Y:S02]  /*122a0*/  DADD R110, -R28, R12 ;  /* 0x000000001c6e7229 */ /* 0x000fe4000000010c */
[----:B------:R0:W1:Y:S01]  /*122b0*/  F2F.F32.F64 R51, R6 ;  /* 0x0000000600337310 */ /* 0x0000620000301000 */
[----:B------:R-:W-:Y:S02]  /*122c0*/  DADD R112, -R32, R100 ;  /* 0x0000000020707229 */ /* 0x000fe40000000164 */
[----:B------:R-:W-:Y:S02]  /*122d0*/  DADD R114, -R36, R104 ;  /* 0x0000000024727229 */ /* 0x000fe40000000168 */
[----:B------:R2:W-:Y:S01]  /*122e0*/  STL.128 [R1+0x140], R108 ;  /* 0x0001406c01007387 */ /* 0x0005e20000100c00 */
[----:B0-----:R-:W-:-:S04]  /*122f0*/  DADD R6, -R16, R4 ;  /* 0x0000000010067229 */ /* 0x001fc80000000104 */
[----:B------:R2:W-:Y:S01]  /*12300*/  STL.128 [R1+0x150], R112 ;  /* 0x0001507001007387 */ /* 0x0005e20000100c00 */
[C---:B-1----:R-:W-:Y:S01]  /*12310*/  FMUL R35, R51.reuse, 0.63661974668502807617 ;  /* 0x3f22f98333237820 */ /* 0x042fe20000400000 */
[----:B------:R-:W-:Y:S02]  /*12320*/  FSETP.GE.AND P0, PT, |R51|, 105615, PT ;  /* 0x47ce47803300780b */ /* 0x000fe40003f06200 */
[----:B------:R2:W-:Y:S03]  /*12330*/  STL.64 [R1+0x138], R6 ;  /* 0x0001380601007387 */ /* 0x0005e60000100a00 */
[----:B------:R-:W0:Y:S02]  /*12340*/  F2I.NTZ R35, R35 ;  /* 0x0000002300237305 */ /* 0x000e240000203100 */
[----:B0-----:R-:W-:-:S05]  /*12350*/  I2FP.F32.S32 R0, R35 ;  /* 0x0000002300007245 */ /* 0x001fca0000201400 */
[----:B------:R-:W-:-:S04]  /*12360*/  FFMA R3, R0, -1.5707962512969970703, R51 ;  /* 0xbfc90fda00037823 */ /* 0x000fc80000000033 */
[----:B------:R-:W-:-:S04]  /*12370*/  FFMA R3, R0, -7.5497894158615963534e-08, R3 ;  /* 0xb3a2216800037823 */ /* 0x000fc80000000003 */
[----:B------:R-:W-:Y:S01]  /*12380*/  FFMA R0, R0, -5.3903029534742383927e-15, R3 ;  /* 0xa7c234c500007823 */ /* 0x000fe20000000003 */
[----:B------:R-:W-:-:S03]  /*12390*/  IMAD.MOV.U32 R3, RZ, RZ, R35 ;  /* 0x000000ffff037224 */ /* 0x000fc600078e0023 */
[----:B------:R-:W-:Y:S01]  /*123a0*/  IMAD.MOV.U32 R10, RZ, RZ, R0 ;  /* 0x000000ffff0a7224 */ /* 0x000fe200078e0000 */
[----:B--2---:R-:W-:Y:S06]  /*123b0*/  @!P0 BRA `(.L_x_940) ;  /* 0x0000000000d48947 */ /* 0x004fec0003800000 */
[----:B------:R-:W-:-:S13]  /*123c0*/  FSETP.NEU.AND P0, PT, |R51|, +INF , PT ;  /* 0x7f8000003300780b */ /* 0x000fda0003f0d200 */
[----:B------:R-:W-:Y:S01]  /*123d0*/  @!P0 FMUL R10, RZ, R51 ;  /* 0x00000033ff0a8220 */ /* 0x000fe20000400000 */
[----:B------:R-:W-:Y:S01]  /*123e0*/  @!P0 IMAD.MOV.U32 R3, RZ, RZ, RZ ;  /* 0x000000ffff038224 */ /* 0x000fe200078e00ff */
[----:B------:R-:W-:Y:S06]  /*123f0*/  @!P0 BRA `(.L_x_940) ;  /* 0x0000000000c48947 */ /* 0x000fec0003800000 */
[----:B------:R-:W-:Y:S01]  /*12400*/  IMAD.SHL.U32 R6, R51, 0x100, RZ ;  /* 0x0000010033067824 */ /* 0x000fe200078e00ff */
[----:B------:R-:W-:Y:S01]  /*12410*/  BSSY.RECONVERGENT B1, `(.L_x_941) ;  /* 0x0000010000017945 */ /* 0x000fe20003800200 */
[----:B------:R-:W-:Y:S02]  /*12420*/  IMAD.MOV.U32 R14, RZ, RZ, RZ ;  /* 0x000000ffff0e7224 */ /* 0x000fe400078e00ff */
[----:B------:R-:W-:Y:S01]  /*12430*/  IMAD.MOV.U32 R21, RZ, RZ, RZ ;  /* 0x000000ffff157224 */ /* 0x000fe200078e00ff */
[----:B------:R-:W-:Y:S01]  /*12440*/  LOP3.LUT R31, R6, 0x80000000, RZ, 0xfc, !PT ;  /* 0x80000000061f7812 */ /* 0x000fe200078efcff */
[----:B------:R-:W-:-:S07]  /*12450*/  IMAD.MOV.U32 R3, RZ, RZ, RZ ;  /* 0x000000ffff037224 */ /* 0x000fce00078e00ff */
.L_x_942:
        /* <DEDUP_REMOVED lines=12> */
.L_x_941:
[----:B0-----:R-:W-:Y:S01]  /*12520*/  SHF.R.U32.HI R10, RZ, 0x17, R51 ;  /* 0x00000017ff0a7819 */ /* 0x001fe20000011633 */
        /* <DEDUP_REMOVED lines=30> */
.L_x_940:
[----:B------:R-:W-:Y:S05]  /*12710*/  BSYNC.RECONVERGENT B0 ;  /* 0x0000000000007941 */ /* 0x000fea0003800200 */
.L_x_939:
[----:B------:R-:W-:Y:S01]  /*12720*/  DMUL R6, R8, R38 ;  /* 0x0000002608067228 */ /* 0x000fe20000000000 */
[----:B------:R-:W-:Y:S02]  /*12730*/  IMAD.MOV.U32 R11, RZ, RZ, 0x37cbac00 ;  /* 0x37cbac00ff0b7424 */ /* 0x000fe400078e00ff */
[----:B------:R-:W-:Y:S01]  /*12740*/  FMUL R14, R10, R10 ;  /* 0x0000000a0a0e7220 */ /* 0x000fe20000400000 */
[----:B------:R-:W-:Y:S01]  /*12750*/  LOP3.LUT R15, R3, 0x1, RZ, 0xc0, !PT ;  /* 0x00000001030f7812 */ /* 0x000fe200078ec0ff */
[----:B------:R-:W-:Y:S01]  /*12760*/  IMAD.MOV.U32 R30, RZ, RZ, 0x3c0885e4 ;  /* 0x3c0885e4ff1e7424 */ /* 0x000fe200078e00ff */
[----:B------:R-:W-:Y:S01]  /*12770*/  BSSY.RECONVERGENT B0, `(.L_x_943) ;  /* 0x0000053000007945 */ /* 0x000fe20003800200 */
[----:B------:R-:W0:Y:S01]  /*12780*/  F2F.F32.F64 R34, R6 ;  /* 0x0000000600227310 */ /* 0x000e220000301000 */
[----:B------:R-:W-:Y:S01]  /*12790*/  FFMA R20, R14, R11, -0.0013887860113754868507 ;  /* 0xbab607ed0e147423 */ /* 0x000fe2000000000b */
[----:B------:R-:W-:Y:S01]  /*127a0*/  ISETP.NE.U32.AND P0, PT, R15, 0x1, PT ;  /* 0x000000010f00780c */ /* 0x000fe20003f05070 */
[----:B------:R-:W-:-:S02]  /*127b0*/  VIADD R3, R3, 0x1 ;  /* 0x0000000103037836 */ /* 0x000fc40000000000 */
[----:B------:R-:W-:Y:S01]  /*127c0*/  IMAD.MOV.U32 R15, RZ, RZ, 0x3e2aaaa8 ;  /* 0x3e2aaaa8ff0f7424 */ /* 0x000fe200078e00ff */
[----:B------:R-:W-:Y:S02]  /*127d0*/  FSEL R21, R20, -0.00019574658654164522886, P0 ;  /* 0xb94d415314157808 */ /* 0x000fe40000000000 */
[----:B------:R-:W-:Y:S02]  /*127e0*/  FSEL R31, R30, 0.041666727513074874878, !P0 ;  /* 0x3d2aaabb1e1f7808 */ /* 0x000fe40004000000 */
[----:B------:R-:W-:Y:S02]  /*127f0*/  LOP3.LUT P1, RZ, R3, 0x2, RZ, 0xc0, !PT ;  /* 0x0000000203ff7812 */ /* 0x000fe4000782c0ff */
[----:B------:R-:W-:Y:S01]  /*12800*/  FSEL R20, -R15, -0.4999999701976776123, !P0 ;  /* 0xbeffffff0f147808 */ /* 0x000fe20004000100 */
[----:B------:R-:W-:Y:S01]  /*12810*/  FFMA R21, R14, R21, R31 ;  /* 0x000000150e157223 */ /* 0x000fe2000000001f */
[----:B------:R-:W-:Y:S01]  /*12820*/  FSEL R3, R10, 1, !P0 ;  /* 0x3f8000000a037808 */ /* 0x000fe20004000000 */
[C---:B0-----:R-:W-:Y:S01]  /*12830*/  FMUL R108, R34.reuse, 0.63661974668502807617 ;  /* 0x3f22f983226c7820 */ /* 0x041fe20000400000 */
[----:B------:R-:W-:Y:S01]  /*12840*/  FSETP.GE.AND P0, PT, |R34|, 105615, PT ;  /* 0x47ce47802200780b */ /* 0x000fe20003f06200 */
[----:B------:R-:W-:-:S02]  /*12850*/  FFMA R20, R14, R21, R20 ;  /* 0x000000150e147223 */ /* 0x000fc40000000014 */
[----:B------:R-:W-:Y:S02]  /*12860*/  FFMA R14, R14, R3, RZ ;  /* 0x000000030e0e7223 */ /* 0x000fe400000000ff */
[----:B------:R-:W0:Y:S02]  /*12870*/  F2I.NTZ R108, R108 ;  /* 0x0000006c006c7305 */ /* 0x000e240000203100 */
[----:B------:R-:W-:-:S04]  /*12880*/  FFMA R3, R14, R20, R3 ;  /* 0x000000140e037223 */ /* 0x000fc80000000003 */
[----:B------:R-:W-:-:S04]  /*12890*/  @P1 FADD R3, RZ, -R3 ;  /* 0x80000003ff031221 */ /* 0x000fc80000000000 */
[----:B------:R-:W1:Y:S01]  /*128a0*/  F2F.F64.F32 R6, R3 ;  /* 0x0000000300067310 */ /* 0x000e620000201800 */
[----:B0-----:R-:W-:-:S05]  /*128b0*/  I2FP.F32.S32 R109, R108 ;  /* 0x0000006c006d7245 */ /* 0x001fca0000201400 */
[----:B------:R-:W-:-:S04]  /*128c0*/  FFMA R10, R109, -1.5707962512969970703, R34 ;  /* 0xbfc90fda6d0a7823 */ /* 0x000fc80000000022 */
[----:B------:R-:W-:Y:S01]  /*128d0*/  FFMA R10, R109, -7.5497894158615963534e-08, R10 ;  /* 0xb3a221686d0a7823 */ /* 0x000fe2000000000a */
[----:B-1----:R-:W-:-:S03]  /*128e0*/  DMUL R6, R6, -10 ;  /* 0xc024000006067828 */ /* 0x002fc60000000000 */
[----:B------:R-:W-:-:S05]  /*128f0*/  FFMA R109, R109, -5.3903029534742383927e-15, R10 ;  /* 0xa7c234c56d6d7823 */ /* 0x000fca000000000a */
[----:B------:R-:W-:Y:S01]  /*12900*/  DFMA R102, R4, R4, R6 ;  /* 0x000000040466722b */ /* 0x000fe20000000006 */
[----:B------:R-:W-:Y:S02]  /*12910*/  IMAD.MOV.U32 R7, RZ, RZ, R108 ;  /* 0x000000ffff077224 */ /* 0x000fe400078e006c */
[----:B------:R-:W-:Y:S01]  /*12920*/  IMAD.MOV.U32 R6, RZ, RZ, R109 ;  /* 0x000000ffff067224 */ /* 0x000fe200078e006d */
[----:B------:R-:W-:Y:S07]  /*12930*/  @!P0 BRA `(.L_x_944) ;  /* 0x0000000000d88947 */ /* 0x000fee0003800000 */
        /* <DEDUP_REMOVED lines=8> */
.L_x_947:
        /* <DEDUP_REMOVED lines=12> */
.L_x_946:
        /* <DEDUP_REMOVED lines=32> */
.L_x_945:
[----:B------:R-:W-:Y:S01]  /*12c80*/  FMUL R6, RZ, R34 ;  /* 0x00000022ff067220 */ /* 0x000fe20000400000 */
[----:B------:R-:W-:-:S07]  /*12c90*/  IMAD.MOV.U32 R7, RZ, RZ, RZ ;  /* 0x000000ffff077224 */ /* 0x000fce00078e00ff */
.L_x_944:
[----:B------:R-:W-:Y:S05]  /*12ca0*/  BSYNC.RECONVERGENT B0 ;  /* 0x0000000000007941 */ /* 0x000fea0003800200 */
.L_x_943:
[----:B------:R-:W-:Y:S01]  /*12cb0*/  FMUL R10, R6, R6 ;  /* 0x00000006060a7220 */ /* 0x000fe20000400000 */
[C---:B------:R-:W-:Y:S01]  /*12cc0*/  LOP3.LUT R14, R7.reuse, 0x1, RZ, 0xc0, !PT ;  /* 0x00000001070e7812 */ /* 0x040fe200078ec0ff */
[----:B------:R-:W-:Y:S01]  /*12cd0*/  DMUL R50, R12, R38 ;  /* 0x000000260c327228 */ /* 0x000fe20000000000 */
[----:B------:R-:W-:Y:S01]  /*12ce0*/  BSSY.RECONVERGENT B0, `(.L_x_948) ;  /* 0x0000054000007945 */ /* 0x000fe20003800200 */
[----:B------:R-:W-:Y:S01]  /*12cf0*/  FFMA R3, R10, R11, -0.0013887860113754868507 ;  /* 0xbab607ed0a037423 */ /* 0x000fe2000000000b */
[----:B------:R-:W-:Y:S01]  /*12d00*/  ISETP.NE.U32.AND P0, PT, R14, 0x1, PT ;  /* 0x000000010e00780c */ /* 0x000fe20003f05070 */
[----:B------:R-:W-:Y:S02]  /*12d10*/  VIADD R14, R7, 0x1 ;  /* 0x00000001070e7836 */ /* 0x000fe40000000000 */
[----:B------:R-:W0:Y:S01]  /*12d20*/  F2F.F32.F64 R107, R50 ;  /* 0x00000032006b7310 */ /* 0x000e220000301000 */
[----:B------:R-:W-:Y:S02]  /*12d30*/  FSEL R3, R3, -0.00019574658654164522886, P0 ;  /* 0xb94d415303037808 */ /* 0x000fe40000000000 */
[----:B------:R-:W-:-:S02]  /*12d40*/  FSEL R7, R30, 0.041666727513074874878, !P0 ;  /* 0x3d2aaabb1e077808 */ /* 0x000fc40004000000 */
[----:B------:R-:W-:Y:S02]  /*12d50*/  FSEL R21, -R15, -0.4999999701976776123, !P0 ;  /* 0xbeffffff0f157808 */ /* 0x000fe40004000100 */
[----:B------:R-:W-:Y:S01]  /*12d60*/  LOP3.LUT P1, RZ, R14, 0x2, RZ, 0xc0, !PT ;  /* 0x000000020eff7812 */ /* 0x000fe2000782c0ff */
[----:B------:R-:W-:Y:S01]  /*12d70*/  FFMA R7, R10, R3, R7 ;  /* 0x000000030a077223 */ /* 0x000fe20000000007 */
[----:B------:R-:W-:-:S03]  /*12d80*/  FSEL R3, R6, 1, !P0 ;  /* 0x3f80000006037808 */ /* 0x000fc60004000000 */
[C---:B------:R-:W-:Y:S01]  /*12d90*/  FFMA R7, R10.reuse, R7, R21 ;  /* 0x000000070a077223 */ /* 0x040fe20000000015 */
[----:B------:R-:W-:Y:S01]  /*12da0*/  DADD R20, R102, 50 ;  /* 0x4049000066147429 */ /* 0x000fe20000000000 */
        /* <DEDUP_REMOVED lines=25> */
.L_x_952:
        /* <DEDUP_REMOVED lines=12> */
.L_x_951:
        /* <DEDUP_REMOVED lines=32> */
.L_x_950:
[----:B------:R-:W-:Y:S01]  /*13200*/  FMUL R3, RZ, R107 ;  /* 0x0000006bff037220 */ /* 0x000fe20000400000 */
[----:B------:R-:W-:-:S07]  /*13210*/  IMAD.MOV.U32 R7, RZ, RZ, RZ ;  /* 0x000000ffff077224 */ /* 0x000fce00078e00ff */
.L_x_949:
[----:B------:R-:W-:Y:S05]  /*13220*/  BSYNC.RECONVERGENT B0 ;  /* 0x0000000000007941 */ /* 0x000fea0003800200 */
.L_x_948:
[----:B------:R-:W-:Y:S01]  /*13230*/  FMUL R6, R3, R3 ;  /* 0x0000000303067220 */ /* 0x000fe20000400000 */
[C---:B------:R-:W-:Y:S01]  /*13240*/  LOP3.LUT R14, R7.reuse, 0x1, RZ, 0xc0, !PT ;  /* 0x00000001070e7812 */ /* 0x040fe200078ec0ff */
[----:B------:R-:W-:Y:S01]  /*13250*/  DMUL R20, R100, R38 ;  /* 0x0000002664147228 */ /* 0x000fe20000000000 */
[----:B------:R-:W-:Y:S01]  /*13260*/  BSSY.RECONVERGENT B0, `(.L_x_953) ;  /* 0x0000055000007945 */ /* 0x000fe20003800200 */
[----:B------:R-:W-:Y:S01]  /*13270*/  FFMA R10, R6, R11, -0.0013887860113754868507 ;  /* 0xbab607ed060a7423 */ /* 0x000fe2000000000b */
[----:B------:R-:W-:Y:S01]  /*13280*/  ISETP.NE.U32.AND P0, PT, R14, 0x1, PT ;  /* 0x000000010e00780c */ /* 0x000fe20003f05070 */
[----:B------:R-:W-:-:S03]  /*13290*/  VIADD R14, R7, 0x1 ;  /* 0x00000001070e7836 */ /* 0x000fc60000000000 */
[----:B------:R-:W-:Y:S02]  /*132a0*/  FSEL R7, R10, -0.00019574658654164522886, P0 ;  /* 0xb94d41530a077808 */ /* 0x000fe40000000000 */
[----:B------:R-:W-:Y:S01]  /*132b0*/  FSEL R31, R30, 0.041666727513074874878, !P0 ;  /* 0x3d2aaabb1e1f7808 */ /* 0x000fe20004000000 */
[----:B------:R-:W0:Y:S01]  /*132c0*/  F2F.F32.F64 R20, R20 ;  /* 0x0000001400147310 */ /* 0x000e220000301000 */
[----:B------:R-:W-:Y:S02]  /*132d0*/  LOP3.LUT P1, RZ, R14, 0x2, RZ, 0xc0, !PT ;  /* 0x000000020eff7812 */ /* 0x000fe4000782c0ff */
[----:B------:R-:W-:Y:S01]  /*132e0*/  FSEL R3, R3, 1, !P0 ;  /* 0x3f80000003037808 */ /* 0x000fe20004000000 */
[----:B------:R-:W-:Y:S01]  /*132f0*/  FFMA R7, R6, R7, R31 ;  /* 0x0000000706077223 */ /* 0x000fe2000000001f */
[----:B------:R-:W-:-:S05]  /*13300*/  FSEL R31, -R15, -0.4999999701976776123, !P0 ;  /* 0xbeffffff0f1f7808 */ /* 0x000fca0004000100 */
[C---:B------:R-:W-:Y:S01]  /*13310*/  FFMA R7, R6.reuse, R7, R31 ;  /* 0x0000000706077223 */ /* 0x040fe2000000001f */
[----:B------:R-:W-:-:S04]  /*13320*/  FFMA R6, R6, R3, RZ ;  /* 0x0000000306067223 */ /* 0x000fc800000000ff */
[----:B------:R-:W-:Y:S01]  /*13330*/  FFMA R3, R6, R7, R3 ;  /* 0x0000000706037223 */ /* 0x000fe20000000003 */
[C---:B0-----:R-:W-:Y:S01]  /*13340*/  FMUL R112, R20.reuse, 0.63661974668502807617 ;  /* 0x3f22f98314707820 */ /* 0x041fe20000400000 */
[----:B------:R-:W-:Y:S02]  /*13350*/  FSETP.GE.AND P0, PT, |R20|, 105615, PT ;  /* 0x47ce47801400780b */ /* 0x000fe40003f06200 */
[----:B------:R-:W-:-:S03]  /*13360*/  @P1 FADD R3, RZ, -R3 ;  /* 0x80000003ff031221 */ /* 0x000fc60000000000 */
[----:B------:R-:W0:Y:S08]  /*13370*/  F2I.NTZ R112, R112 ;  /* 0x0000007000707305 */ /* 0x000e300000203100 */
        /* <DEDUP_REMOVED lines=19> */
.L_x_957:
        /* <DEDUP_REMOVED lines=12> */
.L_x_956:
[----:B------:R-:W-:Y:S01]  /*13570*/  DMUL R20, R100, R38 ;  /* 0x0000002664147228 */ /* 0x000fe20000000000 */
[----:B------:R1:W-:Y:S05]  /*13580*/  STL [R1+0x18], R14 ;  /* 0x0000180e01007387 */ /* 0x0003ea0000100800 */
[----:B------:R-:W0:Y:S02]  /*13590*/  F2F.F32.F64 R34, R20 ;  /* 0x0000001400227310 */ /* 0x000e240000301000 */
[----:B0-----:R-:W-:-:S04]  /*135a0*/  SHF.R.U32.HI R10, RZ, 0x17, R34 ;  /* 0x00000017ff0a7819 */ /* 0x001fc80000011622 */
        /* <DEDUP_REMOVED lines=30> */
.L_x_955:
[----:B------:R-:W-:Y:S01]  /*13790*/  FMUL R3, RZ, R20 ;  /* 0x00000014ff037220 */ /* 0x000fe20000400000 */
[----:B------:R-:W-:-:S07]  /*137a0*/  IMAD.MOV.U32 R7, RZ, RZ, RZ ;  /* 0x000000ffff077224 */ /* 0x000fce00078e00ff */
.L_x_954:
[----:B------:R-:W-:Y:S05]  /*137b0*/  BSYNC.RECONVERGENT B0 ;  /* 0x0000000000007941 */ /* 0x000fea0003800200 */
.L_x_953:
        /* <DEDUP_REMOVED lines=10> */
[----:B------:R-:W-:Y:S02]  /*13860*/  LOP3.LUT P1, RZ, R14, 0x2, RZ, 0xc0, !PT ;  /* 0x000000020eff7812 */ /* 0x000fe4000782c0ff */
[----:B------:R-:W-:Y:S01]  /*13870*/  FSEL R3, R3, 1, !P0 ;  /* 0x3f80000003037808 */ /* 0x000fe20004000000 */
[----:B------:R-:W-:Y:S01]  /*13880*/  FFMA R7, R6, R7, R31 ;  /* 0x0000000706077223 */ /* 0x000fe2000000001f */
[----:B------:R-:W-:-:S05]  /*13890*/  FSEL R31, -R15, -0.4999999701976776123, !P0 ;  /* 0xbeffffff0f1f7808 */ /* 0x000fca0004000100 */
        /* <DEDUP_REMOVED lines=26> */
.L_x_962:
        /* <DEDUP_REMOVED lines=12> */
.L_x_961:
[----:B------:R-:W-:Y:S01]  /*13b00*/  SHF.R.U32.HI R7, RZ, 0x17, R34 ;  /* 0x00000017ff077819 */ /* 0x000fe20000011622 */
[----:B------:R1:W-:Y:S03]  /*13b10*/  STL [R1+0x18], R14 ;  /* 0x0000180e01007387 */ /* 0x0003e60000100800 */
[C---:B------:R-:W-:Y:S02]  /*13b20*/  LOP3.LUT R3, R7.reuse, 0xe0, RZ, 0xc0, !PT ;  /* 0x000000e007037812 */ /* 0x040fe400078ec0ff */
[----:B------:R-:W-:-:S03]  /*13b30*/  LOP3.LUT P0, RZ, R7, 0x1f, RZ, 0xc0, !PT ;  /* 0x0000001f07ff7812 */ /* 0x000fc6000780c0ff */
[----:B------:R-:W-:-:S05]  /*13b40*/  VIADD R3, R3, 0xffffff80 ;  /* 0xffffff8003037836 */ /* 0x000fca0000000000 */
[----:B------:R-:W-:-:S05]  /*13b50*/  SHF.R.U32.HI R6, RZ, 0x5, R3 ;  /* 0x00000005ff067819 */ /* 0x000fca0000011603 */
[----:B0-----:R-:W-:-:S05]  /*13b60*/  IMAD R31, R6, -0x4, R1 ;  /* 0xfffffffc061f7824 */ /* 0x001fca00078e0201 */
[----:B------:R-:W2:Y:S04]  /*13b70*/  LDL R3, [R31+0x18] ;  /* 0x000018001f037983 */ /* 0x000ea80000100800 */
[----:B------:R-:W2:Y:S04]  /*13b80*/  LDL R6, [R31+0x14] ;  /* 0x000014001f067983 */ /* 0x000ea80000100800 */
[----:B------:R-:W3:Y:S01]  /*13b90*/  @P0 LDL R10, [R31+0x10] ;  /* 0x000010001f0a0983 */ /* 0x000ee20000100800 */
[----:B------:R-:W-:Y:S01]  /*13ba0*/  @P0 LOP3.LUT R7, R7, 0x1f, RZ, 0xc0, !PT ;  /* 0x0000001f07070812 */ /* 0x000fe200078ec0ff */
[----:B------:R-:W-:Y:S01]  /*13bb0*/  DMUL R102, R104, R38 ;  /* 0x0000002668667228 */ /* 0x000fe20000000000 */
[----:B------:R-:W-:Y:S01]  /*13bc0*/  UMOV UR4, 0x54442d19 ;  /* 0x54442d1900047882 */ /* 0x000fe20000000000 */
[----:B------:R-:W-:-:S08]  /*13bd0*/  UMOV UR5, 0x3bf921fb ;  /* 0x3bf921fb00057882 */ /* 0x000fd00000000000 */
[----:B------:R-:W0:Y:S01]  /*13be0*/  F2F.F32.F64 R102, R102 ;  /* 0x0000006600667310 */ /* 0x000e220000301000 */
[-C--:B--2---:R-:W-:Y:S02]  /*13bf0*/  @P0 SHF.L.W.U32.HI R3, R6, R7.reuse, R3 ;  /* 0x0000000706030219 */ /* 0x084fe40000010e03 */
[----:B---3--:R-:W-:Y:S02]  /*13c00*/  @P0 SHF.L.W.U32.HI R6, R10, R7, R6 ;  /* 0x000000070a060219 */ /* 0x008fe40000010e06 */
[----:B0-----:R-:W-:Y:S02]  /*13c10*/  ISETP.GE.AND P0, PT, R102, RZ, PT ;  /* 0x000000ff6600720c */ /* 0x001fe40003f06270 */
        /* <DEDUP_REMOVED lines=16> */
.L_x_960:
[----:B------:R-:W-:Y:S01]  /*13d20*/  FMUL R3, RZ, R34 ;  /* 0x00000022ff037220 */ /* 0x000fe20000400000 */
[----:B------:R-:W-:-:S07]  /*13d30*/  IMAD.MOV.U32 R7, RZ, RZ, RZ ;  /* 0x000000ffff077224 */ /* 0x000fce00078e00ff */
.L_x_959:
[----:B------:R-:W-:Y:S05]  /*13d40*/  BSYNC.RECONVERGENT B0 ;  /* 0x0000000000007941 */ /* 0x000fea0003800200 */
.L_x_958:
[----:B------:R-:W-:Y:S01]  /*13d50*/  FMUL R6, R3, R3 ;  /* 0x0000000303067220 */ /* 0x000fe20000400000 */
[C---:B------:R-:W-:Y:S02]  /*13d60*/  LOP3.LUT R10, R7.reuse, 0x1, RZ, 0xc0, !PT ;  /* 0x00000001070a7812 */ /* 0x040fe400078ec0ff */
[----:B------:R-:W-:Y:S02]  /*13d70*/  CS2R R102, SRZ ;  /* 0x0000000000667805 */ /* 0x000fe4000001ff00 */
[----:B------:R-:W-:Y:S01]  /*13d80*/  CS2R R106, SRZ ;  /* 0x00000000006a7805 */ /* 0x000fe2000001ff00 */
[----:B------:R-:W-:Y:S01]  /*13d90*/  FFMA R11, R6, R11, -0.0013887860113754868507 ;  /* 0xbab607ed060b7423 */ /* 0x000fe2000000000b */
[----:B------:R-:W-:Y:S01]  /*13da0*/  ISETP.NE.U32.AND P0, PT, R10, 0x1, PT ;  /* 0x000000010a00780c */ /* 0x000fe20003f05070 */
[----:B------:R-:W-:Y:S01]  /*13db0*/  VIADD R10, R7, 0x1 ;  /* 0x00000001070a7836 */ /* 0x000fe20000000000 */
[----:B------:R0:W-:Y:S01]  /*13dc0*/  STL.128 [R1+0x30], R100 ;  /* 0x0000306401007387 */ /* 0x0001e20000100c00 */
[----:B------:R-:W-:Y:S01]  /*13dd0*/  BSSY.RECONVERGENT B0, `(.L_x_963) ;  /* 0x00001c0000007945 */ /* 0x000fe20003800200 */
[----:B------:R-:W-:-:S02]  /*13de0*/  FSEL R7, R30, 0.041666727513074874878, !P0 ;  /* 0x3d2aaabb1e077808 */ /* 0x000fc40004000000 */
[----:B------:R-:W-:Y:S01]  /*13df0*/  FSEL R11, R11, -0.00019574658654164522886, P0 ;  /* 0xb94d41530b0b7808 */ /* 0x000fe20000000000 */
[----:B------:R0:W-:Y:S01]  /*13e00*/  STL.128 [R1+0x40], R104 ;  /* 0x0000406801007387 */ /* 0x0001e20000100c00 */
[----:B------:R-:W-:Y:S02]  /*13e10*/  LOP3.LUT P1, RZ, R10, 0x2, RZ, 0xc0, !PT ;  /* 0x000000020aff7812 */ /* 0x000fe4000782c0ff */
[----:B------:R-:W-:Y:S01]  /*13e20*/  FSEL R3, R3, 1, !P0 ;  /* 0x3f80000003037808 */ /* 0x000fe20004000000 */
[----:B------:R-:W-:Y:S01]  /*13e30*/  FFMA R7, R6, R11, R7 ;  /* 0x0000000b06077223 */ /* 0x000fe20000000007 */
[----:B------:R-:W-:-:S03]  /*13e40*/  FSEL R14, -R15, -0.4999999701976776123, !P0 ;  /* 0xbeffffff0f0e7808 */ /* 0x000fc60004000100 */
[C---:B------:R-:W-:Y:S02]  /*13e50*/  FFMA R10, R6.reuse, R3, RZ ;  /* 0x00000003060a7223 */ /* 0x040fe400000000ff */
[----:B------:R-:W-:Y:S01]  /*13e60*/  FFMA R7, R6, R7, R14 ;  /* 0x0000000706077223 */ /* 0x000fe2000000000e */
[----:B------:R-:W-:-:S03]  /*13e70*/  CS2R R14, SRZ ;  /* 0x00000000000e7805 */ /* 0x000fc6000001ff00 */
[----:B------:R-:W-:Y:S01]  /*13e80*/  FFMA R3, R10, R7, R3 ;  /* 0x000000070a037223 */ /* 0x000fe20000000003 */
[----:B------:R-:W-:Y:S02]  /*13e90*/  CS2R R6, SRZ ;  /* 0x0000000000067805 */ /* 0x000fe4000001ff00 */
[----:B------:R-:W-:Y:S01]  /*13ea0*/  CS2R R10, SRZ ;  /* 0x00000000000a7805 */ /* 0x000fe2000001ff00 */
[----:B------:R0:W-:Y:S01]  /*13eb0*/  STL.128 [R1+0x20], R12 ;  /* 0x0000200c01007387 */ /* 0x0001e20000100c00 */
[----:B------:R-:W-:-:S03]  /*13ec0*/  @P1 FADD R3, RZ, -R3 ;  /* 0x80000003ff031221 */ /* 0x000fc60000000000 */
[----:B------:R0:W-:Y:S01]  /*13ed0*/  STL.128 [R1], R4 ;  /* 0x0000000401007387 */ /* 0x0001e20000100c00 */
[----:B------:R1:W2:Y:S03]  /*13ee0*/  F2F.F64.F32 R20, R3 ;  /* 0x0000000300147310 */ /* 0x0002a60000201800 */
[----:B------:R0:W-:Y:S01]  /*13ef0*/  STL.128 [R1+0x10], R8 ;  /* 0x0000100801007387 */ /* 0x0001e20000100c00 */
[----:B-1----:R-:W-:Y:S01]  /*13f00*/  IMAD.MOV.U32 R3, RZ, RZ, RZ ;  /* 0x000000ffff037224 */ /* 0x002fe200078e00ff */
[----:B--2---:R-:W-:-:S08]  /*13f10*/  DMUL R20, R20, -10 ;  /* 0xc024000014147828 */ /* 0x004fd00000000000 */
[----:B------:R-:W-:-:S08]  /*13f20*/  DFMA R20, R104, R104, R20 ;  /* 0x000000686814722b */ /* 0x000fd00000000014 */
[----:B0-----:R-:W-:-:S11]  /*13f30*/  DADD R20, R50, R20 ;  /* 0x0000000032147229 */ /* 0x001fd60000000014 */
.L_x_984:
[----:B------:R-:W-:Y:S02]  /*13f40*/  IMAD.MOV.U32 R102, RZ, RZ, 0x0 ;  /* 0x00000000ff667424 */ /* 0x000fe400078e00ff */
[----:B------:R-:W-:Y:S02]  /*13f50*/  IMAD.MOV.U32 R103, RZ, RZ, 0x3ff00000 ;  /* 0x3ff00000ff677424 */ /* 0x000fe400078e00ff */
[----:B------:R-:W-:-:S05]  /*13f60*/  IMAD R31, R3, 0x10, R1 ;  /* 0x00000010031f7824 */ /* 0x000fca00078e0201 */
[----:B0-----:R0:W-:Y:S04]  /*13f70*/  STL.64 [R31+0x8], R102 ;  /* 0x000008661f007387 */ /* 0x0011e80000100a00 */
[----:B------:R0:W5:Y:S01]  /*13f80*/  LDL.64 R50, [R1+0x8] ;  /* 0x0000080001327983 */ /* 0x0001620000100a00 */
[----:B------:R-:W-:Y:S01]  /*13f90*/  IMAD.MOV.U32 R6, RZ, RZ, 0x54442d18 ;  /* 0x54442d18ff067424 */ /* 0x000fe200078e00ff */
[----:B------:R-:W-:Y:S01]  /*13fa0*/  BSSY.RECONVERGENT B1, `(.L_x_964) ;  /* 0x000003b000017945 */ /* 0x000fe20003800200 */
[----:B------:R-:W-:-:S06]  /*13fb0*/  IMAD.MOV.U32 R7, RZ, RZ, 0x401921fb ;  /* 0x401921fbff077424 */ /* 0x000fcc00078e00ff */
[----:B------:R-:W-:-:S10]  /*13fc0*/  DMUL R38, R4, R6 ;  /* 0x0000000604267228 */ /* 0x000fd40000000000 */
[----:B------:R-:W1:Y:S02]  /*13fd0*/  F2F.F32.F64 R38, R38 ;  /* 0x0000002600267310 */ /* 0x000e640000301000 */
[----:B-1----:R-:W-:Y:S01]  /*13fe0*/  FSETP.GE.AND P1, PT, |R38|, 105615, PT ;  /* 0x47ce47802600780b */ /* 0x002fe20003f26200 */
[----:B------:R-:W-:-:S03]  /*13ff0*/  FMUL R11, RZ, R38 ;  /* 0x00000026ff0b7220 */ /* 0x000fc60000400000 */
[----:B------:R-:W-:Y:S02]  /*14000*/  FSETP.EQ.OR P0, PT, |R38|, +INF , !P1 ;  /* 0x7f8000002600780b */ /* 0x000fe40004f02600 */
[----:B------:R-:W-:Y:S02]  /*14010*/  FSEL R30, R0, R11, !P1 ;  /* 0x0000000b001e7208 */ /* 0x000fe40004800000 */
[----:B------:R-:W-:-:S09]  /*14020*/  SEL R15, R35, RZ, !P1 ;  /* 0x000000ff230f7207 */ /* 0x000fd20004800000 */
[----:B0-----:R-:W-:Y:S05]  /*14030*/  @P0 BRA `(.L_x_965) ;  /* 0x0000000000c40947 */ /* 0x001fea0003800000 */
[----:B------:R-:W-:Y:S01]  /*14040*/  IMAD.SHL.U32 R38, R38, 0x100, RZ ;  /* 0x0000010026267824 */ /* 0x000fe200078e00ff */
[----:B------:R-:W-:Y:S01]  /*14050*/  BSSY.RECONVERGENT B2, `(.L_x_966) ;  /* 0x000000f000027945 */ /* 0x000fe20003800200 */
[----:B------:R-:W-:Y:S01]  /*14060*/  CS2R R30, SRZ ;  /* 0x00000000001e7805 */ /* 0x000fe2000001ff00 */
[----:B------:R-:W-:Y:S02]  /*14070*/  IMAD.MOV.U32 R103, RZ, RZ, RZ ;  /* 0x000000ffff677224 */ /* 0x000fe400078e00ff */
[----:B------:R-:W-:-:S07]  /*14080*/  LOP3.LUT R107, R38, 0x80000000, RZ, 0xfc, !PT ;  /* 0x80000000266b7812 */ /* 0x000fce00078efcff */
.L_x_967:
        /* <DEDUP_REMOVED lines=12> */
.L_x_966:
[----:B0-----:R-:W-:Y:S01]  /*14150*/  DMUL R38, R4, R6 ;  /* 0x0000000604267228 */ /* 0x001fe20000000000 */
[----:B------:R0:W-:Y:S05]  /*14160*/  STL [R1+0xe0], R30 ;  /* 0x0000e01e01007387 */ /* 0x0001ea0000100800 */
[----:B------:R-:W1:Y:S02]  /*14170*/  F2F.F32.F64 R34, R38 ;  /* 0x0000002600227310 */ /* 0x000e640000301000 */
[----:B-1----:R-:W-:-:S04]  /*14180*/  SHF.R.U32.HI R14, RZ, 0x17, R34 ;  /* 0x00000017ff0e7819 */ /* 0x002fc80000011622 */
        /* <DEDUP_REMOVED lines=8> */
[----:B------:R-:W-:Y:S01]  /*14210*/  @P0 LOP3.LUT R14, R14, 0x1f, RZ, 0xc0, !PT ;  /* 0x0000001f0e0e0812 */ /* 0x000fe200078ec0ff */
        /* <DEDUP_REMOVED lines=8> */
[----:B------:R-:W-:-:S04]  /*142a0*/  SHF.R.S32.HI R14, RZ, 0x1f, R15 ;  /* 0x0000001fff0e7819 */ /* 0x000fc8000001140f */
[C---:B------:R-:W-:Y:S02]  /*142b0*/  LOP3.LUT R38, R14.reuse, R11, RZ, 0x3c, !PT ;  /* 0x0000000b0e267212 */ /* 0x040fe400078e3cff */
[----:B------:R-:W-:Y:S02]  /*142c0*/  LOP3.LUT R39, R14, R15, RZ, 0x3c, !PT ;  /* 0x0000000f0e277212 */ /* 0x000fe400078e3cff */
[C---:B------:R-:W-:Y:S02]  /*142d0*/  LOP3.LUT R11, R15.reuse, R34, RZ, 0x3c, !PT ;  /* 0x000000220f0b7212 */ /* 0x040fe400078e3cff */
[----:B------:R-:W-:Y:S02]  /*142e0*/  LEA.HI R15, R15, R10, RZ, 0x1 ;  /* 0x0000000a0f0f7211 */ /* 0x000fe400078f08ff */
[----:B------:R-:W1:Y:S01]  /*142f0*/  I2F.F64.S64 R38, R38 ;  /* 0x0000002600267312 */ /* 0x000e620000301c00 */
[----:B------:R-:W-:Y:S02]  /*14300*/  ISETP.GE.AND P1, PT, R11, RZ, PT ;  /* 0x000000ff0b00720c */ /* 0x000fe40003f26270 */
[----:B------:R-:W-:Y:S01]  /*14310*/  @!P0 IMAD.MOV R15, RZ, RZ, -R15 ;  /* 0x000000ffff0f8224 */ /* 0x000fe200078e0a0f */
[----:B-1----:R-:W-:-:S10]  /*14320*/  DMUL R102, R38, UR4 ;  /* 0x0000000426667c28 */ /* 0x002fd40008000000 */
[----:B------:R-:W0:Y:S02]  /*14330*/  F2F.F32.F64 R102, R102 ;  /* 0x0000006600667310 */ /* 0x000e240000301000 */
[----:B0-----:R-:W-:-:S07]  /*14340*/  FSEL R30, -R102, R102, !P1 ;  /* 0x00000066661e7208 */ /* 0x001fce0004800100 */
.L_x_965:
[----:B------:R-:W-:Y:S05]  /*14350*/  BSYNC.RECONVERGENT B1 ;  /* 0x0000000000017941 */ /* 0x000fea0003800200 */
.L_x_964:
[----:B------:R0:W5:Y:S01]  /*14360*/  LDL.64 R102, [R1+0x18] ;  /* 0x0000180001667983 */ /* 0x0001620000100a00 */
[----:B------:R-:W-:Y:S02]  /*14370*/  IMAD.MOV.U32 R10, RZ, RZ, 0x37cbac00 ;  /* 0x37cbac00ff0a7424 */ /* 0x000fe400078e00ff */
[----:B------:R-:W-:Y:S01]  /*14380*/  FMUL R31, R30, R30 ;  /* 0x0000001e1e1f7220 */ /* 0x000fe20000400000 */
[C---:B------:R-:W-:Y:S01]  /*14390*/  LOP3.LUT R11, R15.reuse, 0x1, RZ, 0xc0, !PT ;  /* 0x000000010f0b7812 */ /* 0x040fe200078ec0ff */
[----:B------:R-:W-:Y:S01]  /*143a0*/  DMUL R120, R8, R6 ;  /* 0x0000000608787228 */ /* 0x000fe20000000000 */
[----:B------:R-:W-:Y:S01]  /*143b0*/  LOP3.LUT P1, RZ, R15, 0x2, RZ, 0xc0, !PT ;  /* 0x000000020fff7812 */ /* 0x000fe2000782c0ff */
[----:B------:R-:W-:Y:S01]  /*143c0*/  FFMA R14, R31, R10, -0.0013887860113754868507 ;  /* 0xbab607ed1f0e7423 */ /* 0x000fe2000000000a */
[----:B------:R-:W-:Y:S01]  /*143d0*/  ISETP.NE.U32.AND P0, PT, R11, 0x1, PT ;  /* 0x000000010b00780c */ /* 0x000fe20003f05070 */
[----:B------:R-:W-:Y:S01]  /*143e0*/  IMAD.MOV.U32 R11, RZ, RZ, 0x3d2aaabb ;  /* 0x3d2aaabbff0b7424 */ /* 0x000fe200078e00ff */
[----:B-----5:R-:W-:Y:S01]  /*143f0*/  DMUL R106, R4, R50 ;  /* 0x00000032046a7228 */ /* 0x020fe20000000000 */
[----:B------:R-:W-:Y:S01]  /*14400*/  BSSY.RECONVERGENT B1, `(.L_x_968) ;  /* 0x0000049000017945 */ /* 0x000fe20003800200 */
[----:B------:R-:W-:Y:S01]  /*14410*/  FSEL R34, R14, -0.00019574658654164522886, !P0 ;  /* 0xb94d41530e227808 */ /* 0x000fe20004000000 */
[----:B------:R-:W-:Y:S01]  /*14420*/  IMAD.MOV.U32 R14, RZ, RZ, 0x3effffff ;  /* 0x3effffffff0e7424 */ /* 0x000fe200078e00ff */
[----:B------:R-:W-:Y:S01]  /*14430*/  FSEL R38, R11, 0.0083327032625675201416, !P0 ;  /* 0x3c0885e40b267808 */ /* 0x000fe20004000000 */
[----:B------:R-:W1:Y:S01]  /*14440*/  F2F.F32.F64 R120, R120 ;  /* 0x0000007800787310 */ /* 0x000e620000301000 */
[----:B------:R-:W-:-:S02]  /*14450*/  FSEL R30, R30, 1, P0 ;  /* 0x3f8000001e1e7808 */ /* 0x000fc40000000000 */
[----:B------:R-:W-:Y:S01]  /*14460*/  FSEL R15, -R14, -0.16666662693023681641, !P0 ;  /* 0xbe2aaaa80e0f7808 */ /* 0x000fe20004000100 */
[C---:B------:R-:W-:Y:S01]  /*14470*/  FFMA R34, R31.reuse, R34, R38 ;  /* 0x000000221f227223 */ /* 0x040fe20000000026 */
[----:B------:R-:W-:Y:S02]  /*14480*/  DMUL R38, R50, R6 ;  /* 0x0000000632267228 */ /* 0x000fe40000000000 */
[----:B------:R-:W-:Y:S01]  /*14490*/  DFMA R106, R4, R50, R106 ;  /* 0x00000032046a722b */ /* 0x000fe2000000006a */
[C---:B------:R-:W-:Y:S01]  /*144a0*/  FFMA R15, R31.reuse, R34, R15 ;  /* 0x000000221f0f7223 */ /* 0x040fe2000000000f */
[----:B------:R-:W-:-:S04]  /*144b0*/  FFMA R31, R31, R30, RZ ;  /* 0x0000001e1f1f7223 */ /* 0x000fc800000000ff */
[----:B------:R-:W-:Y:S01]  /*144c0*/  FFMA R15, R31, R15, R30 ;  /* 0x0000000f1f0f7223 */ /* 0x000fe2000000001e */
[----:B-1----:R-:W-:-:S03]  /*144d0*/  FMUL R34, RZ, R120 ;  /* 0x00000078ff227220 */ /* 0x002fc60000400000 */
[----:B------:R-:W-:Y:S01]  /*144e0*/  @P1 FADD R15, RZ, -R15 ;  /* 0x8000000fff0f1221 */ /* 0x000fe20000000000 */
[----:B------:R-:W-:-:S03]  /*144f0*/  FSETP.GE.AND P1, PT, |R120|, 105615, PT ;  /* 0x47ce47807800780b */ /* 0x000fc60003f26200 */
[----:B------:R-:W1:Y:S01]  /*14500*/  F2F.F64.F32 R30, R15 ;  /* 0x0000000f001e7310 */ /* 0x000e620000201800 */
[----:B------:R-:W-:Y:S02]  /*14510*/  FSETP.EQ.OR P0, PT, |R120|, +INF , !P1 ;  /* 0x7f8000007800780b */ /* 0x000fe40004f02600 */
[----:B------:R-:W-:Y:S02]  /*14520*/  FSEL R123, R109, R34, !P1 ;  /* 0x000000226d7b7208 */ /* 0x000fe40004800000 */
[----:B------:R-:W-:Y:S01]  /*14530*/  SEL R122, R108, RZ, !P1 ;  /* 0x000000ff6c7a7207 */ /* 0x000fe20004800000 */
[----:B-1----:R-:W-:-:S08]  /*14540*/  DMUL R30, R30, R38 ;  /* 0x000000261e1e7228 */ /* 0x002fd00000000000 */
[----:B------:R-:W-:Y:S01]  /*14550*/  DFMA R116, R30, 10, R106 ;  /* 0x402400001e74782b */ /* 0x000fe2000000006a */
[----:B0-----:R-:W-:Y:S10]  /*14560*/  @P0 BRA `(.L_x_969) ;  /* 0x0000000000c80947 */ /* 0x001ff40003800000 */
[----:B------:R-:W-:Y:S01]  /*14570*/  IMAD.SHL.U32 R30, R120, 0x100, RZ ;  /* 0x00000100781e7824 */ /* 0x000fe200078e00ff */
[----:B------:R-:W-:Y:S01]  /*14580*/  BSSY.RECONVERGENT B2, `(.L_x_970) ;  /* 0x0000010000027945 */ /* 0x000fe20003800200 */
[----:B------:R-:W-:Y:S02]  /*14590*/  IMAD.MOV.U32 R38, RZ, RZ, RZ ;  /* 0x000000ffff267224 */ /* 0x000fe400078e00ff */
[----:B------:R-:W-:Y:S01]  /*145a0*/  IMAD.MOV.U32 R107, RZ, RZ, RZ ;  /* 0x000000ffff6b7224 */ /* 0x000fe200078e00ff */
[----:B------:R-:W-:Y:S01]  /*145b0*/  LOP3.LUT R121, R30, 0x80000000, RZ, 0xfc, !PT ;  /* 0x800000001e797812 */ /* 0x000fe200078efcff */
[----:B------:R-:W-:-:S07]  /*145c0*/  IMAD.MOV.U32 R15, RZ, RZ, RZ ;  /* 0x000000ffff0f7224 */ /* 0x000fce00078e00ff */
.L_x_971:
        /* <DEDUP_REMOVED lines=12> */
.L_x_970:
[----:B------:R-:W-:Y:S01]  /*14690*/  DMUL R50, R8, R6 ;  /* 0x0000000608327228 */ /* 0x000fe20000000000 */
[----:B------:R1:W-:Y:S05]  /*146a0*/  STL [R1+0xe0], R38 ;  /* 0x0000e02601007387 */ /* 0x0003ea0000100800 */
[----:B------:R-:W2:Y:S02]  /*146b0*/  F2F.F32.F64 R106, R50 ;  /* 0x00000032006a7310 */ /* 0x000ea40000301000 */
[----:B--2---:R-:W-:-:S04]  /*146c0*/  SHF.R.U32.HI R31, RZ, 0x17, R106 ;  /* 0x00000017ff1f7819 */ /* 0x004fc8000001166a */
        /* <DEDUP_REMOVED lines=20> */
[----:B------:R-:W-:Y:S01]  /*14810*/  LOP3.LUT R51, R34, R31, RZ, 0x3c, !PT ;  /* 0x0000001f22337212 */ /* 0x000fe200078e3cff */
[----:B------:R-:W-:Y:S01]  /*14820*/  @!P0 IMAD.MOV R122, RZ, RZ, -R122 ;  /* 0x000000ffff7a8224 */ /* 0x000fe200078e0a7a */
[----:B------:R-:W-:-:S04]  /*14830*/  LOP3.LUT R30, R31, R106, RZ, 0x3c, !PT ;  /* 0x0000006a1f1e7212 */ /* 0x000fc800078e3cff */
[----:B------:R-:W1:Y:S01]  /*14840*/  I2F.F64.S64 R50, R50 ;  /* 0x0000003200327312 */ /* 0x000e620000301c00 */
[----:B------:R-:W-:Y:S01]  /*14850*/  ISETP.GE.AND P1, PT, R30, RZ, PT ;  /* 0x000000ff1e00720c */ /* 0x000fe20003f26270 */
[----:B-1----:R-:W-:-:S10]  /*14860*/  DMUL R38, R50, UR4 ;  /* 0x0000000432267c28 */ /* 0x002fd40008000000 */
[----:B------:R-:W0:Y:S02]  /*14870*/  F2F.F32.F64 R38, R38 ;  /* 0x0000002600267310 */ /* 0x000e240000301000 */
[----:B0-----:R-:W-:-:S07]  /*14880*/  FSEL R123, -R38, R38, !P1 ;  /* 0x00000026267b7208 */ /* 0x001fce0004800100 */
.L_x_969:
[----:B------:R-:W-:Y:S05]  /*14890*/  BSYNC.RECONVERGENT B1 ;  /* 0x0000000000017941 */ /* 0x000fea0003800200 */
.L_x_968:
[----:B------:R0:W5:Y:S01]  /*148a0*/  LDL.64 R106, [R1+0x28] ;  /* 0x00002800016a7983 */ /* 0x0001620000100a00 */
[----:B------:R-:W-:Y:S01]  /*148b0*/  FMUL R15, R123, R123 ;  /* 0x0000007b7b0f7220 */ /* 0x000fe20000400000 */
[C---:B------:R-:W-:Y:S01]  /*148c0*/  LOP3.LUT R30, R122.reuse, 0x1, RZ, 0xc0, !PT ;  /* 0x000000017a1e7812 */ /* 0x040fe200078ec0ff */
[----:B------:R-:W-:Y:S01]  /*148d0*/  DMUL R120, R12, R6 ;  /* 0x000000060c787228 */ /* 0x000fe20000000000 */
[----:B------:R-:W-:Y:S01]  /*148e0*/  LOP3.LUT P1, RZ, R122, 0x2, RZ, 0xc0, !PT ;  /* 0x000000027aff7812 */ /* 0x000fe2000782c0ff */
[----:B------:R-:W-:Y:S01]  /*148f0*/  FFMA R31, R15, R10, -0.0013887860113754868507 ;  /* 0xbab607ed0f1f7423 */ /* 0x000fe2000000000a */
[----:B------:R-:W-:Y:S01]  /*14900*/  ISETP.NE.U32.AND P0, PT, R30, 0x1, PT ;  /* 0x000000011e00780c */ /* 0x000fe20003f05070 */
[----:B------:R-:W-:Y:S01]  /*14910*/  DMUL R50, R8, R102 ;  /* 0x0000006608327228 */ /* 0x000fe20000000000 */
[----:B------:R-:W-:Y:S01]  /*14920*/  BSSY.RECONVERGENT B1, `(.L_x_972) ;  /* 0x000004a000017945 */ /* 0x000fe20003800200 */
[----:B------:R-:W-:Y:S01]  /*14930*/  DMUL R38, R102, R6 ;  /* 0x0000000666267228 */ /* 0x000fe20000000000 */
[----:B------:R-:W-:-:S02]  /*14940*/  FSEL R30, R31, -0.00019574658654164522886, !P0 ;  /* 0xb94d41531f1e7808 */ /* 0x000fc40004000000 */
[----:B------:R-:W-:Y:S01]  /*14950*/  FSEL R34, R11, 0.0083327032625675201416, !P0 ;  /* 0x3c0885e40b227808 */ /* 0x000fe20004000000 */
[----:B------:R-:W1:Y:S01]  /*14960*/  F2F.F32.F64 R120, R120 ;  /* 0x0000007800787310 */ /* 0x000e620000301000 */
[----:B------:R-:W-:Y:S01]  /*14970*/  FSEL R31, -R14, -0.16666662693023681641, !P0 ;  /* 0xbe2aaaa80e1f7808 */ /* 0x000fe20004000100 */
[----:B------:R-:W-:Y:S02]  /*14980*/  DFMA R50, R8, R102, R50 ;  /* 0x000000660832722b */ /* 0x000fe40000000032 */
[----:B------:R-:W-:Y:S01]  /*14990*/  FFMA R34, R15, R30, R34 ;  /* 0x0000001e0f227223 */ /* 0x000fe20000000022 */
[----:B------:R-:W-:-:S03]  /*149a0*/  FSEL R30, R123, 1, P0 ;  /* 0x3f8000007b1e7808 */ /* 0x000fc60000000000 */
[C---:B------:R-:W-:Y:S02]  /*149b0*/  FFMA R31, R15.reuse, R34, R31 ;  /* 0x000000220f1f7223 */ /* 0x040fe4000000001f */
[----:B------:R-:W-:-:S04]  /*149c0*/  FFMA R15, R15, R30, RZ ;  /* 0x0000001e0f0f7223 */ /* 0x000fc800000000ff */
[----:B------:R-:W-:-:S04]  /*149d0*/  FFMA R15, R15, R31, R30 ;  /* 0x0000001f0f0f7223 */ /* 0x000fc8000000001e */
[----:B------:R-:W-:Y:S01]  /*149e0*/  @P1 FADD R15, RZ, -R15 ;  /* 0x8000000fff0f1221 */ /* 0x000fe20000000000 */
[----:B-1----:R-:W-:-:S03]  /*149f0*/  FSETP.GE.AND P1, PT, |R120|, 105615, PT ;  /* 0x47ce47807800780b */ /* 0x002fc60003f26200 */
[----:B------:R-:W1:Y:S01]  /*14a00*/  F2F.F64.F32 R30, R15 ;  /* 0x0000000f001e7310 */ /* 0x000e620000201800 */
[----:B------:R-:W-:Y:S02]  /*14a10*/  FSETP.EQ.OR P0, PT, |R120|, +INF , !P1 ;  /* 0x7f8000007800780b */ /* 0x000fe40004f02600 */
[----:B------:R-:W-:Y:S01]  /*14a20*/  SEL R122, R111, RZ, !P1 ;  /* 0x000000ff6f7a7207 */ /* 0x000fe20004800000 */
[----:B-1----:R-:W-:Y:S02]  /*14a30*/  DMUL R30, R30, R38 ;  /* 0x000000261e1e7228 */ /* 0x002fe40000000000 */
[----:B------:R-:W-:-:S06]  /*14a40*/  DADD R38, RZ, R116 ;  /* 0x00000000ff267229 */ /* 0x000fcc0000000074 */
[----:B------:R-:W-:Y:S01]  /*14a50*/  DFMA R30, R30, 10, R50 ;  /* 0x402400001e1e782b */ /* 0x000fe20000000032 */
[----:B------:R-:W-:-:S05]  /*14a60*/  FMUL R51, RZ, R120 ;  /* 0x00000078ff337220 */ /* 0x000fca0000400000 */
[----:B------:R-:W-:Y:S02]  /*14a70*/  FSEL R123, R110, R51, !P1 ;  /* 0x000000336e7b7208 */ /* 0x000fe40004800000 */
[----:B------:R-:W-:Y:S01]  /*14a80*/  DADD R116, R30, R38 ;  /* 0x000000001e747229 */ /* 0x000fe20000000026 */
[----:B0-----:R-:W-:Y:S10]  /*14a90*/  @P0 BRA `(.L_x_973) ;  /* 0x0000000000c80947 */ /* 0x001ff40003800000 */
[----:B------:R-:W-:Y:S01]  /*14aa0*/  IMAD.SHL.U32 R30, R120, 0x100, RZ ;  /* 0x00000100781e7824 */ /* 0x000fe200078e00ff */
[----:B------:R-:W-:Y:S01]  /*14ab0*/  BSSY.RECONVERGENT B2, `(.L_x_974) ;  /* 0x0000010000027945 */ /* 0x000fe20003800200 */
[----:B------:R-:W-:Y:S02]  /*14ac0*/  IMAD.MOV.U32 R38, RZ, RZ, RZ ;  /* 0x000000ffff267224 */ /* 0x000fe400078e00ff */
[----:B------:R-:W-:Y:S01]  /*14ad0*/  IMAD.MOV.U32 R103, RZ, RZ, RZ ;  /* 0x000000ffff677224 */ /* 0x000fe200078e00ff */
[----:B------:R-:W-:Y:S01]  /*14ae0*/  LOP3.LUT R121, R30, 0x80000000, RZ, 0xfc, !PT ;  /* 0x800000001e797812 */ /* 0x000fe200078efcff */
[----:B------:R-:W-:-:S07]  /*14af0*/  IMAD.MOV.U32 R15, RZ, RZ, RZ ;  /* 0x000000ffff0f7224 */ /* 0x000fce00078e00ff */
.L_x_975:
        /* <DEDUP_REMOVED lines=12> */
.L_x_974:
        /* <DEDUP_REMOVED lines=32> */
.L_x_973:
[----:B------:R-:W-:Y:S05]  /*14dc0*/  BSYNC.RECONVERGENT B1 ;  /* 0x0000000000017941 */ /* 0x000fea0003800200 */
.L_x_972:
[----:B------:R0:W5:Y:S01]  /*14dd0*/  LDL.64 R102, [R1+0x38] ;  /* 0x0000380001667983 */ /* 0x0001620000100a00 */
[----:B------:R-:W-:Y:S01]  /*14de0*/  FMUL R15, R123, R123 ;  /* 0x0000007b7b0f7220 */ /* 0x000fe20000400000 */
[C---:B------:R-:W-:Y:S01]  /*14df0*/  LOP3.LUT R30, R122.reuse, 0x1, RZ, 0xc0, !PT ;  /* 0x000000017a1e7812 */ /* 0x040fe200078ec0ff */
[----:B------:R-:W-:Y:S01]  /*14e00*/  DMUL R120, R100, R6 ;  /* 0x0000000664787228 */ /* 0x000fe20000000000 */
[----:B------:R-:W-:Y:S01]  /*14e10*/  LOP3.LUT P1, RZ, R122, 0x2, RZ, 0xc0, !PT ;  /* 0x000000027aff7812 */ /* 0x000fe2000782c0ff */
[----:B------:R-:W-:Y:S01]  /*14e20*/  FFMA R31, R15, R10, -0.0013887860113754868507 ;  /* 0xbab607ed0f1f7423 */ /* 0x000fe2000000000a */
[----:B------:R-:W-:Y:S01]  /*14e30*/  ISETP.NE.U32.AND P0, PT, R30, 0x1, PT ;  /* 0x000000011e00780c */ /* 0x000fe20003f05070 */
[----:B-----5:R-:W-:Y:S01]  /*14e40*/  DMUL R50, R12, R106 ;  /* 0x0000006a0c327228 */ /* 0x020fe20000000000 */
        /* <DEDUP_REMOVED lines=20> */
[----:B------:R-:W-:-:S08]  /*14f90*/  DFMA R30, R30, 10, R50 ;  /* 0x402400001e1e782b */ /* 0x000fd00000000032 */
        /* <DEDUP_REMOVED lines=8> */
.L_x_979:
        /* <DEDUP_REMOVED lines=12> */
.L_x_978:
        /* <DEDUP_REMOVED lines=32> */
.L_x_977:
[----:B------:R-:W-:Y:S05]  /*152e0*/  BSYNC.RECONVERGENT B1 ;  /* 0x0000000000017941 */ /* 0x000fea0003800200 */
.L_x_976:
        /* <DEDUP_REMOVED lines=25> */
[----:B------:R-:W-:Y:S01]  /*15480*/  FSEL R34, R115, R34, !P1 ;  /* 0x0000002273227208 */ /* 0x000fe20004800000 */
[----:B-1----:R-:W-:-:S08]  /*15490*/  DMUL R30, R30, R38 ;  /* 0x000000261e1e7228 */ /* 0x002fd00000000000 */
[----:B------:R-:W-:-:S08]  /*154a0*/  DFMA R30, R30, 10, R50 ;  /* 0x402400001e1e782b */ /* 0x000fd00000000032 */
[----:B------:R-:W-:Y:S01]  /*154b0*/  DADD R116, R116, R30 ;  /* 0x0000000074747229 */ /* 0x000fe2000000001e */
[----:B------:R-:W-:Y:S01]  /*154c0*/  SEL R31, R114, RZ, !P1 ;  /* 0x000000ff721f7207 */ /* 0x000fe20004800000 */
[----:B0-----:R-:W-:Y:S09]  /*154d0*/  @P0 BRA `(.L_x_981) ;  /* 0x0000000000c80947 */ /* 0x001ff20003800000 */
[----:B------:R-:W-:Y:S01]  /*154e0*/  IMAD.SHL.U32 R30, R120, 0x100, RZ ;  /* 0x00000100781e7824 */ /* 0x000fe200078e00ff */
[----:B------:R-:W-:Y:S01]  /*154f0*/  BSSY.RECONVERGENT B2, `(.L_x_982) ;  /* 0x0000010000027945 */ /* 0x000fe20003800200 */
[----:B------:R-:W-:Y:S02]  /*15500*/  IMAD.MOV.U32 R38, RZ, RZ, RZ ;  /* 0x000000ffff267224 */ /* 0x000fe400078e00ff */
[----:B------:R-:W-:Y:S01]  /*15510*/  IMAD.MOV.U32 R103, RZ, RZ, RZ ;  /* 0x000000ffff677224 */ /* 0x000fe200078e00ff */
[----:B------:R-:W-:Y:S01]  /*15520*/  LOP3.LUT R121, R30, 0x80000000, RZ, 0xfc, !PT ;  /* 0x800000001e797812 */ /* 0x000fe200078efcff */
[----:B------:R-:W-:-:S07]  /*15530*/  IMAD.MOV.U32 R15, RZ, RZ, RZ ;  /* 0x000000ffff0f7224 */ /* 0x000fce00078e00ff */
.L_x_983:
        /* <DEDUP_REMOVED lines=12> */
.L_x_982:
        /* <DEDUP_REMOVED lines=14> */
[----:B------:R-:W-:Y:S01]  /*156e0*/  UMOV UR5, 0x3bf921fb ;  /* 0x3bf921fb00057882 */ /* 0x000fe20000000000 */
[----:B------:R-:W-:-:S02]  /*156f0*/  ISETP.GE.AND P1, PT, R102, RZ, PT ;  /* 0x000000ff6600720c */ /* 0x000fc40003f26270 */
[-C--:B--2---:R-:W-:Y:S02]  /*15700*/  @P0 SHF.L.W.U32.HI R15, R30, R31.reuse, R15 ;  /* 0x0000001f1e0f0219 */ /* 0x084fe40000010e0f */
[----:B---3--:R-:W-:-:S04]  /*15710*/  @P0 SHF.L.W.U32.HI R30, R34, R31, R30 ;  /* 0x0000001f221e0219 */ /* 0x008fc80000010e1e */
        /* <DEDUP_REMOVED lines=14> */
.L_x_981:
[----:B------:R-:W-:Y:S05]  /*15800*/  BSYNC.RECONVERGENT B1 ;  /* 0x0000000000017941 */ /* 0x000fea0003800200 */
.L_x_980:
[----:B------:R-:W-:Y:S01]  /*15810*/  FMUL R15, R34, R34 ;  /* 0x00000022220f7220 */ /* 0x000fe20000400000 */
[C---:B------:R-:W-:Y:S01]  /*15820*/  LOP3.LUT R30, R31.reuse, 0x1, RZ, 0xc0, !PT ;  /* 0x000000011f1e7812 */ /* 0x040fe200078ec0ff */
[----:B-----5:R-:W-:Y:S01]  /*15830*/  DMUL R6, R106, R6 ;  /* 0x000000066a067228 */ /* 0x020fe20000000000 */
[----:B------:R-:W-:Y:S01]  /*15840*/  LOP3.LUT P1, RZ, R31, 0x2, RZ, 0xc0, !PT ;  /* 0x000000021fff7812 */ /* 0x000fe2000782c0ff */
[----:B------:R-:W-:Y:S01]  /*15850*/  FFMA R10, R15, R10, -0.0013887860113754868507 ;  /* 0xbab607ed0f0a7423 */ /* 0x000fe2000000000a */
[----:B------:R-:W-:-:S04]  /*15860*/  ISETP.NE.U32.AND P0, PT, R30, 0x1, PT ;  /* 0x000000011e00780c */ /* 0x000fc80003f05070 */
[----:B------:R-:W-:Y:S02]  /*15870*/  FSEL R38, R11, 0.0083327032625675201416, !P0 ;  /* 0x3c0885e40b267808 */ /* 0x000fe40004000000 */
[----:B------:R-:W-:Y:S02]  /*15880*/  FSEL R30, R10, -0.00019574658654164522886, !P0 ;  /* 0xb94d41530a1e7808 */ /* 0x000fe40004000000 */
[----:B------:R-:W-:Y:S02]  /*15890*/  FSEL R10, R34, 1, P0 ;  /* 0x3f800000220a7808 */ /* 0x000fe40000000000 */
[----:B------:R-:W-:Y:S01]  /*158a0*/  FSEL R31, -R14, -0.16666662693023681641, !P0 ;  /* 0xbe2aaaa80e1f7808 */ /* 0x000fe20004000100 */
[C---:B------:R-:W-:Y:S02]  /*158b0*/  FFMA R30, R15.reuse, R30, R38 ;  /* 0x0000001e0f1e7223 */ /* 0x040fe40000000026 */
[C---:B------:R-:W-:Y:S02]  /*158c0*/  FFMA R11, R15.reuse, R10, RZ ;  /* 0x0000000a0f0b7223 */ /* 0x040fe400000000ff */
[----:B------:R-:W-:Y:S01]  /*158d0*/  FFMA R30, R15, R30, R31 ;  /* 0x0000001e0f1e7223 */ /* 0x000fe2000000001f */
[----:B------:R-:W-:-:S03]  /*158e0*/  DMUL R14, R104, R106 ;  /* 0x0000006a680e7228 */ /* 0x000fc60000000000 */
[----:B------:R-:W-:-:S04]  /*158f0*/  FFMA R10, R11, R30, R10 ;  /* 0x0000001e0b0a7223 */ /* 0x000fc8000000000a */
[----:B------:R-:W-:Y:S01]  /*15900*/  @P1 FADD R10, RZ, -R10 ;  /* 0x8000000aff0a1221 */ /* 0x000fe20000000000 */
[----:B------:R-:W-:-:S05]  /*15910*/  DFMA R14, R104, R106, R14 ;  /* 0x0000006a680e722b */ /* 0x000fca000000000e */
[----:B------:R-:W0:Y:S02]  /*15920*/  F2F.F64.F32 R10, R10 ;  /* 0x0000000a000a7310 */ /* 0x000e240000201800 */
[----:B0-----:R-:W-:Y:S01]  /*15930*/  DMUL R6, R10, R6 ;  /* 0x000000060a067228 */ /* 0x001fe20000000000 */
[----:B------:R-:W-:-:S07]  /*15940*/  IMAD R11, R3, 0x8, R26 ;  /* 0x00000008030b7824 */ /* 0x000fce00078e021a */
[----:B------:R-:W-:Y:S01]  /*15950*/  DFMA R6, R6, 10, R14 ;  /* 0x402400000606782b */ /* 0x000fe2000000000e */
[C---:B------:R-:W-:Y:S02]  /*15960*/  IMAD R14, R3.reuse, 0x10, R1 ;  /* 0x00000010030e7824 */ /* 0x040fe400078e0201 */
[----:B------:R-:W-:-:S05]  /*15970*/  VIADD R3, R3, 0x1 ;  /* 0x0000000103037836 */ /* 0x000fca0000000000 */
[----:B------:R-:W-:Y:S01]  /*15980*/  DADD R6, R116, R6 ;  /* 0x0000000074067229 */ /* 0x000fe20000000006 */
[----:B------:R-:W-:-:S06]  /*15990*/  ISETP.NE.AND P0, PT, R3, 0x5, PT ;  /* 0x000000050300780c */ /* 0x000fcc0003f05270 */
[----:B------:R0:W-:Y:S04]  /*159a0*/  STL.64 [R11], R6 ;  /* 0x000000060b007387 */ /* 0x0001e80000100a00 */
[----:B------:R0:W-:Y:S03]  /*159b0*/  STL.64 [R14+0x8], RZ ;  /* 0x000008ff0e007387 */ /* 0x0001e60000100a00 */
[----:B------:R-:W-:Y:S05]  /*159c0*/  @P0 BRA `(.L_x_984) ;  /* 0xffffffe4005c0947 */ /* 0x000fea000383ffff */
[----:B------:R-:W-:Y:S05]  /*159d0*/  BSYNC.RECONVERGENT B0 ;  /* 0x0000000000007941 */ /* 0x000fea0003800200 */
.L_x_963:
[----:B------:R-:W2:Y:S04]  /*159e0*/  LDL.128 R124, [R1+0x110] ;  /* 0x00011000017c7983 */ /* 0x000ea80000100c00 */
[----:B------:R-:W3:Y:S04]  /*159f0*/  LDL.128 R108, [R1+0x120] ;  /* 0x00012000016c7983 */ /* 0x000ee80000100c00 */
[----:B0-----:R-:W4:Y:S01]  /*15a00*/  LDL.64 R6, [R1+0x130] ;  /* 0x0001300001067983 */ /* 0x001f220000100a00 */
[----:B------:R-:W-:Y:S01]  /*15a10*/  DADD R14, -R16, R4 ;  /* 0x00000000100e7229 */ /* 0x000fe20000000104 */
[----:B------:R-:W-:Y:S01]  /*15a20*/  UMOV UR4, 0x86a12b9b ;  /* 0x86a12b9b00047882 */ /* 0x000fe20000000000 */
[----:B------:R-:W-:Y:S01]  /*15a30*/  DADD R30, -R24, R8 ;  /* 0x00000000181e7229 */ /* 0x000fe20000000108 */
[----:B------:R-:W-:Y:S01]  /*15a40*/  UMOV UR5, 0x3d06849b ;  /* 0x3d06849b00057882 */ /* 0x000fe20000000000 */
[----:B------:R-:W-:Y:S01]  /*15a50*/  DADD R34, -R32, R100 ;  /* 0x0000000020227229 */ /* 0x000fe20000000164 */
[----:B------:R-:W-:Y:S01]  /*15a60*/  BSSY.RECONVERGENT B0, `(.L_x_985) ;  /* 0x0000199000007945 */ /* 0x000fe20003800200 */
[----:B------:R-:W-:-:S02]  /*15a70*/  DADD R38, -R36, R104 ;  /* 0x0000000024267229 */ /* 0x000fc40000000168 */
[----:B--2---:R-:W-:-:S08]  /*15a80*/  DADD R10, -R118, R124 ;  /* 0x00000000760a7229 */ /* 0x004fd0000000017c */
[----:B------:R-:W-:Y:S02]  /*15a90*/  DFMA R14, R14, R10, RZ ;  /* 0x0000000a0e0e722b */ /* 0x000fe400000000ff */
[----:B------:R-:W-:-:S08]  /*15aa0*/  DADD R10, -R40, R126 ;  /* 0x00000000280a7229 */ /* 0x000fd0000000017e */
[----:B------:R-:W-:Y:S02]  /*15ab0*/  DFMA R14, R30, R10, R14 ;  /* 0x0000000a1e0e722b */ /* 0x000fe4000000000e */
[----:B------:R-:W-:Y:S02]  /*15ac0*/  DADD R30, -R28, R12 ;  /* 0x000000001c1e7229 */ /* 0x000fe4000000010c */
[----:B---3--:R-:W-:-:S08]  /*15ad0*/  DADD R10, -R42, R108 ;  /* 0x000000002a0a7229 */ /* 0x008fd0000000016c */
[----:B------:R-:W-:Y:S02]  /*15ae0*/  DFMA R10, R30, R10, R14 ;  /* 0x0000000a1e0a722b */ /* 0x000fe4000000000e */
[----:B------:R-:W-:Y:S02]  /*15af0*/  DADD R14, -R44, R110 ;  /* 0x000000002c0e7229 */ /* 0x000fe4000000016e */
        /* <DEDUP_REMOVED lines=18> */
[----:B------:R-:W-:Y:S05]  /*15c20*/  CALL.REL.NOINC `($__internal_8_$__cuda_sm20_dblrcp_rn_slowpath_v3) ;  /* 0x0000005800a47944 */ /* 0x000fea0003c00000 */
.L_x_988:
[----:B------:R-:W-:Y:S05]  /*15c30*/  BSYNC.RECONVERGENT B1 ;  /* 0x0000000000017941 */ /* 0x000fea0003800200 */
.L_x_987:
[----:B------:R-:W2:Y:S04]  /*15c40*/  LDL.64 R136, [R1+0x138] ;  /* 0x0001380001887983 */ /* 0x000ea80000100a00 */
[----:B------:R-:W3:Y:S04]  /*15c50*/  LDL.64 R116, [R1+0x140] ;  /* 0x0001400001747983 */ /* 0x000ee80000100a00 */
[----:B------:R-:W4:Y:S04]  /*15c60*/  LDL.64 R114, [R1+0x148] ;  /* 0x0001480001727983 */ /* 0x000f280000100a00 */
[----:B------:R-:W4:Y:S04]  /*15c70*/  LDL.64 R112, [R1+0x150] ;  /* 0x0001500001707983 */ /* 0x000f280000100a00 */
[----:B------:R-:W4:Y:S01]  /*15c80*/  LDL.64 R106, [R1+0x158] ;  /* 0x00015800016a7983 */ /* 0x000f220000100a00 */
[----:B------:R-:W-:-:S02]  /*15c90*/  DADD R102, -R118, R124 ;  /* 0x0000000076667229 */ /* 0x000fc4000000017c */
[----:B------:R-:W-:Y:S02]  /*15ca0*/  DADD R10, -R36, R104 ;  /* 0x00000000240a7229 */ /* 0x000fe40000000168 */
[----:B------:R-:W-:Y:S02]  /*15cb0*/  DADD R38, -R16, R4 ;  /* 0x0000000010267229 */ /* 0x000fe40000000104 */
[----:B------:R-:W-:Y:S02]  /*15cc0*/  DADD R34, -R24, R8 ;  /* 0x0000000018227229 */ /* 0x000fe40000000108 */
[CC--:B------:R-:W-:Y:S02]  /*15cd0*/  DMUL R128, R102.reuse, R134.reuse ;  /* 0x0000008666807228 */ /* 0x0c0fe40000000000 */
[----:B------:R-:W-:Y:S02]  /*15ce0*/  DMUL R120, R102, R134 ;  /* 0x0000008666787228 */ /* 0x000fe40000000000 */
[----:B------:R-:W-:-:S02]  /*15cf0*/  DADD R30, -R28, R12 ;  /* 0x000000001c1e7229 */ /* 0x000fc4000000010c */
[----:B------:R-:W-:Y:S02]  /*15d00*/  DADD R14, -R32, R100 ;  /* 0x00000000200e7229 */ /* 0x000fe40000000164 */
[----:B------:R-:W-:Y:S02]  /*15d10*/  DADD R50, -R40, R126 ;  /* 0x0000000028327229 */ /* 0x000fe4000000017e */
[----:B------:R-:W-:Y:S02]  /*15d20*/  DFMA R130, R10, -R128, RZ ;  /* 0x800000800a82722b */ /* 0x000fe400000000ff */
[-C--:B------:R-:W-:Y:S02]  /*15d30*/  DFMA R128, R38, -R120.reuse, 1 ;  /* 0x3ff000002680742b */ /* 0x080fe40000000878 */
[-C--:B------:R-:W-:Y:S02]  /*15d40*/  DFMA R140, R34, -R120.reuse, RZ ;  /* 0x80000078228c722b */ /* 0x080fe400000000ff */
[----:B------:R-:W-:-:S02]  /*15d50*/  DFMA R150, R30, -R120, RZ ;  /* 0x800000781e96722b */ /* 0x000fc400000000ff */
[----:B------:R-:W-:Y:S02]  /*15d60*/  DFMA R160, R14, -R120, RZ ;  /* 0x800000780ea0722b */ /* 0x000fe400000000ff */
[----:B------:R-:W-:Y:S02]  /*15d70*/  DMUL R122, R50, R134 ;  /* 0x00000086327a7228 */ /* 0x000fe40000000000 */
[-C--:B------:R-:W-:Y:S02]  /*15d80*/  DFMA R168, R76, R130.reuse, RZ ;  /* 0x000000824ca8722b */ /* 0x080fe400000000ff */
[-C--:B------:R-:W-:Y:S02]  /*15d90*/  DFMA R172, R70, R130.reuse, RZ ;  /* 0x0000008246ac722b */ /* 0x080fe400000000ff */
[-C--:B------:R-:W-:Y:S02]  /*15da0*/  DFMA R174, R56, R130.reuse, RZ ;  /* 0x0000008238ae722b */ /* 0x080fe400000000ff */
[----:B------:R-:W-:-:S02]  /*15db0*/  DFMA R176, R82, R130, RZ ;  /* 0x0000008252b0722b */ /* 0x000fc400000000ff */
[----:B------:R-:W-:Y:S02]  /*15dc0*/  DFMA R178, R92, R130, RZ ;  /* 0x000000825cb2722b */ /* 0x000fe400000000ff */
[-C--:B------:R-:W-:Y:S02]  /*15dd0*/  DFMA R120, R76, R128.reuse, RZ ;  /* 0x000000804c78722b */ /* 0x080fe400000000ff */
[-C--:B------:R-:W-:Y:S02]  /*15de0*/  DFMA R130, R70, R128.reuse, RZ ;  /* 0x000000804682722b */ /* 0x080fe400000000ff */
[-C--:B------:R-:W-:Y:S02]  /*15df0*/  DFMA R132, R56, R128.reuse, RZ ;  /* 0x000000803884722b */ /* 0x080fe400000000ff */
[----:B------:R-:W-:Y:S02]  /*15e00*/  DFMA R138, R82, R128, RZ ;  /* 0x00000080528a722b */ /* 0x000fe400000000ff */
[----:B------:R-:W-:-:S02]  /*15e10*/  DFMA R146, R56, R140, RZ ;  /* 0x0000008c3892722b */ /* 0x000fc400000000ff */
[C---:B------:R-:W-:Y:S02]  /*15e20*/  DFMA R156, R56.reuse, R150, RZ ;  /* 0x00000096389c722b */ /* 0x040fe400000000ff */
[----:B------:R-:W-:Y:S02]  /*15e30*/  DFMA R166, R56, R160, RZ ;  /* 0x000000a038a6722b */ /* 0x000fe400000000ff */
[----:B------:R-:W-:Y:S02]  /*15e40*/  DFMA R128, R92, R128, RZ ;  /* 0x000000805c80722b */ /* 0x000fe400000000ff */
[----:B------:R-:W-:Y:S02]  /*15e50*/  DFMA R56, R38, -R122, RZ ;  /* 0x8000007a2638722b */ /* 0x000fe400000000ff */
[-C--:B------:R-:W-:Y:S02]  /*15e60*/  DFMA R142, R76, R140.reuse, RZ ;  /* 0x0000008c4c8e722b */ /* 0x080fe400000000ff */
[----:B------:R-:W-:-:S02]  /*15e70*/  DFMA R144, R70, R140, RZ ;  /* 0x0000008c4690722b */ /* 0x000fc400000000ff */
[----:B------:R-:W-:Y:S02]  /*15e80*/  DFMA R148, R82, R140, RZ ;  /* 0x0000008c5294722b */ /* 0x000fe400000000ff */
[C---:B------:R-:W-:Y:S02]  /*15e90*/  DFMA R154, R70.reuse, R150, RZ ;  /* 0x00000096469a722b */ /* 0x040fe400000000ff */
[----:B------:R-:W-:Y:S02]  /*15ea0*/  DFMA R164, R70, R160, RZ ;  /* 0x000000a046a4722b */ /* 0x000fe400000000ff */
[----:B------:R-:W-:Y:S02]  /*15eb0*/  DFMA R140, R92, R140, RZ ;  /* 0x0000008c5c8c722b */ /* 0x000fe400000000ff */
[----:B------:R-:W-:Y:S02]  /*15ec0*/  DFMA R70, R34, -R122, 1 ;  /* 0x3ff000002246742b */ /* 0x000fe4000000087a */
[----:B------:R-:W-:-:S02]  /*15ed0*/  DFMA R120, R78, R56, R120 ;  /* 0x000000384e78722b */ /* 0x000fc40000000078 */
[-C--:B------:R-:W-:Y:S02]  /*15ee0*/  DFMA R130, R64, R56.reuse, R130 ;  /* 0x000000384082722b */ /* 0x080fe40000000082 */
[-C--:B------:R-:W-:Y:S02]  /*15ef0*/  DFMA R132, R58, R56.reuse, R132 ;  /* 0x000000383a84722b */ /* 0x080fe40000000084 */
[-C--:B------:R-:W-:Y:S02]  /*15f00*/  DFMA R138, R84, R56.reuse, R138 ;  /* 0x00000038548a722b */ /* 0x080fe4000000008a */
[----:B------:R-:W-:Y:S02]  /*15f10*/  DFMA R128, R94, R56, R128 ;  /* 0x000000385e80722b */ /* 0x000fe40000000080 */
[----:B------:R-:W-:Y:S02]  /*15f20*/  DADD R56, -R42, R108 ;  /* 0x000000002a387229 */ /* 0x000fe4000000016c */
[----:B------:R-:W-:-:S02]  /*15f30*/  DFMA R152, R76, R150, RZ ;  /* 0x000000964c98722b */ /* 0x000fc400000000ff */
[----:B------:R-:W-:Y:S02]  /*15f40*/  DFMA R162, R76, R160, RZ ;  /* 0x000000a04ca2722b */ /* 0x000fe400000000ff */
[-C--:B------:R-:W-:Y:S02]  /*15f50*/  DFMA R170, R10, -R122.reuse, RZ ;  /* 0x8000007a0aaa722b */ /* 0x080fe400000000ff */
[----:B------:R-:W-:Y:S02]  /*15f60*/  DFMA R76, R30, -R122, RZ ;  /* 0x8000007a1e4c722b */ /* 0x000fe400000000ff */
[-C--:B------:R-:W-:Y:S02]  /*15f70*/  DFMA R142, R78, R70.reuse, R142 ;  /* 0x000000464e8e722b */ /* 0x080fe4000000008e */
[-C--:B------:R-:W-:Y:S02]  /*15f80*/  DFMA R144, R64, R70.reuse, R144 ;  /* 0x000000464090722b */ /* 0x080fe40000000090 */
[----:B------:R-:W-:-:S02]  /*15f90*/  DFMA R146, R58, R70, R146 ;  /* 0x000000463a92722b */ /* 0x000fc40000000092 */
[-C--:B------:R-:W-:Y:S02]  /*15fa0*/  DFMA R148, R84, R70.reuse, R148 ;  /* 0x000000465494722b */ /* 0x080fe40000000094 */
[----:B------:R-:W-:Y:S02]  /*15fb0*/  DFMA R140, R94, R70, R140 ;  /* 0x000000465e8c722b */ /* 0x000fe4000000008c */
[----:B------:R-:W-:Y:S02]  /*15fc0*/  DFMA R122, R14, -R122, RZ ;  /* 0x8000007a0e7a722b */ /* 0x000fe400000000ff */
[----:B------:R-:W-:Y:S02]  /*15fd0*/  DMUL R70, R56, R134 ;  /* 0x0000008638467228 */ /* 0x000fe40000000000 */
[-C--:B------:R-:W-:Y:S02]  /*15fe0*/  DFMA R158, R82, R150.reuse, RZ ;  /* 0x00000096529e722b */ /* 0x080fe400000000ff */
[----:B------:R-:W-:-:S02]  /*15ff0*/  DFMA R150, R92, R150, RZ ;  /* 0x000000965c96722b */ /* 0x000fc400000000ff */
[C---:B------:R-:W-:Y:S02]  /*16000*/  DFMA R174, R58.reuse, R170, R174 ;  /* 0x000000aa3aae722b */ /* 0x040fe400000000ae */
[C---:B------:R-:W-:Y:S02]  /*16010*/  DFMA R156, R58.reuse, R76, R156 ;  /* 0x0000004c3a9c722b */ /* 0x040fe4000000009c */
[----:B------:R-:W-:Y:S02]  /*16020*/  DFMA R166, R58, R122, R166 ;  /* 0x0000007a3aa6722b */ /* 0x000fe400000000a6 */
[----:B------:R-:W-:Y:S02]  /*16030*/  DFMA R58, R38, -R70, RZ ;  /* 0x80000046263a722b */ /* 0x000fe400000000ff */
[-C--:B------:R-:W-:Y:S02]  /*16040*/  DFMA R152, R78, R76.reuse, R152 ;  /* 0x0000004c4e98722b */ /* 0x080fe40000000098 */
[----:B------:R-:W-:-:S02]  /*16050*/  DFMA R154, R64, R76, R154 ;  /* 0x0000004c409a722b */ /* 0x000fc4000000009a */
[-C--:B------:R-:W-:Y:S02]  /*16060*/  DFMA R158, R84, R76.reuse, R158 ;  /* 0x0000004c549e722b */ /* 0x080fe4000000009e */
[----:B------:R-:W-:Y:S02]  /*16070*/  DFMA R150, R94, R76, R150 ;  /* 0x0000004c5e96722b */ /* 0x000fe40000000096 */
[-C--:B------:R-:W-:Y:S02]  /*16080*/  DFMA R168, R78, R170.reuse, R168 ;  /* 0x000000aa4ea8722b */ /* 0x080fe400000000a8 */
[-C--:B------:R-:W-:Y:S02]  /*16090*/  DFMA R172, R64, R170.reuse, R172 ;  /* 0x000000aa40ac722b */ /* 0x080fe400000000ac */
[-C--:B------:R-:W-:Y:S02]  /*160a0*/  DFMA R176, R84, R170.reuse, R176 ;  /* 0x000000aa54b0722b */ /* 0x080fe400000000b0 */
[----:B------:R-:W-:-:S02]  /*160b0*/  DFMA R178, R94, R170, R178 ;  /* 0x000000aa5eb2722b */ /* 0x000fc400000000b2 */
[----:B------:R-:W-:Y:S02]  /*160c0*/  DFMA R76, R10, -R70, RZ ;  /* 0x800000460a4c722b */ /* 0x000fe400000000ff */
[----:B------:R-:W-:Y:S02]  /*160d0*/  DFMA R164, R64, R122, R164 ;  /* 0x0000007a40a4722b */ /* 0x000fe400000000a4 */
[----:B------:R-:W-:Y:S02]  /*160e0*/  DFMA R64, R34, -R70, RZ ;  /* 0x800000462240722b */ /* 0x000fe400000000ff */
[-C--:B------:R-:W-:Y:S02]  /*160f0*/  DFMA R120, R72, R58.reuse, R120 ;  /* 0x0000003a4878722b */ /* 0x080fe40000000078 */
[-C--:B------:R-:W-:Y:S02]  /*16100*/  DFMA R130, R66, R58.reuse, R130 ;  /* 0x0000003a4282722b */ /* 0x080fe40000000082 */
[----:B------:R-:W-:-:S02]  /*16110*/  DFMA R132, R52, R58, R132 ;  /* 0x0000003a3484722b */ /* 0x000fc40000000084 */
[-C--:B------:R-:W-:Y:S02]  /*16120*/  DFMA R138, R86, R58.reuse, R138 ;  /* 0x0000003a568a722b */ /* 0x080fe4000000008a */
[----:B------:R-:W-:Y:S02]  /*16130*/  DFMA R128, R96, R58, R128 ;  /* 0x0000003a6080722b */ /* 0x000fe40000000080 */
[----:B------:R-:W-:Y:S02]  /*16140*/  DADD R58, -R44, R110 ;  /* 0x000000002c3a7229 */ /* 0x000fe4000000016e */
[-C--:B------:R-:W-:Y:S02]  /*16150*/  DFMA R168, R72, R76.reuse, R168 ;  /* 0x0000004c48a8722b */ /* 0x080fe400000000a8 */
[-C--:B------:R-:W-:Y:S02]  /*16160*/  DFMA R172, R66, R76.reuse, R172 ;  /* 0x0000004c42ac722b */ /* 0x080fe400000000ac */
[----:B------:R-:W-:-:S02]  /*16170*/  DFMA R174, R52, R76, R174 ;  /* 0x0000004c34ae722b */ /* 0x000fc400000000ae */
[-C--:B------:R-:W-:Y:S02]  /*16180*/  DFMA R176, R86, R76.reuse, R176 ;  /* 0x0000004c56b0722b */ /* 0x080fe400000000b0 */
[----:B------:R-:W-:Y:S02]  /*16190*/  DFMA R178, R96, R76, R178 ;  /* 0x0000004c60b2722b */ /* 0x000fe400000000b2 */
[----:B------:R-:W-:Y:S02]  /*161a0*/  DFMA R76, R30, -R70, 1 ;  /* 0x3ff000001e4c742b */ /* 0x000fe40000000846 */
[----:B------:R-:W-:Y:S02]  /*161b0*/  DFMA R162, R78, R122, R162 ;  /* 0x0000007a4ea2722b */ /* 0x000fe400000000a2 */
[-C--:B------:R-:W-:Y:S02]  /*161c0*/  DFMA R142, R72, R64.reuse, R142 ;  /* 0x00000040488e722b */ /* 0x080fe4000000008e */
[----:B------:R-:W-:-:S02]  /*161d0*/  DFMA R144, R66, R64, R144 ;  /* 0x000000404290722b */ /* 0x000fc40000000090 */
[-C--:B------:R-:W-:Y:S02]  /*161e0*/  DFMA R146, R52, R64.reuse, R146 ;  /* 0x000000403492722b */ /* 0x080fe40000000092 */
[-C--:B------:R-:W-:Y:S02]  /*161f0*/  DFMA R148, R86, R64.reuse, R148 ;  /* 0x000000405694722b */ /* 0x080fe40000000094 */
[----:B------:R-:W-:Y:S02]  /*16200*/  DFMA R140, R96, R64, R140 ;  /* 0x00000040608c722b */ /* 0x000fe4000000008c */
[----:B------:R-:W-:Y:S02]  /*16210*/  DFMA R70, R14, -R70, RZ ;  /* 0x800000460e46722b */ /* 0x000fe400000000ff */
[-C--:B------:R-:W-:Y:S02]  /*16220*/  DFMA R82, R82, R160.reuse, RZ ;  /* 0x000000a05252722b */ /* 0x080fe400000000ff */
[----:B------:R-:W-:-:S02]  /*16230*/  DFMA R92, R92, R160, RZ ;  /* 0x000000a05c5c722b */ /* 0x000fc400000000ff */
[----:B------:R-:W-:Y:S02]  /*16240*/  DMUL R64, R58, R134 ;  /* 0x000000863a407228 */ /* 0x000fe40000000000 */
[C---:B------:R-:W-:Y:S02]  /*16250*/  DFMA R152, R72.reuse, R76, R152 ;  /* 0x0000004c4898722b */ /* 0x040fe40000000098 */
[----:B------:R-:W-:Y:S02]  /*16260*/  DFMA R162, R72, R70, R162 ;  /* 0x0000004648a2722b */ /* 0x000fe400000000a2 */
[-C--:B------:R-:W-:Y:S02]  /*16270*/  DFMA R82, R84, R122.reuse, R82 ;  /* 0x0000007a5452722b */ /* 0x080fe40000000052 */
[----:B------:R-:W-:Y:S02]  /*16280*/  DFMA R92, R94, R122, R92 ;  /* 0x0000007a5e5c722b */ /* 0x000fe4000000005c */
        /* <DEDUP_REMOVED lines=22> */
[----:B------:R-:W-:Y:S02]  /*163f0*/  DFMA R84, R30, -R64, RZ ;  /* 0x800000401e54722b */ /* 0x000fe400000000ff */
[-C--:B------:R-:W-:Y:S02]  /*16400*/  DFMA R94, R74, R76.reuse, R142 ;  /* 0x0000004c4a5e722b */ /* 0x080fe4000000008e */
[----:B------:R-:W-:-:S02]  /*16410*/  DFMA R144, R60, R76, R144 ;  /* 0x0000004c3c90722b */ /* 0x000fc40000000090 */
[-C--:B------:R-:W-:Y:S02]  /*16420*/  DFMA R78, R54, R76.reuse, R146 ;  /* 0x0000004c364e722b */ /* 0x080fe40000000092 */
[-C--:B------:R-:W-:Y:S02]  /*16430*/  DFMA R148, R88, R76.reuse, R148 ;  /* 0x0000004c5894722b */ /* 0x080fe40000000094 */
[----:B------:R-:W-:Y:S02]  /*16440*/  DFMA R140, R98, R76, R140 ;  /* 0x0000004c628c722b */ /* 0x000fe4000000008c */
[----:B------:R-:W-:Y:S02]  /*16450*/  DFMA R64, R14, -R64, 1 ;  /* 0x3ff000000e40742b */ /* 0x000fe40000000840 */
[----:B------:R-:W-:Y:S02]  /*16460*/  DMUL R76, R52, R134 ;  /* 0x00000086344c7228 */ /* 0x000fe40000000000 */
[----:B------:R-:W-:-:S02]  /*16470*/  DFMA R92, R54, R84, R156 ;  /* 0x00000054365c722b */ /* 0x000fc4000000009c */
[----:B------:R-:W-:Y:S02]  /*16480*/  DMUL R120, R52, R134 ;  /* 0x0000008634787228 */ /* 0x000fe40000000000 */
[----:B------:R-:W-:Y:S02]  /*16490*/  DFMA R166, R54, R64, R166 ;  /* 0x0000004036a6722b */ /* 0x000fe400000000a6 */
[----:B------:R-:W-:Y:S02]  /*164a0*/  DFMA R54, R38, -R76, RZ ;  /* 0x8000004c2636722b */ /* 0x000fe400000000ff */
[-C--:B------:R-:W-:Y:S02]  /*164b0*/  DFMA R152, R74, R84.reuse, R152 ;  /* 0x000000544a98722b */ /* 0x080fe40000000098 */
[-C--:B------:R-:W-:Y:S02]  /*164c0*/  DFMA R96, R60, R84.reuse, R154 ;  /* 0x000000543c60722b */ /* 0x080fe4000000009a */
[----:B------:R-:W-:-:S02]  /*164d0*/  DFMA R158, R88, R84, R158 ;  /* 0x00000054589e722b */ /* 0x000fc4000000009e */
[----:B------:R-:W-:Y:S02]  /*164e0*/  DFMA R150, R98, R84, R150 ;  /* 0x000000546296722b */ /* 0x000fe40000000096 */
[----:B------:R-:W-:Y:S02]  /*164f0*/  DFMA R164, R60, R64, R164 ;  /* 0x000000403ca4722b */ /* 0x000fe400000000a4 */
[----:B------:R-:W-:Y:S02]  /*16500*/  DFMA R84, R34, -R76, RZ ;  /* 0x8000004c2254722b */ /* 0x000fe400000000ff */
[-C--:B------:R-:W-:Y:S02]  /*16510*/  DFMA R162, R74, R64.reuse, R162 ;  /* 0x000000404aa2722b */ /* 0x080fe400000000a2 */
[-C--:B------:R-:W-:Y:S02]  /*16520*/  DFMA R142, R88, R64.reuse, R86 ;  /* 0x00000040588e722b */ /* 0x080fe40000000056 */
[----:B------:R-:W-:-:S02]  /*16530*/  DFMA R146, R98, R64, R122 ;  /* 0x000000406292722b */ /* 0x000fc4000000007a */
[----:B------:R-:W-:Y:S02]  /*16540*/  DFMA R64, R90, R54, R138 ;  /* 0x000000365a40722b */ /* 0x000fe4000000008a */
[-C--:B------:R-:W-:Y:S02]  /*16550*/  DFMA R86, R30, -R76.reuse, RZ ;  /* 0x8000004c1e56722b */ /* 0x080fe400000000ff */
[----:B------:R-:W-:Y:S02]  /*16560*/  DFMA R138, R14, -R76, RZ ;  /* 0x8000004c0e8a722b */ /* 0x000fe400000000ff */
[----:B--2---:R-:W-:Y:S02]  /*16570*/  DMUL R60, R136, R134 ;  /* 0x00000086883c7228 */ /* 0x004fe40000000000 */
[----:B------:R-:W-:Y:S02]  /*16580*/  DFMA R120, R10, -R120, 1 ;  /* 0x3ff000000a78742b */ /* 0x000fe40000000878 */
[----:B------:R-:W-:-:S02]  /*16590*/  DFMA R74, R62, R54, R66 ;  /* 0x000000363e4a722b */ /* 0x000fc40000000042 */
[----:B------:R-:W-:Y:S02]  /*165a0*/  DFMA R66, R80, R54, R70 ;  /* 0x000000365042722b */ /* 0x000fe40000000046 */
[----:B------:R-:W-:Y:S02]  /*165b0*/  DFMA R70, R18, R84, R140 ;  /* 0x000000541246722b */ /* 0x000fe4000000008c */
[----:B------:R-:W-:Y:S02]  /*165c0*/  DFMA R82, R68, R54, R82 ;  /* 0x000000364452722b */ /* 0x000fe40000000052 */
[----:B------:R-:W-:Y:S02]  /*165d0*/  DFMA R140, R102, -R60, 1 ;  /* 0x3ff00000668c742b */ /* 0x000fe4000000083c */
[C---:B------:R-:W-:Y:S02]  /*165e0*/  DFMA R94, R68.reuse, R84, R94 ;  /* 0x00000054445e722b */ /* 0x040fe4000000005e */
[----:B------:R-:W-:-:S02]  /*165f0*/  DFMA R98, R68, R86, R152 ;  /* 0x000000564462722b */ /* 0x000fc40000000098 */
[C---:B------:R-:W-:Y:S02]  /*16600*/  DFMA R136, R68.reuse, R138, R162 ;  /* 0x0000008a4488722b */ /* 0x040fe400000000a2 */
[----:B------:R-:W-:Y:S02]  /*16610*/  DFMA R132, R68, R120, R168 ;  /* 0x000000784484722b */ /* 0x000fe400000000a8 */
[----:B------:R-:W-:Y:S02]  /*16620*/  DFMA R54, R18, R54, R72 ;  /* 0x000000361236722b */ /* 0x000fe40000000048 */
[-C--:B------:R-:W-:Y:S02]  /*16630*/  DFMA R88, R62, R84.reuse, R144 ;  /* 0x000000543e58722b */ /* 0x080fe40000000090 */
[-C--:B------:R-:W-:Y:S02]  /*16640*/  DFMA R78, R80, R84.reuse, R78 ;  /* 0x00000054504e722b */ /* 0x080fe4000000004e */
[----:B------:R-:W-:-:S02]  /*16650*/  DFMA R72, R90, R84, R148 ;  /* 0x000000545a48722b */ /* 0x000fc40000000094 */
[C---:B------:R-:W-:Y:S02]  /*16660*/  DFMA R122, R90.reuse, R120, R176 ;  /* 0x000000785a7a722b */ /* 0x040fe400000000b0 */
[-C--:B------:R-:W-:Y:S02]  /*16670*/  DFMA R84, R90, R86.reuse, R158 ;  /* 0x000000565a54722b */ /* 0x080fe4000000009e */
[-C--:B------:R-:W-:Y:S02]  /*16680*/  DFMA R96, R62, R86.reuse, R96 ;  /* 0x000000563e60722b */ /* 0x080fe40000000060 */
[-C--:B------:R-:W-:Y:S02]  /*16690*/  DFMA R92, R80, R86.reuse, R92 ;  /* 0x00000056505c722b */ /* 0x080fe4000000005c */
[----:B------:R-:W-:Y:S02]  /*166a0*/  DFMA R76, R18, R86, R150 ;  /* 0x00000056124c722b */ /* 0x000fe40000000096 */
[----:B------:R-:W-:-:S02]  /*166b0*/  DFMA R90, R90, R138, R142 ;  /* 0x0000008a5a5a722b */ /* 0x000fc4000000008e */
[----:B------:R-:W-:Y:S02]  /*166c0*/  DFMA R86, R50, -R60, RZ ;  /* 0x8000003c3256722b */ /* 0x000fe400000000ff */
[-C--:B------:R-:W-:Y:S02]  /*166d0*/  DFMA R142, R82, R140.reuse, RZ ;  /* 0x0000008c528e722b */ /* 0x080fe400000000ff */
[----:B------:R-:W-:Y:S02]  /*166e0*/  DFMA R144, R94, R140, RZ ;  /* 0x0000008c5e90722b */ /* 0x000fe400000000ff */
[----:B------:R-:W-:Y:S02]  /*166f0*/  DFMA R130, R62, R120, R172 ;  /* 0x000000783e82722b */ /* 0x000fe400000000ac */
[----:B------:R-:W-:Y:S02]  /*16700*/  DFMA R148, R98, R140, RZ ;  /* 0x0000008c6294722b */ /* 0x000fe400000000ff */
[----:B------:R-:W-:-:S02]  /*16710*/  DFMA R62, R62, R138, R164 ;  /* 0x0000008a3e3e722b */ /* 0x000fc400000000a4 */
[-C--:B------:R-:W-:Y:S02]  /*16720*/  DFMA R150, R136, R140.reuse, RZ ;  /* 0x0000008c8896722b */ /* 0x080fe400000000ff */
[----:B------:R-:W-:Y:S02]  /*16730*/  DFMA R140, R132, R140, RZ ;  /* 0x0000008c848c722b */ /* 0x000fe400000000ff */
[----:B---3--:R-:W-:Y:S02]  /*16740*/  DMUL R68, R116, R134 ;  /* 0x0000008674447228 */ /* 0x008fe40000000000 */
[----:B------:R-:W-:Y:S02]  /*16750*/  DFMA R116, R56, -R60, RZ ;  /* 0x8000003c3874722b */ /* 0x000fe400000000ff */
[-C--:B------:R-:W-:Y:S02]  /*16760*/  DFMA R142, R74, R86.reuse, R142 ;  /* 0x000000564a8e722b */ /* 0x080fe4000000008e */
[----:B------:R-:W-:-:S02]  /*16770*/  DFMA R144, R88, R86, R144 ;  /* 0x000000565890722b */ /* 0x000fc40000000090 */
[----:B------:R-:W-:Y:S02]  /*16780*/  DFMA R128, R80, R120, R174 ;  /* 0x000000785080722b */ /* 0x000fe400000000ae */
[----:B------:R-:W-:Y:S02]  /*16790*/  DFMA R148, R96, R86, R148 ;  /* 0x000000566094722b */ /* 0x000fe40000000094 */
[----:B------:R-:W-:Y:S02]  /*167a0*/  DFMA R80, R80, R138, R166 ;  /* 0x0000008a5050722b */ /* 0x000fe400000000a6 */
[-C--:B------:R-:W-:Y:S02]  /*167b0*/  DFMA R150, R62, R86.reuse, R150 ;  /* 0x000000563e96722b */ /* 0x080fe40000000096 */
[----:B------:R-:W-:Y:S02]  /*167c0*/  DFMA R140, R130, R86, R140 ;  /* 0x00000056828c722b */ /* 0x000fe4000000008c */
[----:B------:R-:W-:-:S02]  /*167d0*/  DFMA R120, R18, R120, R178 ;  /* 0x000000781278722b */ /* 0x000fc400000000b2 */
[----:B------:R-:W-:Y:S02]  /*167e0*/  DFMA R18, R18, R138, R146 ;  /* 0x0000008a1212722b */ /* 0x000fe40000000092 */
[----:B------:R-:W-:Y:S02]  /*167f0*/  DFMA R138, R102, -R68, RZ ;  /* 0x80000044668a722b */ /* 0x000fe400000000ff */
[----:B------:R-:W-:Y:S02]  /*16800*/  DFMA R142, R66, R116, R142 ;  /* 0x00000074428e722b */ /* 0x000fe4000000008e */
[----:B------:R-:W-:Y:S02]  /*16810*/  DFMA R86, R58, -R60, RZ ;  /* 0x8000003c3a56722b */ /* 0x000fe400000000ff */
[-C--:B------:R-:W-:Y:S02]  /*16820*/  DFMA R144, R78, R116.reuse, R144 ;  /* 0x000000744e90722b */ /* 0x080fe40000000090 */
[----:B------:R-:W-:-:S02]  /*16830*/  DFMA R148, R92, R116, R148 ;  /* 0x000000745c94722b */ /* 0x000fc40000000094 */
[-C--:B------:R-:W-:Y:S02]  /*16840*/  DFMA R150, R80, R116.reuse, R150 ;  /* 0x000000745096722b */ /* 0x080fe40000000096 */
[----:B------:R-:W-:Y:S02]  /*16850*/  DFMA R116, R128, R116, R140 ;  /* 0x000000748074722b */ /* 0x000fe4000000008c */
[-C--:B------:R-:W-:Y:S02]  /*16860*/  DFMA R156, R94, R138.reuse, RZ ;  /* 0x0000008a5e9c722b */ /* 0x080fe400000000ff */
[-C--:B------:R-:W-:Y:S02]  /*16870*/  DFMA R158, R98, R138.reuse, RZ ;  /* 0x0000008a629e722b */ /* 0x080fe400000000ff */
[-C--:B------:R-:W-:Y:S02]  /*16880*/  DFMA R154, R82, R138.reuse, RZ ;  /* 0x0000008a529a722b */ /* 0x080fe400000000ff */
[----:B------:R-:W-:-:S02]  /*16890*/  DFMA R160, R136, R138, RZ ;  /* 0x0000008a88a0722b */ /* 0x000fc400000000ff */
[----:B------:R-:W-:Y:S02]  /*168a0*/  DFMA R152, R50, -R68, 1 ;  /* 0x3ff000003298742b */ /* 0x000fe40000000844 */
[----:B------:R-:W-:Y:S02]  /*168b0*/  DFMA R138, R132, R138, RZ ;  /* 0x0000008a848a722b */ /* 0x000fe400000000ff */
[-C--:B------:R-:W-:Y:S02]  /*168c0*/  DFMA R140, R64, R86.reuse, R142 ;  /* 0x00000056408c722b */ /* 0x080fe4000000008e */
[-C--:B------:R-:W-:Y:S02]  /*168d0*/  DFMA R142, R72, R86.reuse, R144 ;  /* 0x00000056488e722b */ /* 0x080fe40000000090 */
[-C--:B------:R-:W-:Y:S02]  /*168e0*/  DFMA R144, R84, R86.reuse, R148 ;  /* 0x000000565490722b */ /* 0x080fe40000000094 */
[----:B------:R-:W-:-:S02]  /*168f0*/  DFMA R146, R90, R86, R150 ;  /* 0x000000565a92722b */ /* 0x000fc40000000096 */
[----:B------:R-:W-:Y:S02]  /*16900*/  DFMA R148, R52, -R60, RZ ;  /* 0x8000003c3494722b */ /* 0x000fe400000000ff */
[----:B------:R-:W-:Y:S02]  /*16910*/  DFMA R116, R122, R86, R116 ;  /* 0x000000567a74722b */ /* 0x000fe40000000074 */
[----:B----4-:R-:W-:Y:S02]  /*16920*/  DMUL R86, R114, R134 ;  /* 0x0000008672567228 */ /* 0x010fe40000000000 */
        /* <DEDUP_REMOVED lines=18> */
[----:B------:R-:W-:Y:S02]  /*16a50*/  DFMA R162, R50, -R86, RZ ;  /* 0x8000005632a2722b */ /* 0x000fe400000000ff */
[-C--:B------:R-:W-:Y:S02]  /*16a60*/  DFMA R164, R82, R116.reuse, RZ ;  /* 0x0000007452a4722b */ /* 0x080fe400000000ff */
[----:B------:R-:W-:-:S02]  /*16a70*/  DFMA R166, R94, R116, RZ ;  /* 0x000000745ea6722b */ /* 0x000fc400000000ff */
[-C--:B------:R-:W-:Y:S02]  /*16a80*/  DFMA R168, R98, R116.reuse, RZ ;  /* 0x0000007462a8722b */ /* 0x080fe400000000ff */
[-C--:B------:R-:W-:Y:S02]  /*16a90*/  DFMA R170, R136, R116.reuse, RZ ;  /* 0x0000007488aa722b */ /* 0x080fe400000000ff */
[----:B------:R-:W-:Y:S02]  /*16aa0*/  DFMA R116, R132, R116, RZ ;  /* 0x000000748474722b */ /* 0x000fe400000000ff */
[-C--:B------:R-:W-:Y:S02]  /*16ab0*/  DFMA R150, R72, R114.reuse, R156 ;  /* 0x000000724896722b */ /* 0x080fe4000000009c */
[----:B------:R-:W-:Y:S02]  /*16ac0*/  DFMA R154, R64, R114, R154 ;  /* 0x00000072409a722b */ /* 0x000fe4000000009a */
[----:B------:R-:W-:-:S02]  /*16ad0*/  DFMA R156, R52, -R68, RZ ;  /* 0x80000044349c722b */ /* 0x000fc400000000ff */
[-C--:B------:R-:W-:Y:S02]  /*16ae0*/  DFMA R152, R84, R114.reuse, R158 ;  /* 0x000000725498722b */ /* 0x080fe4000000009e */
[-C--:B------:R-:W-:Y:S02]  /*16af0*/  DFMA R160, R90, R114.reuse, R160 ;  /* 0x000000725aa0722b */ /* 0x080fe400000000a0 */
[----:B------:R-:W-:Y:S02]  /*16b00*/  DFMA R138, R122, R114, R138 ;  /* 0x000000727a8a722b */ /* 0x000fe4000000008a */
[-C--:B------:R-:W-:Y:S02]  /*16b10*/  DFMA R164, R74, R162.reuse, R164 ;  /* 0x000000a24aa4722b */ /* 0x080fe400000000a4 */
[-C--:B------:R-:W-:Y:S02]  /*16b20*/  DFMA R166, R88, R162.reuse, R166 ;  /* 0x000000a258a6722b */ /* 0x080fe400000000a6 */
[----:B------:R-:W-:-:S02]  /*16b30*/  DFMA R168, R96, R162, R168 ;  /* 0x000000a260a8722b */ /* 0x000fc400000000a8 */
[----:B------:R-:W-:Y:S02]  /*16b40*/  DFMA R170, R62, R162, R170 ;  /* 0x000000a23eaa722b */ /* 0x000fe400000000aa */
[----:B------:R-:W-:Y:S02]  /*16b50*/  DFMA R114, R56, -R86, 1 ;  /* 0x3ff000003872742b */ /* 0x000fe40000000856 */
        /* <DEDUP_REMOVED lines=12> */
[-C--:B------:R-:W-:Y:S02]  /*16c20*/  DMUL R114, R112, R134.reuse ;  /* 0x0000008670727228 */ /* 0x080fe40000000000 */
[----:B------:R-:W-:Y:S02]  /*16c30*/  DMUL R106, R106, R134 ;  /* 0x000000866a6a7228 */ /* 0x000fe40000000000 */
[----:B------:R-:W-:Y:S02]  /*16c40*/  DFMA R166, R52, -R86, RZ ;  /* 0x8000005634a6722b */ /* 0x000fe400000000ff */
[----:B------:R-:W-:-:S02]  /*16c50*/  DFMA R138, R72, R116, R138 ;  /* 0x00000074488a722b */ /* 0x000fc4000000008a */
[-C--:B------:R-:W-:Y:S02]  /*16c60*/  DFMA R160, R64, R116.reuse, R164 ;  /* 0x0000007440a0722b */ /* 0x080fe400000000a4 */
[-C--:B------:R-:W-:Y:S02]  /*16c70*/  DFMA R112, R84, R116.reuse, R168 ;  /* 0x000000745470722b */ /* 0x080fe400000000a8 */
[----:B------:R-:W-:Y:S02]  /*16c80*/  DFMA R162, R90, R116, R170 ;  /* 0x000000745aa2722b */ /* 0x000fe400000000aa */
[----:B------:R-:W-:Y:S02]  /*16c90*/  DFMA R134, R102, -R114, RZ ;  /* 0x800000726686722b */ /* 0x000fe400000000ff */
[----:B------:R-:W-:Y:S02]  /*16ca0*/  DFMA R172, R122, R116, R172 ;  /* 0x000000747aac722b */ /* 0x000fe400000000ac */
[----:B------:R-:W-:-:S02]  /*16cb0*/  DFMA R102, R102, -R106, RZ ;  /* 0x8000006a6666722b */ /* 0x000fc400000000ff */
[----:B------:R-:W-:Y:S02]  /*16cc0*/  DFMA R164, R70, R166, R138 ;  /* 0x000000a646a4722b */ /* 0x000fe4000000008a */
[C---:B------:R-:W-:Y:S02]  /*16cd0*/  DFMA R138, R50.reuse, -R114, RZ ;  /* 0x80000072328a722b */ /* 0x040fe400000000ff */
[----:B------:R-:W-:Y:S02]  /*16ce0*/  DFMA R116, R50, -R106, RZ ;  /* 0x8000006a3274722b */ /* 0x000fe400000000ff */
[-C--:B------:R-:W-:Y:S02]  /*16cf0*/  DFMA R160, R54, R166.reuse, R160 ;  /* 0x000000a636a0722b */ /* 0x080fe400000000a0 */
[-C--:B------:R-:W-:Y:S02]  /*16d00*/  DFMA R112, R76, R166.reuse, R112 ;  /* 0x000000a64c70722b */ /* 0x080fe40000000070 */
[----:B------:R-:W-:-:S02]  /*16d10*/  DFMA R162, R18, R166, R162 ;  /* 0x000000a612a2722b */ /* 0x000fc400000000a2 */
[----:B------:R-:W-:Y:S02]  /*16d20*/  DFMA R50, R82, R134, RZ ;  /* 0x000000865232722b */ /* 0x000fe400000000ff */
[----:B------:R-:W-:Y:S02]  /*16d30*/  DFMA R166, R120, R166, R172 ;  /* 0x000000a678a6722b */ /* 0x000fe400000000ac */
[----:B------:R-:W-:Y:S02]  /*16d40*/  DFMA R82, R82, R102, RZ ;  /* 0x000000665252722b */ /* 0x000fe400000000ff */
[-C--:B------:R-:W-:Y:S02]  /*16d50*/  DFMA R168, R94, R134.reuse, RZ ;  /* 0x000000865ea8722b */ /* 0x080fe400000000ff */
[-C--:B------:R-:W-:Y:S02]  /*16d60*/  DFMA R170, R98, R134.reuse, RZ ;  /* 0x0000008662aa722b */ /* 0x080fe400000000ff */
[----:B------:R-:W-:-:S02]  /*16d70*/  DFMA R172, R136, R134, RZ ;  /* 0x0000008688ac722b */ /* 0x000fc400000000ff */
[----:B------:R-:W-:Y:S02]  /*16d80*/  DFMA R134, R132, R134, RZ ;  /* 0x000000868486722b */ /* 0x000fe400000000ff */
[-C--:B------:R-:W-:Y:S02]  /*16d90*/  DFMA R94, R94, R102.reuse, RZ ;  /* 0x000000665e5e722b */ /* 0x080fe400000000ff */
[-C--:B------:R-:W-:Y:S02]  /*16da0*/  DFMA R98, R98, R102.reuse, RZ ;  /* 0x000000666262722b */ /* 0x080fe400000000ff */
[----:B------:R-:W-:Y:S02]  /*16db0*/  DFMA R136, R136, R102, RZ ;  /* 0x000000668888722b */ /* 0x000fe400000000ff */
[C---:B------:R-:W-:Y:S02]  /*16dc0*/  DFMA R50, R74.reuse, R138, R50 ;  /* 0x0000008a4a32722b */ /* 0x040fe40000000032 */
[----:B------:R-:W-:-:S02]  /*16dd0*/  DFMA R82, R74, R116, R82 ;  /* 0x000000744a52722b */ /* 0x000fc40000000052 */
[-C--:B------:R-:W-:Y:S02]  /*16de0*/  DFMA R168, R88, R138.reuse, R168 ;  /* 0x0000008a58a8722b */ /* 0x080fe400000000a8 */
[-C--:B------:R-:W-:Y:S02]  /*16df0*/  DFMA R170, R96, R138.reuse, R170 ;  /* 0x0000008a60aa722b */ /* 0x080fe400000000aa */
[----:B------:R-:W-:Y:S02]  /*16e00*/  DFMA R172, R62, R138, R172 ;  /* 0x0000008a3eac722b */ /* 0x000fe400000000ac */
[----:B------:R-:W-:Y:S02]  /*16e10*/  DFMA R74, R56, -R114, RZ ;  /* 0x80000072384a722b */ /* 0x000fe400000000ff */
[----:B------:R-:W-:Y:S02]  /*16e20*/  DFMA R138, R130, R138, R134 ;  /* 0x0000008a828a722b */ /* 0x000fe40000000086 */
[----:B------:R-:W-:-:S02]  /*16e30*/  DFMA R94, R88, R116, R94 ;  /* 0x00000074585e722b */ /* 0x000fc4000000005e */
[----:B------:R-:W-:Y:S02]  /*16e40*/  DFMA R134, R56, -R106, RZ ;  /* 0x8000006a3886722b */ /* 0x000fe400000000ff */
[-C--:B------:R-:W-:Y:S02]  /*16e50*/  DFMA R98, R96, R116.reuse, R98 ;  /* 0x000000746062722b */ /* 0x080fe40000000062 */
[----:B------:R-:W-:Y:S02]  /*16e60*/  DFMA R62, R62, R116, R136 ;  /* 0x000000743e3e722b */ /* 0x000fe40000000088 */
[----:B------:R-:W-:Y:S02]  /*16e70*/  DFMA R88, R58, -R114, 1 ;  /* 0x3ff000003a58742b */ /* 0x000fe40000000872 */
[-C--:B------:R-:W-:Y:S02]  /*16e80*/  DFMA R168, R78, R74.reuse, R168 ;  /* 0x0000004a4ea8722b */ /* 0x080fe400000000a8 */
[----:B------:R-:W-:-:S02]  /*16e90*/  DFMA R170, R92, R74, R170 ;  /* 0x0000004a5caa722b */ /* 0x000fc400000000aa */
[-C--:B------:R-:W-:Y:S02]  /*16ea0*/  DFMA R50, R66, R74.reuse, R50 ;  /* 0x0000004a4232722b */ /* 0x080fe40000000032 */
[-C--:B------:R-:W-:Y:S02]  /*16eb0*/  DFMA R172, R80, R74.reuse, R172 ;  /* 0x0000004a50ac722b */ /* 0x080fe400000000ac */
[----:B------:R-:W-:Y:S02]  /*16ec0*/  DFMA R138, R128, R74, R138 ;  /* 0x0000004a808a722b */ /* 0x000fe4000000008a */
[----:B------:R-:W-:Y:S02]  /*16ed0*/  DFMA R94, R78, R134, R94 ;  /* 0x000000864e5e722b */ /* 0x000fe4000000005e */
[----:B------:R-:W-:Y:S02]  /*16ee0*/  DFMA R136, R58, -R106, RZ ;  /* 0x8000006a3a88722b */ /* 0x000fe400000000ff */
[----:B------:R-:W-:-:S02]  /*16ef0*/  DFMA R82, R66, R134, R82 ;  /* 0x000000864252722b */ /* 0x000fc40000000052 */
[-C--:B------:R-:W-:Y:S02]  /*16f00*/  DFMA R98, R92, R134.reuse, R98 ;  /* 0x000000865c62722b */ /* 0x080fe40000000062 */
[----:B------:R-:W-:Y:S02]  /*16f10*/  DFMA R62, R80, R134, R62 ;  /* 0x00000086503e722b */ /* 0x000fe4000000003e */
        /* <DEDUP_REMOVED lines=10> */
[----:B------:R-:W-:Y:S02]  /*16fc0*/  DFMA R62, R90, R136, R62 ;  /* 0x000000885a3e722b */ /* 0x000fe4000000003e */
[----:B------:R-:W-:Y:S02]  /*16fd0*/  DFMA R74, R120, R56, R88 ;  /* 0x00000038784a722b */ /* 0x000fe40000000058 */
[C---:B------:R-:W-:Y:S02]  /*16fe0*/  DFMA R90, R70.reuse, R138, R94 ;  /* 0x0000008a465a722b */ /* 0x040fe4000000005e */
[-C--:B------:R-:W-:Y:S02]  /*16ff0*/  DFMA R96, R70, R56.reuse, R168 ;  /* 0x000000384660722b */ /* 0x080fe400000000a8 */
[-C--:B------:R-:W-:Y:S02]  /*17000*/  DFMA R170, R76, R56.reuse, R170 ;  /* 0x000000384caa722b */ /* 0x080fe400000000aa */
[----:B------:R-:W-:-:S02]  /*17010*/  DFMA R72, R54, R56, R50 ;  /* 0x000000383648722b */ /* 0x000fc40000000032 */
[-C--:B------:R-:W-:Y:S02]  /*17020*/  DFMA R88, R54, R138.reuse, R82 ;  /* 0x0000008a3658722b */ /* 0x080fe40000000052 */
[-C--:B------:R-:W-:Y:S02]  /*17030*/  DFMA R92, R76, R138.reuse, R98 ;  /* 0x0000008a4c5c722b */ /* 0x080fe40000000062 */
[C---:B------:R-:W-:Y:S02]  /*17040*/  DFMA R94, R18.reuse, R138, R62 ;  /* 0x0000008a125e722b */ /* 0x040fe4000000003e */
[----:B------:R-:W-:Y:S02]  /*17050*/  DFMA R172, R18, R56, R172 ;  /* 0x0000003812ac722b */ /* 0x000fe400000000ac */
[-C--:B------:R-:W-:Y:S02]  /*17060*/  DFMA R18, R10, R60.reuse, R148 ;  /* 0x0000003c0a12722b */ /* 0x080fe40000000094 */
[----:B------:R-:W-:-:S02]  /*17070*/  DFMA R52, R38, R60, R140 ;  /* 0x0000003c2634722b */ /* 0x000fc4000000008c */
[-C--:B------:R-:W-:Y:S02]  /*17080*/  DFMA R54, R34, R60.reuse, R142 ;  /* 0x0000003c2236722b */ /* 0x080fe4000000008e */
[-C--:B------:R-:W-:Y:S01]  /*17090*/  DFMA R56, R30, R60.reuse, R144 ;  /* 0x0000003c1e38722b */ /* 0x080fe20000000090 */
[----:B------:R-:W-:Y:S01]  /*170a0*/  STL.64 [R1+0x20], R18 ;  /* 0x0000201201007387 */ /* 0x000fe20000100a00 */
[----:B------:R-:W-:Y:S02]  /*170b0*/  DFMA R58, R14, R60, R146 ;  /* 0x0000003c0e3a722b */ /* 0x000fe40000000092 */
[-C--:B------:R-:W-:Y:S01]  /*170c0*/  DFMA R50, R38, R68.reuse, R158 ;  /* 0x000000442632722b */ /* 0x080fe2000000009e */
[----:B------:R-:W-:Y:S01]  /*170d0*/  STL.128 [R1], R52 ;  /* 0x0000003401007387 */ /* 0x000fe20000100c00 */
[-C--:B------:R-:W-:Y:S02]  /*170e0*/  DFMA R60, R34, R68.reuse, R150 ;  /* 0x00000044223c722b */ /* 0x080fe40000000096 */
[-C--:B------:R-:W-:Y:S01]  /*170f0*/  DFMA R62, R30, R68.reuse, R152 ;  /* 0x000000441e3e722b */ /* 0x080fe20000000098 */
[----:B------:R-:W-:Y:S01]  /*17100*/  STL.128 [R1+0x10], R56 ;  /* 0x0000103801007387 */ /* 0x000fe20000100c00 */
[----:B------:R-:W-:-:S02]  /*17110*/  DFMA R64, R14, R68, R154 ;  /* 0x000000440e40722b */ /* 0x000fc4000000009a */
[C---:B------:R-:W-:Y:S01]  /*17120*/  DFMA R66, R10.reuse, R68, R156 ;  /* 0x000000440a42722b */ /* 0x040fe2000000009c */
[----:B------:R-:W-:Y:S01]  /*17130*/  STL.64 [R1+0x28], R50 ;  /* 0x0000283201007387 */ /* 0x000fe20000100a00 */
[-C--:B------:R-:W-:Y:S02]  /*17140*/  DFMA R84, R10, R86.reuse, R166 ;  /* 0x000000560a54722b */ /* 0x080fe400000000a6 */
[-C--:B------:R-:W-:Y:S01]  /*17150*/  DFMA R68, R38, R86.reuse, R160 ;  /* 0x000000562644722b */ /* 0x080fe200000000a0 */
[----:B------:R-:W-:Y:S01]  /*17160*/  STL.128 [R1+0x30], R60 ;  /* 0x0000303c01007387 */ /* 0x000fe20000100c00 */
[-C--:B------:R-:W-:Y:S02]  /*17170*/  DFMA R70, R34, R86.reuse, R164 ;  /* 0x000000562246722b */ /* 0x080fe400000000a4 */
[-C--:B------:R-:W-:Y:S01]  /*17180*/  DFMA R80, R30, R86.reuse, R112 ;  /* 0x000000561e50722b */ /* 0x080fe20000000070 */
[----:B------:R-:W-:Y:S01]  /*17190*/  STL.128 [R1+0x40], R64 ;  /* 0x0000404001007387 */ /* 0x000fe20000100c00 */
[----:B------:R-:W-:-:S02]  /*171a0*/  DFMA R82, R14, R86, R162 ;  /* 0x000000560e52722b */ /* 0x000fc400000000a2 */
[-C--:B------:R-:W-:Y:S01]  /*171b0*/  DFMA R86, R38, R114.reuse, R72 ;  /* 0x000000722656722b */ /* 0x080fe20000000048 */
[----:B------:R0:W-:Y:S01]  /*171c0*/  STL.128 [R1+0x50], R68 ;  /* 0x0000504401007387 */ /* 0x0001e20000100c00 */
[-C--:B------:R-:W-:Y:S02]  /*171d0*/  DFMA R96, R34, R114.reuse, R96 ;  /* 0x000000722260722b */ /* 0x080fe40000000060 */
[----:B------:R-:W-:Y:S01]  /*171e0*/  DFMA R98, R30, R114, R170 ;  /* 0x000000721e62722b */ /* 0x000fe200000000aa */
[----:B------:R1:W-:Y:S01]  /*171f0*/  STL.128 [R1+0x60], R80 ;  /* 0x0000605001007387 */ /* 0x0003e20000100c00 */
[-C--:B------:R-:W-:Y:S02]  /*17200*/  DFMA R88, R38, R106.reuse, R88 ;  /* 0x0000006a2658722b */ /* 0x080fe40000000058 */
[-C--:B------:R-:W-:Y:S01]  /*17210*/  DFMA R90, R34, R106.reuse, R90 ;  /* 0x0000006a225a722b */ /* 0x080fe2000000005a */
[----:B------:R-:W-:Y:S01]  /*17220*/  STL.64 [R1+0x70], R84 ;  /* 0x0000705401007387 */ /* 0x000fe20000100a00 */
[----:B------:R-:W-:-:S02]  /*17230*/  DFMA R92, R30, R106, R92 ;  /* 0x0000006a1e5c722b */ /* 0x000fc4000000005c */
[C---:B------:R-:W-:Y:S01]  /*17240*/  DFMA R94, R14.reuse, R106, R94 ;  /* 0x0000006a0e5e722b */ /* 0x040fe2000000005e */
[----:B------:R-:W-:Y:S01]  /*17250*/  STL.128 [R1+0x80], R96 ;  /* 0x0000806001007387 */ /* 0x000fe20000100c00 */
[-C--:B------:R-:W-:Y:S02]  /*17260*/  DFMA R112, R14, R114.reuse, R172 ;  /* 0x000000720e70722b */ /* 0x080fe400000000ac */
[----:B------:R-:W-:Y:S01]  /*17270*/  DFMA R114, R10, R114, R74 ;  /* 0x000000720a72722b */ /* 0x000fe2000000004a */
[----:B------:R2:W-:Y:S04]  /*17280*/  STL.64 [R1+0x78], R86 ;  /* 0x0000785601007387 */ /* 0x0005e80000100a00 */
[----:B------:R3:W-:Y:S04]  /*17290*/  STL.128 [R1+0xa0], R88 ;  /* 0x0000a05801007387 */ /* 0x0007e80000100c00 */
[----:B------:R-:W-:Y:S04]  /*172a0*/  STL.128 [R1+0x90], R112 ;  /* 0x0000907001007387 */ /* 0x000fe80000100c00 */
[----:B------:R4:W-:Y:S04]  /*172b0*/  STL.128 [R1+0xb0], R92 ;  /* 0x0000b05c01007387 */ /* 0x0009e80000100c00 */
[----:B------:R0:W5:Y:S04]  /*172c0*/  LDL.128 R76, [R1] ;  /* 0x00000000014c7983 */ /* 0x0001680000100c00 */
[----:B------:R1:W5:Y:S04]  /*172d0*/  LDL.128 R72, [R1+0x10] ;  /* 0x0000100001487983 */ /* 0x0003680000100c00 */
[----:B0-----:R0:W5:Y:S04]  /*172e0*/  LDL.128 R68, [R1+0x20] ;  /* 0x0000200001447983 */ /* 0x0011680000100c00 */
[----:B------:R0:W5:Y:S04]  /*172f0*/  LDL.128 R64, [R1+0x30] ;  /* 0x0000300001407983 */ /* 0x0001680000100c00 */
[----:B------:R0:W5:Y:S04]  /*17300*/  LDL.128 R60, [R1+0x40] ;  /* 0x00004000013c7983 */ /* 0x0001680000100c00 */
[----:B------:R0:W5:Y:S04]  /*17310*/  LDL.128 R56, [R1+0x50] ;  /* 0x0000500001387983 */ /* 0x0001680000100c00 */
[----:B------:R0:W5:Y:S04]  /*17320*/  LDL.128 R52, [R1+0x60] ;  /* 0x0000600001347983 */ /* 0x0001680000100c00 */
[----:B-1----:R0:W5:Y:S04]  /*17330*/  LDL.128 R80, [R1+0x70] ;  /* 0x0000700001507983 */ /* 0x0021680000100c00 */
[----:B--2---:R0:W5:Y:S04]  /*17340*/  LDL.128 R84, [R1+0x80] ;  /* 0x0000800001547983 */ /* 0x0041680000100c00 */
[----:B---3--:R0:W5:Y:S04]  /*17350*/  LDL.128 R88, [R1+0x90] ;  /* 0x0000900001587983 */ /* 0x0081680000100c00 */
[----:B----4-:R0:W5:Y:S04]  /*17360*/  LDL.128 R92, [R1+0xa0] ;  /* 0x0000a000015c7983 */ /* 0x0101680000100c00 */
        /* <DEDUP_REMOVED lines=8> */
.L_x_986:
[----:B------:R-:W-:Y:S05]  /*173f0*/  BSYNC.RECONVERGENT B0 ;  /* 0x0000000000007941 */ /* 0x000fea0003800200 */
.L_x_985:
[----:B------:R-:W-:Y:S01]  /*17400*/  DSETP.GEU.AND P0, PT, R20, R48, PT ;  /* 0x000000301400722a */ /* 0x000fe20003f0e000 */
[----:B------:R-:W-:Y:S01]  /*17410*/  IMAD.MOV.U32 R14, RZ, RZ, 0x0 ;  /* 0x00000000ff0e7424 */ /* 0x000fe200078e00ff */
[----:B------:R-:W1:Y:S01]  /*17420*/  S2R R3, SR_TID.X ;  /* 0x0000000000037919 */ /* 0x000e620000002100 */
[----:B------:R-:W-:Y:S01]  /*17430*/  IMAD.MOV.U32 R15, RZ, RZ, 0x3fd80000 ;  /* 0x3fd80000ff0f7424 */ /* 0x000fe200078e00ff */
[----:B------:R-:W1:Y:S01]  /*17440*/  S2UR UR4, SR_CTAID.X ;  /* 0x00000000000479c3 */ /* 0x000e620000002500 */
[----:B------:R-:W-:Y:S07]  /*17450*/  BSSY.RECONVERGENT B0, `(.L_x_989) ;  /* 0x000002e000007945 */ /* 0x000fee0003800200 */
[----:B------:R-:W1:Y:S02]  /*17460*/  LDC R0, c[0x0][0x360] ;  /* 0x0000d800ff007b82 */ /* 0x000e640000000800 */
[----:B------:R-:W-:-:S02]  /*17470*/  @!P0 IMAD.MOV.U32 R40, RZ, RZ, R126 ;  /* 0x000000ffff288224 */ /* 0x000fc400078e007e */
[----:B------:R-:W-:Y:S02]  /*17480*/  @!P0 IMAD.MOV.U32 R41, RZ, RZ, R127 ;  /* 0x000000ffff298224 */ /* 0x000fe400078e007f */
[----:B------:R-:W-:Y:S02]  /*17490*/  @!P0 IMAD.MOV.U32 R118, RZ, RZ, R124 ;  /* 0x000000ffff768224 */ /* 0x000fe400078e007c */
[----:B------:R-:W-:Y:S02]  /*174a0*/  @!P0 IMAD.MOV.U32 R119, RZ, RZ, R125 ;  /* 0x000000ffff778224 */ /* 0x000fe400078e007d */
[----:B------:R-:W-:Y:S01]  /*174b0*/  DMUL R10, R40, R40 ;  /* 0x00000028280a7228 */ /* 0x000fe20000000000 */
[----:B------:R-:W-:Y:S02]  /*174c0*/  @!P0 IMAD.MOV.U32 R42, RZ, RZ, R108 ;  /* 0x000000ffff2a8224 */ /* 0x000fe400078e006c */
[----:B------:R-:W-:Y:S02]  /*174d0*/  @!P0 IMAD.MOV.U32 R43, RZ, RZ, R109 ;  /* 0x000000ffff2b8224 */ /* 0x000fe400078e006d */
[----:B------:R-:W-:-:S02]  /*174e0*/  @!P0 IMAD.MOV.U32 R44, RZ, RZ, R110 ;  /* 0x000000ffff2c8224 */ /* 0x000fc400078e006e */
[----:B------:R-:W-:Y:S01]  /*174f0*/  @!P0 IMAD.MOV.U32 R45, RZ, RZ, R111 ;  /* 0x000000ffff2d8224 */ /* 0x000fe200078e006f */
[----:B------:R-:W-:Y:S01]  /*17500*/  DFMA R10, R118, R118, R10 ;  /* 0x00000076760a722b */ /* 0x000fe2000000000a */
[----:B------:R-:W-:Y:S02]  /*17510*/  @!P0 IMAD.MOV.U32 R46, RZ, RZ, R6 ;  /* 0x000000ffff2e8224 */ /* 0x000fe400078e0006 */
[----:B------:R-:W-:Y:S02]  /*17520*/  @!P0 IMAD.MOV.U32 R47, RZ, RZ, R7 ;  /* 0x000000ffff2f8224 */ /* 0x000fe400078e0007 */
[----:B------:R-:W-:Y:S02]  /*17530*/  @!P0 IMAD.MOV.U32 R24, RZ, RZ, R8 ;  /* 0x000000ffff188224 */ /* 0x000fe400078e0008 */
[----:B-1----:R-:W-:Y:S01]  /*17540*/  IMAD R8, R0, UR4, R3 ;  /* 0x0000000400087c24 */ /* 0x002fe2000f8e0203 */
        /* <DEDUP_REMOVED lines=8> */
[----:B------:R-:W-:-:S02]  /*175d0*/  @!P0 IMAD.MOV.U32 R25, RZ, RZ, R9 ;  /* 0x000000ffff198224 */ /* 0x000fc400078e0009 */
[----:B------:R-:W-:Y:S01]  /*175e0*/  @!P0 IMAD.MOV.U32 R16, RZ, RZ, R4 ;  /* 0x000000ffff108224 */ /* 0x000fe200078e0004 */
[----:B------:R-:W-:Y:S01]  /*175f0*/  DFMA R30, R46, R46, R10 ;  /* 0x0000002e2e1e722b */ /* 0x000fe2000000000a */
[----:B------:R-:W-:Y:S02]  /*17600*/  @!P0 IMAD.MOV.U32 R17, RZ, RZ, R5 ;  /* 0x000000ffff118224 */ /* 0x000fe400078e0005 */
[----:B------:R-:W-:Y:S02]  /*17610*/  @!P0 IMAD.MOV.U32 R48, RZ, RZ, R20 ;  /* 0x000000ffff308224 */ /* 0x000fe400078e0014 */
[----:B------:R-:W-:Y:S01]  /*17620*/  @!P0 IMAD.MOV.U32 R49, RZ, RZ, R21 ;  /* 0x000000ffff318224 */ /* 0x000fe200078e0015 */
[----:B------:R-:W1:Y:S04]  /*17630*/  MUFU.RSQ64H R7, R31 ;  /* 0x0000001f00077308 */ /* 0x000e680000001c00 */
[----:B------:R-:W-:-:S05]  /*17640*/  VIADD R6, R31, 0xfcb00000 ;  /* 0xfcb000001f067836 */ /* 0x000fca0000000000 */
[----:B------:R-:W-:Y:S01]  /*17650*/  ISETP.GE.U32.AND P1, PT, R6, 0x7ca00000, PT ;  /* 0x7ca000000600780c */ /* 0x000fe20003f26070 */
[----:B-1----:R-:W-:-:S08]  /*17660*/  DMUL R10, R6, R6 ;  /* 0x00000006060a7228 */ /* 0x002fd00000000000 */
        /* <DEDUP_REMOVED lines=11> */
[----:B0----5:R-:W-:Y:S05]  /*17720*/  CALL.REL.NOINC `($__internal_9_$__cuda_sm20_dsqrt_rn_f64_mediumpath_v1) ;  /* 0x0000004000987944 */ /* 0x021fea0003c00000 */
.L_x_990:
[----:B------:R-:W-:Y:S05]  /*17730*/  BSYNC.RECONVERGENT B0 ;  /* 0x0000000000007941 */ /* 0x000fea0003800200 */
.L_x_989:
        /* <DEDUP_REMOVED lines=17> */
.L_x_992:
[----:B------:R-:W2:Y:S01]  /*17850*/  LDCU UR4, c[0x0][0x3bc] ;  /* 0x00007780ff0477ac */ /* 0x000ea20008000800 */
[----:B------:R-:W-:-:S05]  /*17860*/  VIADD R23, R23, 0x1 ;  /* 0x0000000117177836 */ /* 0x000fca0000000000 */
[----:B--2---:R-:W-:-:S13]  /*17870*/  ISETP.NE.AND P0, PT, R23, UR4, PT ;  /* 0x0000000417007c0c */ /* 0x004fda000bf05270 */
[----:B------:R-:W-:Y:S05]  /*17880*/  @P0 BRA `(.L_x_993) ;  /* 0xffffff88006c0947 */ /* 0x000fea000383ffff */
[----:B------:R-:W-:Y:S05]  /*17890*/  BRA `(.L_x_908) ;  /* 0x0000002000007947 */ /* 0x000fea0003800000 */
.L_x_991:
[----:B------:R-:W1:Y:S01]  /*178a0*/  S2R R3, SR_LANEID ;  /* 0x0000000000037919 */ /* 0x000e620000000000 */
[----:B------:R-:W-:Y:S01]  /*178b0*/  VOTEU.ANY UR4, UPT, PT ;  /* 0x0000000000047886 */ /* 0x000fe200038e0100 */
[----:B------:R-:W2:Y:S01]  /*178c0*/  LDC.64 R4, c[0x4][0x48] ;  /* 0x01001200ff047b82 */ /* 0x000ea20000000a00 */
[----:B------:R-:W1:Y:S08]  /*178d0*/  FLO.U32 R6, UR4 ;  /* 0x0000000400067d00 */ /* 0x000e7000080e0000 */
[----:B------:R-:W2:Y:S01]  /*178e0*/  POPC R7, UR4 ;  /* 0x0000000400077d09 */ /* 0x000ea20008000000 */
[----:B-1----:R-:W-:-:S13]  /*178f0*/  ISETP.EQ.U32.AND P0, PT, R6, R3, PT ;  /* 0x000000030600720c */ /* 0x002fda0003f02070 */
[----:B--2---:R1:W2:Y:S01]  /*17900*/  @P0 ATOMG.E.ADD.STRONG.GPU PT, R5, desc[UR36][R4.64], R7 ;  /* 0x80000007040509a8 */ /* 0x0042a200081ef124 */
[----:B------:R-:W-:Y:S01]  /*17910*/  IMAD.MOV.U32 R12, RZ, RZ, 0x54442d18 ;  /* 0x54442d18ff0c7424 */ /* 0x000fe200078e00ff */
[----:B------:R-:W-:Y:S01]  /*17920*/  BSSY.RECONVERGENT B0, `(.L_x_994) ;  /* 0x000004a000007945 */ /* 0x000fe20003800200 */
[----:B------:R-:W-:Y:S01]  /*17930*/  IMAD.MOV.U32 R13, RZ, RZ, 0x401921fb ;  /* 0x401921fbff0d7424 */ /* 0x000fe200078e00ff */
[----:B------:R-:W3:Y:S05]  /*17940*/  S2R R3, SR_LTMASK ;  /* 0x0000000000037919 */ /* 0x000eea0000003900 */
[----:B------:R-:W-:-:S06]  /*17950*/  DMUL R10, R16, R12 ;  /* 0x0000000c100a7228 */ /* 0x000fcc0000000000 */
[----:B0-----:R-:W0:Y:S02]  /*17960*/  F2F.F32.F64 R18, R10 ;  /* 0x0000000a00127310 */ /* 0x001e240000301000 */
[C---:B0-----:R-:W-:Y:S01]  /*17970*/  FMUL R0, R18.reuse, 0.63661974668502807617 ;  /* 0x3f22f98312007820 */ /* 0x041fe20000400000 */
[----:B------:R-:W-:-:S05]  /*17980*/  FSETP.GE.AND P0, PT, |R18|, 105615, PT ;  /* 0x47ce47801200780b */ /* 0x000fca0003f06200 */
[----:B------:R-:W0:Y:S01]  /*17990*/  F2I.NTZ R0, R0 ;  /* 0x0000000000007305 */ /* 0x000e220000203100 */
[----:B---3--:R-:W-:-:S07]  /*179a0*/  LOP3.LUT R9, R3, UR4, RZ, 0xc0, !PT ;  /* 0x0000000403097c12 */ /* 0x008fce000f8ec0ff */
[----:B------:R-:W3:Y:S01]  /*179b0*/  POPC R9, R9 ;  /* 0x0000000900097309 */ /* 0x000ee20000000000 */
[----:B0-----:R-:W-:-:S05]  /*179c0*/  I2FP.F32.S32 R3, R0 ;  /* 0x0000000000037245 */ /* 0x001fca0000201400 */
[----:B-1----:R-:W-:-:S04]  /*179d0*/  FFMA R4, R3, -1.5707962512969970703, R18 ;  /* 0xbfc90fda03047823 */ /* 0x002fc80000000012 */
[----:B------:R-:W-:-:S04]  /*179e0*/  FFMA R4, R3, -7.5497894158615963534e-08, R4 ;  /* 0xb3a2216803047823 */ /* 0x000fc80000000004 */
[----:B------:R-:W-:Y:S01]  /*179f0*/  FFMA R3, R3, -5.3903029534742383927e-15, R4 ;  /* 0xa7c234c503037823 */ /* 0x000fe20000000004 */
[----:B--2---:R-:W3:Y:S02]  /*17a00*/  SHFL.IDX PT, R6, R5, R6, 0x1f ;  /* 0x00001f0605067589 */ /* 0x004ee400000e0000 */
[----:B---3--:R-:W-:Y:S01]  /*17a10*/  IMAD.IADD R7, R6, 0x1, R9 ;  /* 0x0000000106077824 */ /* 0x008fe200078e0209 */
        /* <DEDUP_REMOVED lines=15> */
.L_x_997:
        /* <DEDUP_REMOVED lines=12> */
.L_x_996:
        /* <DEDUP_REMOVED lines=30> */
[----:B01----:R-:W-:-:S07]  /*17db0*/  FSEL R3, -R14, R14, !P1 ;  /* 0x0000000e0e037208 */ /* 0x003fce0004800100 */
.L_x_995:
[----:B------:R-:W-:Y:S05]  /*17dc0*/  BSYNC.RECONVERGENT B0 ;  /* 0x0000000000007941 */ /* 0x000fea0003800200 */
.L_x_994:
[----:B------:R-:W-:Y:S02]  /*17dd0*/  IMAD.MOV.U32 R15, RZ, RZ, 0x37cbac00 ;  /* 0x37cbac00ff0f7424 */ /* 0x000fe400078e00ff */
[----:B------:R-:W-:Y:S01]  /*17de0*/  FMUL R6, R3, R3 ;  /* 0x0000000303067220 */ /* 0x000fe20000400000 */
[----:B------:R-:W-:Y:S01]  /*17df0*/  LOP3.LUT R9, R0, 0x1, RZ, 0xc0, !PT ;  /* 0x0000000100097812 */ /* 0x000fe200078ec0ff */
[----:B------:R-:W-:Y:S01]  /*17e00*/  DMUL R4, R24, R12 ;  /* 0x0000000c18047228 */ /* 0x000fe20000000000 */
[----:B------:R-:W-:Y:S02]  /*17e10*/  IMAD.MOV.U32 R14, RZ, RZ, 0x3c0885e4 ;  /* 0x3c0885e4ff0e7424 */ /* 0x000fe400078e00ff */
[----:B------:R-:W-:Y:S01]  /*17e20*/  FFMA R10, R6, R15, -0.0013887860113754868507 ;  /* 0xbab607ed060a7423 */ /* 0x000fe2000000000f */
[----:B------:R-:W-:Y:S01]  /*17e30*/  ISETP.NE.U32.AND P0, PT, R9, 0x1, PT ;  /* 0x000000010900780c */ /* 0x000fe20003f05070 */
[----:B------:R-:W-:Y:S01]  /*17e40*/  VIADD R0, R0, 0x1 ;  /* 0x0000000100007836 */ /* 0x000fe20000000000 */
[----:B------:R-:W-:Y:S01]  /*17e50*/  BSSY.RECONVERGENT B0, `(.L_x_998) ;  /* 0x0000051000007945 */ /* 0x000fe20003800200 */
[----:B------:R-:W0:Y:S01]  /*17e60*/  F2F.F32.F64 R30, R4 ;  /* 0x00000004001e7310 */ /* 0x000e220000301000 */
        /* <DEDUP_REMOVED lines=11> */
[----:B------:R-:W-:Y:S01]  /*17f20*/  FFMA R0, R3, R10, R0 ;  /* 0x0000000a03007223 */ /* 0x000fe20000000000 */
[----:B------:R-:W0:Y:S03]  /*17f30*/  F2I.NTZ R26, R11 ;  /* 0x0000000b001a7305 */ /* 0x000e260000203100 */
[----:B------:R-:W-:-:S05]  /*17f40*/  @P1 FADD R0, RZ, -R0 ;  /* 0x80000000ff001221 */ /* 0x000fca0000000000 */
        /* <DEDUP_REMOVED lines=10> */
[----:B------:R-:W0:Y:S01]  /*17ff0*/  LDCU.64 UR4, c[0x4][0x1d0] ;  /* 0x01003a00ff0477ac */ /* 0x000e220008000a00 */
[----:B------:R-:W-:Y:S01]  /*18000*/  IMAD.SHL.U32 R3, R30, 0x100, RZ ;  /* 0x000001001e037824 */ /* 0x000fe200078e00ff */
[----:B------:R-:W-:Y:S01]  /*18010*/  BSSY.RECONVERGENT B1, `(.L_x_1001) ;  /* 0x0000012000017945 */ /* 0x000fe20003800200 */
[----:B------:R-:W-:Y:S01]  /*18020*/  IMAD.MOV.U32 R6, RZ, RZ, RZ ;  /* 0x000000ffff067224 */ /* 0x000fe200078e00ff */
[----:B------:R-:W-:Y:S01]  /*18030*/  CS2R R18, SRZ ;  /* 0x0000000000127805 */ /* 0x000fe2000001ff00 */
[----:B------:R-:W-:Y:S01]  /*18040*/  IMAD.MOV.U32 R0, RZ, RZ, R1 ;  /* 0x000000ffff007224 */ /* 0x000fe200078e0001 */
[----:B------:R-:W-:Y:S01]  /*18050*/  LOP3.LUT R27, R3, 0x80000000, RZ, 0xfc, !PT ;  /* 0x80000000031b7812 */ /* 0x000fe200078efcff */
[----:B0-----:R-:W-:Y:S02]  /*18060*/  IMAD.U32 R10, RZ, RZ, UR4 ;  /* 0x00000004ff0a7e24 */ /* 0x001fe4000f8e00ff */
[----:B------:R-:W-:-:S07]  /*18070*/  IMAD.U32 R11, RZ, RZ, UR5 ;  /* 0x00000005ff0b7e24 */ /* 0x000fce000f8e00ff */
.L_x_1002:
        /* <DEDUP_REMOVED lines=12> */
.L_x_1001:
        /* <DEDUP_REMOVED lines=32> */
.L_x_1000:
[----:B------:R-:W-:Y:S01]  /*18340*/  FMUL R3, RZ, R30 ;  /* 0x0000001eff037220 */ /* 0x000fe20000400000 */
[----:B------:R-:W-:-:S07]  /*18350*/  IMAD.MOV.U32 R26, RZ, RZ, RZ ;  /* 0x000000ffff1a7224 */ /* 0x000fce00078e00ff */
.L_x_999:
[----:B------:R-:W-:Y:S05]  /*18360*/  BSYNC.RECONVERGENT B0 ;  /* 0x0000000000007941 */ /* 0x000fea0003800200 */
.L_x_998:
[----:B------:R-:W-:Y:S01]  /*18370*/  FMUL R4, R3, R3 ;  /* 0x0000000303047220 */ /* 0x000fe20000400000 */
[C---:B------:R-:W-:Y:S01]  /*18380*/  LOP3.LUT R5, R26.reuse, 0x1, RZ, 0xc0, !PT ;  /* 0x000000011a057812 */ /* 0x040fe200078ec0ff */
[----:B------:R-:W-:Y:S01]  /*18390*/  VIADD R26, R26, 0x1 ;  /* 0x000000011a1a7836 */ /* 0x000fe20000000000 */
[----:B------:R-:W-:Y:S01]  /*183a0*/  DMUL R18, R28, R12 ;  /* 0x0000000c1c127228 */ /* 0x000fe20000000000 */
[----:B------:R-:W-:Y:S01]  /*183b0*/  FFMA R0, R4, R15, -0.0013887860113754868507 ;  /* 0xbab607ed04007423 */ /* 0x000fe2000000000f */
[----:B------:R-:W-:Y:S01]  /*183c0*/  ISETP.NE.U32.AND P0, PT, R5, 0x1, PT ;  /* 0x000000010500780c */ /* 0x000fe20003f05070 */
[----:B------:R-:W-:Y:S01]  /*183d0*/  BSSY.RECONVERGENT B0, `(.L_x_1003) ;  /* 0x0000052000007945 */ /* 0x000fe20003800200 */
[----:B------:R-:W-:Y:S02]  /*183e0*/  LOP3.LUT P1, RZ, R26, 0x2, RZ, 0xc0, !PT ;  /* 0x000000021aff7812 */ /* 0x000fe4000782c0ff */
[----:B------:R-:W-:Y:S01]  /*183f0*/  FSEL R5, R0, -0.00019574658654164522886, P0 ;  /* 0xb94d415300057808 */ /* 0x000fe20000000000 */
[----:B------:R-:W0:Y:S01]  /*18400*/  F2F.F32.F64 R31, R18 ;  /* 0x00000012001f7310 */ /* 0x000e220000301000 */
[----:B------:R-:W-:-:S02]  /*18410*/  FSEL R11, R14, 0.041666727513074874878, !P0 ;  /* 0x3d2aaabb0e0b7808 */ /* 0x000fc40004000000 */
[----:B------:R-:W-:-:S03]  /*18420*/  FSEL R0, R3, 1, !P0 ;  /* 0x3f80000003007808 */ /* 0x000fc60004000000 */
[C---:B------:R-:W-:Y:S01]  /*18430*/  FFMA R5, R4.reuse, R5, R11 ;  /* 0x0000000504057223 */ /* 0x040fe2000000000b */
[----:B------:R-:W-:Y:S01]  /*18440*/  FSEL R11, -R9, -0.4999999701976776123, !P0 ;  /* 0xbeffffff090b7808 */ /* 0x000fe20004000100 */
[----:B------:R-:W-:-:S04]  /*18450*/  FFMA R3, R4, R0, RZ ;  /* 0x0000000004037223 */ /* 0x000fc800000000ff */
[----:B------:R-:W-:Y:S01]  /*18460*/  FFMA R5, R4, R5, R11 ;  /* 0x0000000504057223 */ /* 0x000fe2000000000b */
[----:B------:R-:W-:Y:S01]  /*18470*/  DADD R10, R20, 50 ;  /* 0x40490000140a7429 */ /* 0x000fe20000000000 */
[----:B0-----:R-:W-:Y:S02]  /*18480*/  FSETP.GE.AND P0, PT, |R31|, 105615, PT ;  /* 0x47ce47801f00780b */ /* 0x001fe40003f06200 */
[----:B------:R-:W-:Y:S01]  /*18490*/  FFMA R0, R3, R5, R0 ;  /* 0x0000000503007223 */ /* 0x000fe20000000000 */
[----:B------:R-:W-:-:S03]  /*184a0*/  FMUL R3, R31, 0.63661974668502807617 ;  /* 0x3f22f9831f037820 */ /* 0x000fc60000400000 */
        /* <DEDUP_REMOVED lines=8> */
[----:B------:R-:W-:-:S08]  /*18530*/  DFMA R4, R24, R24, R4 ;  /* 0x000000181804722b */ /* 0x000fd00000000004 */
[----:B------:R-:W-:Y:S01]  /*18540*/  DADD R20, R4, R10 ;  /* 0x0000000004147229 */ /* 0x000fe2000000000a */
        /* <DEDUP_REMOVED lines=12> */
.L_x_1007:
        /* <DEDUP_REMOVED lines=12> */
.L_x_1006:
        /* <DEDUP_REMOVED lines=32> */
.L_x_1005:
[----:B------:R-:W-:Y:S01]  /*188d0*/  FMUL R0, RZ, R31 ;  /* 0x0000001fff007220 */ /* 0x000fe20000400000 */
[----:B------:R-:W-:-:S07]  /*188e0*/  IMAD.MOV.U32 R3, RZ, RZ, RZ ;  /* 0x000000ffff037224 */ /* 0x000fce00078e00ff */
.L_x_1004:
[----:B------:R-:W-:Y:S05]  /*188f0*/  BSYNC.RECONVERGENT B0 ;  /* 0x0000000000007941 */ /* 0x000fea0003800200 */
.L_x_1003:
        /* <DEDUP_REMOVED lines=11> */
[----:B------:R-:W-:Y:S02]  /*189b0*/  FSEL R3, -R9, -0.4999999701976776123, !P0 ;  /* 0xbeffffff09037808 */ /* 0x000fe40004000100 */
[----:B------:R-:W-:Y:S01]  /*189c0*/  FSEL R0, R0, 1, !P0 ;  /* 0x3f80000000007808 */ /* 0x000fe20004000000 */
[----:B------:R-:W-:-:S04]  /*189d0*/  FFMA R5, R4, R5, R19 ;  /* 0x0000000504057223 */ /* 0x000fc80000000013 */
        /* <DEDUP_REMOVED lines=27> */
.L_x_1012:
        /* <DEDUP_REMOVED lines=12> */
.L_x_1011:
        /* <DEDUP_REMOVED lines=29> */
[----:B------:R-:W0:Y:S02]  /*18e20*/  F2F.F32.F64 R18, R18 ;  /* 0x0000001200127310 */ /* 0x000e240000301000 */
[----:B0-----:R-:W-:Y:S01]  /*18e30*/  FSEL R6, -R18, R18, !P1 ;  /* 0x0000001212067208 */ /* 0x001fe20004800100 */
[----:B------:R-:W-:Y:S06]  /*18e40*/  BRA `(.L_x_1009) ;  /* 0x0000000000087947 */ /* 0x000fec0003800000 */
.L_x_1010:
[----:B------:R-:W-:Y:S01]  /*18e50*/  FMUL R6, RZ, R31 ;  /* 0x0000001fff067220 */ /* 0x000fe20000400000 */
[----:B------:R-:W-:-:S07]  /*18e60*/  IMAD.MOV.U32 R3, RZ, RZ, RZ ;  /* 0x000000ffff037224 */ /* 0x000fce00078e00ff */
.L_x_1009:
[----:B------:R-:W-:Y:S05]  /*18e70*/  BSYNC.RECONVERGENT B0 ;  /* 0x0000000000007941 */ /* 0x000fea0003800200 */
.L_x_1008:
        /* <DEDUP_REMOVED lines=41> */
.L_x_1017:
        /* <DEDUP_REMOVED lines=12> */
.L_x_1016:
        /* <DEDUP_REMOVED lines=32> */
.L_x_1015:
[----:B------:R-:W-:Y:S01]  /*193d0*/  FMUL R6, RZ, R27 ;  /* 0x0000001bff067220 */ /* 0x000fe20000400000 */
[----:B------:R-:W-:-:S07]  /*193e0*/  IMAD.MOV.U32 R3, RZ, RZ, RZ ;  /* 0x000000ffff037224 */ /* 0x000fce00078e00ff */
.L_x_1014:
[----:B------:R-:W-:Y:S05]  /*193f0*/  BSYNC.RECONVERGENT B0 ;  /* 0x0000000000007941 */ /* 0x000fea0003800200 */
.L_x_1013:
[----:B------:R-:W-:Y:S01]  /*19400*/  FMUL R4, R6, R6 ;  /* 0x0000000606047220 */ /* 0x000fe20000400000 */
[C---:B------:R-:W-:Y:S01]  /*19410*/  LOP3.LUT R0, R3.reuse, 0x1, RZ, 0xc0, !PT ;  /* 0x0000000103007812 */ /* 0x040fe200078ec0ff */
[----:B------:R-:W-:Y:S02]  /*19420*/  VIADD R3, R3, 0x1 ;  /* 0x0000000103037836 */ /* 0x000fe40000000000 */
[----:B------:R-:W-:Y:S01]  /*19430*/  FFMA R15, R4, R15, -0.0013887860113754868507 ;  /* 0xbab607ed040f7423 */ /* 0x000fe2000000000f */
[----:B------:R-:W-:Y:S02]  /*19440*/  ISETP.NE.U32.AND P0, PT, R0, 0x1, PT ;  /* 0x000000010000780c */ /* 0x000fe40003f05070 */
[----:B------:R-:W-:Y:S02]  /*19450*/  LOP3.LUT P1, RZ, R3, 0x2, RZ, 0xc0, !PT ;  /* 0x0000000203ff7812 */ /* 0x000fe4000782c0ff */
[----:B------:R-:W-:Y:S02]  /*19460*/  FSEL R5, R14, 0.041666727513074874878, !P0 ;  /* 0x3d2aaabb0e057808 */ /* 0x000fe40004000000 */
[----:B------:R-:W-:-:S02]  /*19470*/  FSEL R15, R15, -0.00019574658654164522886, P0 ;  /* 0xb94d41530f0f7808 */ /* 0x000fc40000000000 */
[----:B------:R-:W-:Y:S02]  /*19480*/  FSEL R0, R6, 1, !P0 ;  /* 0x3f80000006007808 */ /* 0x000fe40004000000 */
[----:B------:R-:W-:Y:S01]  /*19490*/  FSEL R6, -R9, -0.4999999701976776123, !P0 ;  /* 0xbeffffff09067808 */ /* 0x000fe20004000100 */
[C---:B------:R-:W-:Y:S01]  /*194a0*/  FFMA R5, R4.reuse, R15, R5 ;  /* 0x0000000f04057223 */ /* 0x040fe20000000005 */
[----:B------:R-:W0:Y:S01]  /*194b0*/  LDC R9, c[0x0][0x3c0] ;  /* 0x0000f000ff097b82 */ /* 0x000e220000000800 */
[C---:B------:R-:W-:Y:S02]  /*194c0*/  FFMA R3, R4.reuse, R0, RZ ;  /* 0x0000000004037223 */ /* 0x040fe400000000ff */
[----:B------:R-:W-:Y:S01]  /*194d0*/  FFMA R5, R4, R5, R6 ;  /* 0x0000000504057223 */ /* 0x000fe20000000006 */
[----:B------:R-:W-:-:S03]  /*194e0*/  VIADD R6, R7, 0x1 ;  /* 0x0000000107067836 */ /* 0x000fc60000000000 */
[----:B------:R-:W-:-:S04]  /*194f0*/  FFMA R0, R3, R5, R0 ;  /* 0x0000000503007223 */ /* 0x000fc80000000000 */
[----:B------:R-:W-:-:S04]  /*19500*/  @P1 FADD R0, RZ, -R0 ;  /* 0x80000000ff001221 */ /* 0x000fc80000000000 */
[----:B------:R-:W1:Y:S01]  /*19510*/  F2F.F64.F32 R4, R0 ;  /* 0x0000000000047310 */ /* 0x000e620000201800 */
[----:B0-----:R-:W-:Y:S01]  /*19520*/  ISETP.NE.AND P0, PT, R6, R9, PT ;  /* 0x000000090600720c */ /* 0x001fe20003f05270 */
[----:B-1----:R-:W-:-:S08]  /*19530*/  DMUL R4, R4, -10 ;  /* 0xc024000004047828 */ /* 0x002fd00000000000 */
[----:B------:R-:W-:-:S08]  /*19540*/  DFMA R4, R36, R36, R4 ;  /* 0x000000242404722b */ /* 0x000fd00000000004 */
[----:B------:R-:W-:Y:S01]  /*19550*/  DADD R10, R20, R4 ;  /* 0x00000000140a7229 */ /* 0x000fe20000000004 */
[----:B------:R-:W-:Y:S10]  /*19560*/  @P0 BRA `(.L_x_908) ;  /* 0x0000000000cc0947 */ /* 0x000ff40003800000 */
[----:B------:R-:W0:Y:S01]  /*19570*/  LDC.64 R4, c[0x4][0x40] ;  /* 0x01001000ff047b82 */ /* 0x000e220000000a00 */
[----:B------:R-:W-:Y:S01]  /*19580*/  IMAD.MOV.U32 R3, RZ, RZ, 0x1 ;  /* 0x00000001ff037424 */ /* 0x000fe200078e00ff */
[----:B------:R-:W-:Y:S01]  /*19590*/  ISETP.NE.AND P0, PT, R7, RZ, PT ;  /* 0x000000ff0700720c */ /* 0x000fe20003f05270 */
[----:B------:R-:W1:Y:S03]  /*195a0*/  LDCU.64 UR4, c[0x4][0x1a8] ;  /* 0x01003500ff0477ac */ /* 0x000e660008000a00 */
[----:B0-----:R1:W5:Y:S01]  /*195b0*/  ATOMG.E.EXCH.STRONG.GPU PT, RZ, desc[UR36][R4.64], R3 ;  /* 0x8000000304ff79a8 */ /* 0x001362000c1ef124 */
        /* <DEDUP_REMOVED lines=9> */
[----:B-1----:R-:W-:Y:S01]  /*19650*/  IMAD.U32 R3, RZ, RZ, UR4 ;  /* 0x00000004ff037e24 */ /* 0x002fe2000f8e00ff */
[----:B------:R-:W-:Y:S01]  /*19660*/  BSSY.RECONVERGENT B0, `(.L_x_1018) ;  /* 0x0000014000007945 */ /* 0x000fe20003800200 */
[----:B------:R-:W-:-:S03]  /*19670*/  IMAD.U32 R4, RZ, RZ, UR5 ;  /* 0x00000005ff047e24 */ /* 0x000fc6000f8e00ff */
[----:B------:R-:W-:Y:S05]  /*19680*/  @!P0 BRA `(.L_x_1019) ;  /* 0x0000000000448947 */ /* 0x000fea0003800000 */
[----:B------:R-:W-:-:S05]  /*19690*/  IMAD.MOV.U32 R0, RZ, RZ, -0x1 ;  /* 0xffffffffff007424 */ /* 0x000fca00078e00ff */
[----:B------:R-:W-:-:S05]  /*196a0*/  VIADDMNMX.U32 R7, R7, R0, 0x2, PT ;  /* 0x0000000207077446 */ /* 0x000fca0003800000 */
[----:B------:R-:W-:-:S04]  /*196b0*/  IMAD.SHL.U32 R7, R7, 0x4, RZ ;  /* 0x0000000407077824 */ /* 0x000fc800078e00ff */
[----:B------:R-:W0:Y:S02]  /*196c0*/  LDC R4, c[0x2][R7] ;  /* 0x0080000007047b82 */ /* 0x000e240000000800 */
[----:B0-----:R-:W-:-:S04]  /*196d0*/  SHF.R.S32.HI R5, RZ, 0x1f, R4 ;  /* 0x0000001fff057819 */ /* 0x001fc80000011404 */
.L_x_1235:
[----:B------:R-:W-:Y:S05]  /*196e0*/  BRX R4 -0x196f0                                                                                                                    (*"BRANCH_TARGETS .L_x_1236,.L_x_1237,.L_x_1238"*) ;  /* 0xfffffe6804447949 */ /* 0x000fea000383ffff */
.L_x_1238:
[----:B------:R-:W0:Y:S02]  /*196f0*/  LDCU.64 UR4, c[0x4][0x1c0] ;  /* 0x01003800ff0477ac */ /* 0x000e240008000a00 */
[----:B0-----:R-:W-:Y:S02]  /*19700*/  IMAD.U32 R3, RZ, RZ, UR4 ;  /* 0x00000004ff037e24 */ /* 0x001fe4000f8e00ff */
[----:B------:R-:W-:Y:S01]  /*19710*/  IMAD.U32 R4, RZ, RZ, UR5 ;  /* 0x00000005ff047e24 */ /* 0x000fe2000f8e00ff */
[----:B------:R-:W-:Y:S06]  /*19720*/  BRA `(.L_x_1019) ;  /* 0x00000000001c7947 */ /* 0x000fec0003800000 */
.L_x_1237:
[----:B------:R-:W0:Y:S02]  /*19730*/  LDCU.64 UR4, c[0x4][0x1b8] ;  /* 0x01003700ff0477ac */ /* 0x000e240008000a00 */
[----:B0-----:R-:W-:Y:S02]  /*19740*/  IMAD.U32 R3, RZ, RZ, UR4 ;  /* 0x00000004ff037e24 */ /* 0x001fe4000f8e00ff */
[----:B------:R-:W-:Y:S01]  /*19750*/  IMAD.U32 R4, RZ, RZ, UR5 ;  /* 0x00000005ff047e24 */ /* 0x000fe2000f8e00ff */
[----:B------:R-:W-:Y:S06]  /*19760*/  BRA `(.L_x_1019) ;  /* 0x00000000000c7947 */ /* 0x000fec0003800000 */
.L_x_1236:
[----:B------:R-:W0:Y:S02]  /*19770*/  LDCU.64 UR4, c[0x4][0x1b0] ;  /* 0x01003600ff0477ac */ /* 0x000e240008000a00 */
[----:B0-----:R-:W-:Y:S02]  /*19780*/  IMAD.U32 R3, RZ, RZ, UR4 ;  /* 0x00000004ff037e24 */ /* 0x001fe4000f8e00ff */
[----:B------:R-:W-:-:S07]  /*19790*/  IMAD.U32 R4, RZ, RZ, UR5 ;  /* 0x00000005ff047e24 */ /* 0x000fce000f8e00ff */
.L_x_1019:
[----:B------:R-:W-:Y:S05]  /*197a0*/  BSYNC.RECONVERGENT B0 ;  /* 0x0000000000007941 */ /* 0x000fea0003800200 */
.L_x_1018:
[----:B------:R0:W-:Y:S01]  /*197b0*/  STL.64 [R1+0x160], R8 ;  /* 0x0001600801007387 */ /* 0x0001e20000100a00 */
[----:B------:R-:W-:Y:S01]  /*197c0*/  MOV R0, 0x1e8 ;  /* 0x000001e800007802 */ /* 0x000fe20000000f00 */
[----:B------:R-:W1:Y:S01]  /*197d0*/  LDCU.64 UR4, c[0x4][0x1c8] ;  /* 0x01003900ff0477ac */ /* 0x000e620008000a00 */
[----:B------:R-:W-:Y:S01]  /*197e0*/  IADD3 R6, P0, PT, R22, 0x160, RZ ;  /* 0x0000016016067810 */ /* 0x000fe20007f1e0ff */
[----:B------:R2:W-:Y:S01]  /*197f0*/  STL.64 [R1+0x178], R10 ;  /* 0x0001780a01007387 */ /* 0x0005e20000100a00 */
[----:B------:R2:W3:Y:S03]  /*19800*/  LDC.64 R12, c[0x4][R0] ;  /* 0x01000000000c7b82 */ /* 0x0004e60000000a00 */
[----:B------:R2:W-:Y:S01]  /*19810*/  STL [R1+0x170], R23 ;  /* 0x0001701701007387 */ /* 0x0005e20000100800 */
[----:B------:R-:W-:Y:S02]  /*19820*/  IMAD.X R7, RZ, RZ, R2, P0 ;  /* 0x000000ffff077224 */ /* 0x000fe400000e0602 */
[----:B0-----:R-:W-:-:S02]  /*19830*/  IMAD.MOV.U32 R8, RZ, RZ, R3 ;  /* 0x000000ffff087224 */ /* 0x001fc400078e0003 */
[----:B------:R-:W-:-:S05]  /*19840*/  IMAD.MOV.U32 R9, RZ, RZ, R4 ;  /* 0x000000ffff097224 */ /* 0x000fca00078e0004 */
[----:B------:R2:W-:Y:S01]  /*19850*/  STL.64 [R1+0x168], R8 ;  /* 0x0001680801007387 */ /* 0x0005e20000100a00 */
[----:B-1----:R-:W-:Y:S02]  /*19860*/  IMAD.U32 R4, RZ, RZ, UR4 ;  /* 0x00000004ff047e24 */ /* 0x002fe4000f8e00ff */
[----:B------:R-:W-:-:S07]  /*19870*/  IMAD.U32 R5, RZ, RZ, UR5 ;  /* 0x00000005ff057e24 */ /* 0x000fce000f8e00ff */
[----:B------:R-:W-:-:S07]  /*19880*/  LEPC R20, `(.L_x_908) ;  /* 0x000000001014794e */ /* 0x000fce0000000000 */
[----:B--23-5:R-:W-:Y:S05]  /*19890*/  CALL.ABS.NOINC R12 ;  /* 0x000000000c007343 */ /* 0x02cfea0003c00000 */
.L_x_908:
[----:B------:R-:W-:Y:S05]  /*198a0*/  BSYNC B7 ;  /* 0x0000000000077941 */ /* 0x000fea0003800000 */
.L_x_907:
[----:B01----:R-:W0:Y:S02]  /*198b0*/  LDC.64 R4, c[0x4][0x40] ;  /* 0x01001000ff047b82 */ /* 0x003e240000000a00 */
[----:B0-----:R-:W2:Y:S01]  /*198c0*/  ATOMG.E.OR.STRONG.GPU PT, R4, desc[UR36][R4.64], RZ ;  /* 0x800000ff040479a8 */ /* 0x001ea2000b1ef124 */
        /* <DEDUP_REMOVED lines=10> */
[----:B------:R-:W-:Y:S01]  /*19970*/  FFMA R7, R6, -7.5497894158615963534e-08, R7 ;  /* 0xb3a2216806077823 */ /* 0x000fe20000000007 */
        /* <DEDUP_REMOVED lines=10> */
.L_x_1021:
[----:B------:R-:W-:Y:S05]  /*19a20*/  BSYNC.RECONVERGENT B0 ;  /* 0x0000000000007941 */ /* 0x000fea0003800200 */
.L_x_1020:
[----:B------:R-:W-:Y:S01]  /*19a30*/  BSSY.RECONVERGENT B0, `(.L_x_1022) ;  /* 0x000003b000007945 */ /* 0x000fe20003800200 */
[----:B------:R-:W-:-:S03]  /*19a40*/  FFMA R6, R6, -5.3903029534742383927e-15, R7 ;  /* 0xa7c234c506067823 */ /* 0x000fc60000000007 */
[----:B------:R-:W-:Y:S05]  /*19a50*/  @!P1 BRA `(.L_x_1023) ;  /* 0x0000000000e09947 */ /* 0x000fea0003800000 */
[----:B------:R-:W-:-:S13]  /*19a60*/  FSETP.NEU.AND P0, PT, |R15|, +INF , PT ;  /* 0x7f8000000f00780b */ /* 0x000fda0003f0d200 */
[----:B------:R-:W-:Y:S01]  /*19a70*/  @!P0 FMUL R6, RZ, R15 ;  /* 0x0000000fff068220 */ /* 0x000fe20000400000 */
[----:B------:R-:W-:Y:S01]  /*19a80*/  @!P0 IMAD.MOV.U32 R0, RZ, RZ, RZ ;  /* 0x000000ffff008224 */ /* 0x000fe200078e00ff */
[----:B------:R-:W-:Y:S06]  /*19a90*/  @!P0 BRA `(.L_x_1023) ;  /* 0x0000000000d08947 */ /* 0x000fec0003800000 */
[----:B------:R-:W1:Y:S01]  /*19aa0*/  LDCU.64 UR4, c[0x4][0x1d0] ;  /* 0x01003a00ff0477ac */ /* 0x000e620008000a00 */
[----:B0-----:R-:W-:Y:S01]  /*19ab0*/  IMAD.SHL.U32 R2, R15, 0x100, RZ ;  /* 0x000001000f027824 */ /* 0x001fe200078e00ff */
[----:B------:R-:W-:Y:S01]  /*19ac0*/  BSSY.RECONVERGENT B1, `(.L_x_1024) ;  /* 0x0000012000017945 */ /* 0x000fe20003800200 */
[----:B------:R-:W-:Y:S01]  /*19ad0*/  CS2R R6, SRZ ;  /* 0x0000000000067805 */ /* 0x000fe2000001ff00 */
[----:B------:R-:W-:Y:S02]  /*19ae0*/  IMAD.MOV.U32 R13, RZ, RZ, RZ ;  /* 0x000000ffff0d7224 */ /* 0x000fe400078e00ff */
[----:B------:R-:W-:Y:S01]  /*19af0*/  IMAD.MOV.U32 R0, RZ, RZ, R1 ;  /* 0x000000ffff007224 */ /* 0x000fe200078e0001 */
[----:B------:R-:W-:Y:S01]  /*19b00*/  LOP3.LUT R19, R2, 0x80000000, RZ, 0xfc, !PT ;  /* 0x8000000002137812 */ /* 0x000fe200078efcff */
[----:B-1----:R-:W-:Y:S02]  /*19b10*/  IMAD.U32 R4, RZ, RZ, UR4 ;  /* 0x00000004ff047e24 */ /* 0x002fe4000f8e00ff */
[----:B------:R-:W-:-:S07]  /*19b20*/  IMAD.U32 R5, RZ, RZ, UR5 ;  /* 0x00000005ff057e24 */ /* 0x000fce000f8e00ff */
.L_x_1025:
        /* <DEDUP_REMOVED lines=12> */
.L_x_1024:
        /* <DEDUP_REMOVED lines=18> */
[----:B------:R-:W-:Y:S02]  /*19d10*/  SHF.R.S32.HI R4, RZ, 0x1f, R2 ;  /* 0x0000001fff047819 */ /* 0x000fe40000011402 */
[----:B0-----:R-:W-:Y:S02]  /*19d20*/  LOP3.LUT R6, R2, R15, RZ, 0x3c, !PT ;  /* 0x0000000f02067212 */ /* 0x001fe400078e3cff */
[C---:B------:R-:W-:Y:S02]  /*19d30*/  LOP3.LUT R8, R4.reuse, R3, RZ, 0x3c, !PT ;  /* 0x0000000304087212 */ /* 0x040fe400078e3cff */
[----:B------:R-:W-:Y:S02]  /*19d40*/  LOP3.LUT R9, R4, R2, RZ, 0x3c, !PT ;  /* 0x0000000204097212 */ /* 0x000fe400078e3cff */
[----:B------:R-:W-:Y:S02]  /*19d50*/  SHF.R.U32.HI R3, RZ, 0x1e, R0 ;  /* 0x0000001eff037819 */ /* 0x000fe40000011600 */
[----:B------:R-:W-:-:S02]  /*19d60*/  ISETP.GE.AND P1, PT, R6, RZ, PT ;  /* 0x000000ff0600720c */ /* 0x000fc40003f26270 */
[----:B------:R-:W0:Y:S01]  /*19d70*/  I2F.F64.S64 R8, R8 ;  /* 0x0000000800087312 */ /* 0x000e220000301c00 */
[----:B------:R-:W-:-:S05]  /*19d80*/  LEA.HI R0, R2, R3, RZ, 0x1 ;  /* 0x0000000302007211 */ /* 0x000fca00078f08ff */
[----:B------:R-:W-:-:S04]  /*19d90*/  IMAD.MOV R2, RZ, RZ, -R0 ;  /* 0x000000ffff027224 */ /* 0x000fc800078e0a00 */
[----:B------:R-:W-:Y:S01]  /*19da0*/  @!P0 IMAD.MOV.U32 R0, RZ, RZ, R2 ;  /* 0x000000ffff008224 */ /* 0x000fe200078e0002 */
[----:B0-----:R-:W-:-:S10]  /*19db0*/  DMUL R4, R8, UR4 ;  /* 0x0000000408047c28 */ /* 0x001fd40008000000 */
[----:B------:R-:W0:Y:S02]  /*19dc0*/  F2F.F32.F64 R4, R4 ;  /* 0x0000000400047310 */ /* 0x000e240000301000 */
[----:B0-----:R-:W-:-:S07]  /*19dd0*/  FSEL R6, -R4, R4, !P1 ;  /* 0x0000000404067208 */ /* 0x001fce0004800100 */
.L_x_1023:
[----:B------:R-:W-:Y:S05]  /*19de0*/  BSYNC.RECONVERGENT B0 ;  /* 0x0000000000007941 */ /* 0x000fea0003800200 */
.L_x_1022:
[----:B------:R-:W-:Y:S01]  /*19df0*/  LOP3.LUT R4, R0, 0x1, RZ, 0xc0, !PT ;  /* 0x0000000100047812 */ /* 0x000fe200078ec0ff */
[----:B------:R-:W-:Y:S02]  /*19e00*/  IMAD.MOV.U32 R12, RZ, RZ, 0x37cbac00 ;  /* 0x37cbac00ff0c7424 */ /* 0x000fe400078e00ff */
[----:B------:R-:W-:Y:S01]  /*19e10*/  FMUL R9, R6, R6 ;  /* 0x0000000606097220 */ /* 0x000fe20000400000 */
[----:B0-----:R-:W-:Y:S01]  /*19e20*/  DMUL R2, R24, R10 ;  /* 0x0000000a18027228 */ /* 0x001fe20000000000 */
[----:B------:R-:W-:Y:S01]  /*19e30*/  ISETP.NE.U32.AND P0, PT, R4, 0x1, PT ;  /* 0x000000010400780c */ /* 0x000fe20003f05070 */
[----:B------:R-:W-:Y:S02]  /*19e40*/  IMAD.MOV.U32 R7, RZ, RZ, 0x3c0885e4 ;  /* 0x3c0885e4ff077424 */ /* 0x000fe400078e00ff */
[----:B------:R-:W-:Y:S01]  /*19e50*/  FFMA R4, R9, R12, -0.0013887860113754868507 ;  /* 0xbab607ed09047423 */ /* 0x000fe2000000000c */
        /* <DEDUP_REMOVED lines=37> */
.L_x_1030:
        /* <DEDUP_REMOVED lines=12> */
.L_x_1029:
        /* <DEDUP_REMOVED lines=24> */
[----:B0-----:R-:W-:Y:S02]  /*1a2f0*/  LEA.HI R6, R2, R3, RZ, 0x1 ;  /* 0x0000000302067211 */ /* 0x001fe400078f08ff */
[----:B------:R-:W-:-:S03]  /*1a300*/  ISETP.GE.AND P1, PT, R0, RZ, PT ;  /* 0x000000ff0000720c */ /* 0x000fc60003f26270 */
[----:B------:R-:W-:-:S04]  /*1a310*/  IMAD.MOV R0, RZ, RZ, -R6 ;  /* 0x000000ffff007224 */ /* 0x000fc800078e0a06 */
[----:B------:R-:W-:Y:S01]  /*1a320*/  @!P0 IMAD.MOV.U32 R6, RZ, RZ, R0 ;  /* 0x000000ffff068224 */ /* 0x000fe200078e0000 */
[----:B-1----:R-:W-:-:S10]  /*1a330*/  DMUL R14, R8, UR4 ;  /* 0x00000004080e7c28 */ /* 0x002fd40008000000 */
[----:B------:R-:W0:Y:S02]  /*1a340*/  F2F.F32.F64 R14, R14 ;  /* 0x0000000e000e7310 */ /* 0x000e240000301000 */
[----:B0-----:R-:W-:Y:S01]  /*1a350*/  FSEL R4, -R14, R14, !P1 ;  /* 0x0000000e0e047208 */ /* 0x001fe20004800100 */
[----:B------:R-:W-:Y:S06]  /*1a360*/  BRA `(.L_x_1027) ;  /* 0x0000000000087947 */ /* 0x000fec0003800000 */
.L_x_1028:
[----:B------:R-:W-:Y:S01]  /*1a370*/  FMUL R4, RZ, R21 ;  /* 0x00000015ff047220 */ /* 0x000fe20000400000 */
[----:B------:R-:W-:-:S07]  /*1a380*/  IMAD.MOV.U32 R6, RZ, RZ, RZ ;  /* 0x000000ffff067224 */ /* 0x000fce00078e00ff */
.L_x_1027:
[----:B------:R-:W-:Y:S05]  /*1a390*/  BSYNC.RECONVERGENT B0 ;  /* 0x0000000000007941 */ /* 0x000fea0003800200 */
.L_x_1026:
[----:B------:R-:W-:Y:S01]  /*1a3a0*/  FMUL R3, R4, R4 ;  /* 0x0000000404037220 */ /* 0x000fe20000400000 */
[C---:B------:R-:W-:Y:S01]  /*1a3b0*/  LOP3.LUT R2, R6.reuse, 0x1, RZ, 0xc0, !PT ;  /* 0x0000000106027812 */ /* 0x040fe200078ec0ff */
[----:B------:R-:W-:Y:S01]  /*1a3c0*/  VIADD R6, R6, 0x1 ;  /* 0x0000000106067836 */ /* 0x000fe20000000000 */
[----:B------:R-:W-:Y:S01]  /*1a3d0*/  DMUL R14, R28, R10 ;  /* 0x0000000a1c0e7228 */ /* 0x000fe20000000000 */
[----:B------:R-:W-:Y:S01]  /*1a3e0*/  FFMA R0, R3, R12, -0.0013887860113754868507 ;  /* 0xbab607ed03007423 */ /* 0x000fe2000000000c */
[----:B------:R-:W-:Y:S01]  /*1a3f0*/  ISETP.NE.U32.AND P0, PT, R2, 0x1, PT ;  /* 0x000000010200780c */ /* 0x000fe20003f05070 */
[----:B------:R-:W-:Y:S01]  /*1a400*/  DADD R8, R18, 50 ;  /* 0x4049000012087429 */ /* 0x000fe20000000000 */
[----:B------:R-:W-:Y:S01]  /*1a410*/  LOP3.LUT P1, RZ, R6, 0x2, RZ, 0xc0, !PT ;  /* 0x0000000206ff7812 */ /* 0x000fe2000782c0ff */
[----:B------:R-:W-:Y:S01]  /*1a420*/  BSSY.RECONVERGENT B0, `(.L_x_1031) ;  /* 0x0000051000007945 */ /* 0x000fe20003800200 */
[----:B------:R-:W-:Y:S01]  /*1a430*/  FSEL R0, R0, -0.00019574658654164522886, P0 ;  /* 0xb94d415300007808 */ /* 0x000fe20000000000 */
[----:B------:R-:W0:Y:S01]  /*1a440*/  F2F.F32.F64 R21, R14 ;  /* 0x0000000e00157310 */ /* 0x000e220000301000 */
[----:B------:R-:W-:-:S02]  /*1a450*/  FSEL R2, R7, 0.041666727513074874878, !P0 ;  /* 0x3d2aaabb07027808 */ /* 0x000fc40004000000 */
[----:B------:R-:W-:-:S03]  /*1a460*/  FSEL R6, -R5, -0.4999999701976776123, !P0 ;  /* 0xbeffffff05067808 */ /* 0x000fc60004000100 */
[----:B------:R-:W-:Y:S01]  /*1a470*/  FFMA R2, R3, R0, R2 ;  /* 0x0000000003027223 */ /* 0x000fe20000000002 */
[----:B------:R-:W-:-:S03]  /*1a480*/  FSEL R0, R4, 1, !P0 ;  /* 0x3f80000004007808 */ /* 0x000fc60004000000 */
[C---:B------:R-:W-:Y:S02]  /*1a490*/  FFMA R2, R3.reuse, R2, R6 ;  /* 0x0000000203027223 */ /* 0x040fe40000000006 */
[----:B------:R-:W-:Y:S01]  /*1a4a0*/  FFMA R3, R3, R0, RZ ;  /* 0x0000000003037223 */ /* 0x000fe200000000ff */
[----:B0-----:R-:W-:-:S03]  /*1a4b0*/  FMUL R4, R21, 0.63661974668502807617 ;  /* 0x3f22f98315047820 */ /* 0x001fc60000400000 */
[----:B------:R-:W-:Y:S01]  /*1a4c0*/  FFMA R0, R3, R2, R0 ;  /* 0x0000000203007223 */ /* 0x000fe20000000000 */
[----:B------:R-:W-:-:S03]  /*1a4d0*/  FSETP.GE.AND P0, PT, |R21|, 105615, PT ;  /* 0x47ce47801500780b */ /* 0x000fc60003f06200 */
        /* <DEDUP_REMOVED lines=23> */
.L_x_1035:
        /* <DEDUP_REMOVED lines=12> */
.L_x_1034:
        /* <DEDUP_REMOVED lines=32> */
.L_x_1033:
[----:B------:R-:W-:Y:S01]  /*1a910*/  FMUL R0, RZ, R21 ;  /* 0x00000015ff007220 */ /* 0x000fe20000400000 */
[----:B------:R-:W-:-:S07]  /*1a920*/  IMAD.MOV.U32 R4, RZ, RZ, RZ ;  /* 0x000000ffff047224 */ /* 0x000fce00078e00ff */
.L_x_1032:
[----:B------:R-:W-:Y:S05]  /*1a930*/  BSYNC.RECONVERGENT B0 ;  /* 0x0000000000007941 */ /* 0x000fea0003800200 */
.L_x_1031:
        /* <DEDUP_REMOVED lines=42> */
.L_x_1040:
        /* <DEDUP_REMOVED lines=12> */
.L_x_1039:
        /* <DEDUP_REMOVED lines=32> */
.L_x_1038:
[----:B------:R-:W-:Y:S01]  /*1aea0*/  FMUL R6, RZ, R21 ;  /* 0x00000015ff067220 */ /* 0x000fe20000400000 */
[----:B------:R-:W-:-:S07]  /*1aeb0*/  IMAD.MOV.U32 R4, RZ, RZ, RZ ;  /* 0x000000ffff047224 */ /* 0x000fce00078e00ff */
.L_x_1037:
[----:B------:R-:W-:Y:S05]  /*1aec0*/  BSYNC.RECONVERGENT B0 ;  /* 0x0000000000007941 */ /* 0x000fea0003800200 */
.L_x_1036:
        /* <DEDUP_REMOVED lines=42> */
.L_x_1045:
        /* <DEDUP_REMOVED lines=12> */
.L_x_1044:
        /* <DEDUP_REMOVED lines=32> */
.L_x_1043:
[----:B------:R-:W-:Y:S01]  /*1b430*/  FMUL R6, RZ, R15 ;  /* 0x0000000fff067220 */ /* 0x000fe20000400000 */
[----:B------:R-:W-:-:S07]  /*1b440*/  IMAD.MOV.U32 R4, RZ, RZ, RZ ;  /* 0x000000ffff047224 */ /* 0x000fce00078e00ff */
.L_x_1042:
[----:B------:R-:W-:Y:S05]  /*1b450*/  BSYNC.RECONVERGENT B0 ;  /* 0x0000000000007941 */ /* 0x000fea0003800200 */
.L_x_1041:
[----:B------:R-:W-:Y:S01]  /*1b460*/  FMUL R3, R6, R6 ;  /* 0x0000000606037220 */ /* 0x000fe20000400000 */
[C---:B------:R-:W-:Y:S01]  /*1b470*/  LOP3.LUT R0, R4.reuse, 0x1, RZ, 0xc0, !PT ;  /* 0x0000000104007812 */ /* 0x040fe200078ec0ff */
[----:B------:R-:W-:Y:S01]  /*1b480*/  VIADD R4, R4, 0x1 ;  /* 0x0000000104047836 */ /* 0x000fe20000000000 */
[----:B------:R-:W0:Y:S01]  /*1b490*/  S2R R10, SR_TID.X ;  /* 0x00000000000a7919 */ /* 0x000e220000002100 */
[----:B------:R-:W-:Y:S01]  /*1b4a0*/  FFMA R12, R3, R12, -0.0013887860113754868507 ;  /* 0xbab607ed030c7423 */ /* 0x000fe2000000000c */
[----:B------:R-:W-:Y:S01]  /*1b4b0*/  ISETP.NE.U32.AND P0, PT, R0, 0x1, PT ;  /* 0x000000010000780c */ /* 0x000fe20003f05070 */
[----:B------:R-:W0:Y:S01]  /*1b4c0*/  S2UR UR4, SR_CTAID.X ;  /* 0x00000000000479c3 */ /* 0x000e220000002500 */
[----:B------:R-:W-:Y:S02]  /*1b4d0*/  LOP3.LUT P1, RZ, R4, 0x2, RZ, 0xc0, !PT ;  /* 0x0000000204ff7812 */ /* 0x000fe4000782c0ff */
[----:B------:R-:W-:Y:S02]  /*1b4e0*/  FSEL R2, R7, 0.041666727513074874878, !P0 ;  /* 0x3d2aaabb07027808 */ /* 0x000fe40004000000 */
[----:B------:R-:W-:-:S02]  /*1b4f0*/  FSEL R12, R12, -0.00019574658654164522886, P0 ;  /* 0xb94d41530c0c7808 */ /* 0x000fc40000000000 */
[----:B------:R-:W-:Y:S01]  /*1b500*/  FSEL R0, R6, 1, !P0 ;  /* 0x3f80000006007808 */ /* 0x000fe20004000000 */
[----:B------:R-:W0:Y:S01]  /*1b510*/  LDC R11, c[0x0][0x360] ;  /* 0x0000d800ff0b7b82 */ /* 0x000e220000000800 */
[----:B------:R-:W-:Y:S01]  /*1b520*/  FSEL R7, -R5, -0.4999999701976776123, !P0 ;  /* 0xbeffffff05077808 */ /* 0x000fe20004000100 */
[C---:B------:R-:W-:Y:S02]  /*1b530*/  FFMA R2, R3.reuse, R12, R2 ;  /* 0x0000000c03027223 */ /* 0x040fe40000000002 */
[C---:B------:R-:W-:Y:S02]  /*1b540*/  FFMA R5, R3.reuse, R0, RZ ;  /* 0x0000000003057223 */ /* 0x040fe400000000ff */
[----:B------:R-:W-:Y:S02]  /*1b550*/  FFMA R2, R3, R2, R7 ;  /* 0x0000000203027223 */ /* 0x000fe40000000007 */
[----:B------:R-:W1:Y:S02]  /*1b560*/  LDC.64 R6, c[0x0][0x3a0] ;  /* 0x0000e800ff067b82 */ /* 0x000e640000000a00 */
[----:B------:R-:W-:-:S04]  /*1b570*/  FFMA R0, R5, R2, R0 ;  /* 0x0000000205007223 */ /* 0x000fc80000000000 */
[----:B------:R-:W-:Y:S02]  /*1b580*/  @P1 FADD R0, RZ, -R0 ;  /* 0x80000000ff001221 */ /* 0x000fe40000000000 */
[----:B------:R-:W2:Y:S02]  /*1b590*/  LDC.64 R4, c[0x0][0x398] ;  /* 0x0000e600ff047b82 */ /* 0x000ea40000000a00 */
[----:B------:R-:W3:Y:S06]  /*1b5a0*/  F2F.F64.F32 R2, R0 ;  /* 0x0000000000027310 */ /* 0x000eec0000201800 */
[----:B------:R-:W4:Y:S01]  /*1b5b0*/  LDC.64 R8, c[0x0][0x3a8] ;  /* 0x0000ea00ff087b82 */ /* 0x000f220000000a00 */
[----:B0-----:R-:W-:-:S04]  /*1b5c0*/  IMAD R11, R11, UR4, R10 ;  /* 0x000000040b0b7c24 */ /* 0x001fc8000f8e020a */
[C---:B------:R-:W-:Y:S02]  /*1b5d0*/  IMAD R13, R11.reuse, 0x5, RZ ;  /* 0x000000050b0d7824 */ /* 0x040fe400078e02ff */
[----:B-1----:R-:W-:Y:S01]  /*1b5e0*/  IMAD.WIDE R6, R11, 0x4, R6 ;  /* 0x000000040b067825 */ /* 0x002fe200078e0206 */
[----:B---3--:R-:W-:-:S03]  /*1b5f0*/  DMUL R2, R2, -10 ;  /* 0xc024000002027828 */ /* 0x008fc60000000000 */
[----:B--2---:R-:W-:-:S05]  /*1b600*/  IMAD.WIDE R4, R11, 0x8, R4 ;  /* 0x000000080b047825 */ /* 0x004fca00078e0204 */
[----:B------:R-:W-:Y:S01]  /*1b610*/  DFMA R2, R36, R36, R2 ;  /* 0x000000242402722b */ /* 0x000fe20000000002 */
[----:B----4-:R-:W-:-:S07]  /*1b620*/  IMAD.WIDE R8, R13, 0x8, R8 ;  /* 0x000000080d087825 */ /* 0x010fce00078e0208 */
        /* <DEDUP_REMOVED lines=9> */
        .weak           $__internal_8_$__cuda_sm20_dblrcp_rn_slowpath_v3
        .type           $__internal_8_$__cuda_sm20_dblrcp_rn_slowpath_v3,@function
        .size           $__internal_8_$__cuda_sm20_dblrcp_rn_slowpath_v3,($__internal_9_$__cuda_sm20_dsqrt_rn_f64_mediumpath_v1 - $__internal_8_$__cuda_sm20_dblrcp_rn_slowpath_v3)
$__internal_8_$__cuda_sm20_dblrcp_rn_slowpath_v3:
        /* <DEDUP_REMOVED lines=27> */
.L_x_1049:
        /* <DEDUP_REMOVED lines=10> */
.L_x_1047:
[----:B------:R-:W-:Y:S01]  /*1b910*/  LOP3.LUT R11, R35, 0x80000, RZ, 0xfc, !PT ;  /* 0x00080000230b7812 */ /* 0x000fe200078efcff */
[----:B------:R-:W-:-:S07]  /*1b920*/  IMAD.MOV.U32 R10, RZ, RZ, R34 ;  /* 0x000000ffff0a7224 */ /* 0x000fce00078e0022 */
.L_x_1048:
[----:B------:R-:W-:Y:S05]  /*1b930*/  BSYNC.RECONVERGENT B2 ;  /* 0x0000000000027941 */ /* 0x000fea0003800200 */
.L_x_1046:
[----:B------:R-:W-:Y:S02]  /*1b940*/  IMAD.MOV.U32 R134, RZ, RZ, R10 ;  /* 0x000000ffff867224 */ /* 0x000fe400078e000a */
[----:B------:R-:W-:Y:S02]  /*1b950*/  IMAD.MOV.U32 R135, RZ, RZ, R11 ;  /* 0x000000ffff877224 */ /* 0x000fe400078e000b */
[----:B------:R-:W-:Y:S02]  /*1b960*/  IMAD.MOV.U32 R10, RZ, RZ, R0 ;  /* 0x000000ffff0a7224 */ /* 0x000fe400078e0000 */
[----:B------:R-:W-:-:S04]  /*1b970*/  IMAD.MOV.U32 R11, RZ, RZ, 0x0 ;  /* 0x00000000ff0b7424 */ /* 0x000fc800078e00ff */
[----:B------:R-:W-:Y:S05]  /*1b980*/  RET.REL.NODEC R10 `(_Z14optimizeKernelIN4util9RastriginILi5EEELi5ELj128EEvddPKdPdPiS5_S5_iiidb) ;  /* 0xfffffe440a9c7950 */ /* 0x000fea0003c3ffff */
        .weak           $__internal_9_$__cuda_sm20_dsqrt_rn_f64_mediumpath_v1
        .type           $__internal_9_$__cuda_sm20_dsqrt_rn_f64_mediumpath_v1,@function
        .size           $__internal_9_$__cuda_sm20_dsqrt_rn_f64_mediumpath_v1,(.L_x_1255 - $__internal_9_$__cuda_sm20_dsqrt_rn_f64_mediumpath_v1)
$__internal_9_$__cuda_sm20_dsqrt_rn_f64_mediumpath_v1:
[----:B------:R-:W-:Y:S01]  /*1b990*/  ISETP.GE.U32.AND P0, PT, R6, -0x3400000, PT ;  /* 0xfcc000000600780c */ /* 0x000fe20003f06070 */
[----:B------:R-:W-:Y:S01]  /*1b9a0*/  BSSY.RECONVERGENT B1, `(.L_x_1050) ;  /* 0x0000028000017945 */ /* 0x000fe20003800200 */
[----:B------:R-:W-:Y:S02]  /*1b9b0*/  IMAD.MOV.U32 R14, RZ, RZ, R34 ;  /* 0x000000ffff0e7224 */ /* 0x000fe400078e0022 */
[----:B------:R-:W-:Y:S02]  /*1b9c0*/  IMAD.MOV.U32 R6, RZ, RZ, R30 ;  /* 0x000000ffff067224 */ /* 0x000fe400078e001e */
[----:B------:R-:W-:Y:S02]  /*1b9d0*/  IMAD.MOV.U32 R7, RZ, RZ, R31 ;  /* 0x000000ffff077224 */ /* 0x000fe400078e001f */
[----:B------:R-:W-:Y:S02]  /*1b9e0*/  IMAD.MOV.U32 R4, RZ, RZ, R50 ;  /* 0x000000ffff047224 */ /* 0x000fe400078e0032 */
[----:B------:R-:W-:-:S03]  /*1b9f0*/  IMAD.MOV.U32 R5, RZ, RZ, R51 ;  /* 0x000000ffff057224 */ /* 0x000fc600078e0033 */
        /* <DEDUP_REMOVED lines=9> */
.L_x_1051:
        /* <DEDUP_REMOVED lines=24> */
.L_x_1053:
[----:B------:R-:W-:-:S11]  /*1bc10*/  DADD R4, R6, R6 ;  /* 0x0000000006047229 */ /* 0x000fd60000000006 */
.L_x_1052:
[----:B------:R-:W-:Y:S05]  /*1bc20*/  BSYNC.RECONVERGENT B1 ;  /* 0x0000000000017941 */ /* 0x000fea0003800200 */
.L_x_1050:
[----:B------:R-:W-:Y:S02]  /*1bc30*/  IMAD.MOV.U32 R10, RZ, RZ, R4 ;  /* 0x000000ffff0a7224 */ /* 0x000fe400078e0004 */
[----:B------:R-:W-:Y:S02]  /*1bc40*/  IMAD.MOV.U32 R11, RZ, RZ, R5 ;  /* 0x000000ffff0b7224 */ /* 0x000fe400078e0005 */
[----:B------:R-:W-:Y:S02]  /*1bc50*/  IMAD.MOV.U32 R4, RZ, RZ, R0 ;  /* 0x000000ffff047224 */ /* 0x000fe400078e0000 */
[----:B------:R-:W-:-:S04]  /*1bc60*/  IMAD.MOV.U32 R5, RZ, RZ, 0x0 ;  /* 0x00000000ff057424 */ /* 0x000fc800078e00ff */
[----:B------:R-:W-:Y:S05]  /*1bc70*/  RET.REL.NODEC R4 `(_Z14optimizeKernelIN4util9RastriginILi5EEELi5ELj128EEvddPKdPdPiS5_S5_iiidb) ;  /* 0xfffffe4004e07950 */ /* 0x000fea0003c3ffff */
.L_x_1054:
        /* <DEDUP_REMOVED lines=16> */
.L_x_1255:


//--------------------- .text._Z13psoIterKernelIN4util10RosenbrockILi5EEELi5EEvT_dddddPdS4_S4_S4_S4_S4_S4_biim --------------------------
	.section	.text._Z13psoIterKernelIN4util10RosenbrockILi5EEELi5EEvT_dddddPdS4_S4_S4_S4_S4_S4_biim,"ax",@progbits
	.align	128
        .global         _Z13psoIterKernelIN4util10RosenbrockILi5EEELi5EEvT_dddddPdS4_S4_S4_S4_S4_S4_biim
        .type           _Z13psoIterKernelIN4util10RosenbrockILi5EEELi5EEvT_dddddPdS4_S4_S4_S4_S4_S4_biim,@function
        .size           _Z13psoIterKernelIN4util10RosenbrockILi5EEELi5EEvT_dddddPdS4_S4_S4_S4_S4_S4_biim,(.L_x_1268 - _Z13psoIterKernelIN4util10RosenbrockILi5EEELi5EEvT_dddddPdS4_S4_S4_S4_S4_S4_biim)
        .other          _Z13psoIterKernelIN4util10RosenbrockILi5EEELi5EEvT_dddddPdS4_S4_S4_S4_S4_S4_biim,@"STO_CUDA_ENTRY STV_DEFAULT"
_Z13psoIterKernelIN4util10RosenbrockILi5EEELi5EEvT_dddddPdS4_S4_S4_S4_S4_S4_biim:
.text._Z13psoIterKernelIN4util10RosenbrockILi5EEELi5EEvT_dddddPdS4_S4_S4_S4_S4_S4_biim:
        /* <DEDUP_REMOVED lines=19> */
.L_x_1078:
        /* <DEDUP_REMOVED lines=19> */
.L_x_1065:
        /* <DEDUP_REMOVED lines=10> */
.L_x_1060:
[----:B------:R-:W-:-:S06]  /*0300*/  IMAD R18, R2, 0x4, R1 ;  /* 0x0000000402127824 */ /* 0x000fcc00078e0201 */
[----:B------:R-:W5:Y:S01]  /*0310*/  LDL R18, [R18+0x4] ;  /* 0x0000040012127983 */ /* 0x000f620000100800 */
[----:B------:R-:W-:Y:S01]  /*0320*/  IMAD.SHL.U32 R20, R2, 0x20, RZ ;  /* 0x0000002002147824 */ /* 0x000fe200078e00ff */
[----:B------:R-:W-:-:S06]  /*0330*/  UMOV UR5, URZ ;  /* 0x000000ff00057c82 */ /* 0x000fcc0008000000 */
.L_x_1059:
        /* <DEDUP_REMOVED lines=191> */
.L_x_1062:
[----:B------:R-:W-:-:S06]  /*0f30*/  IMAD R20, R18, 0x4, R1 ;  /* 0x0000000412147824 */ /* 0x000fcc00078e0201 */
[----:B------:R-:W5:Y:S01]  /*0f40*/  LDL R20, [R20+0x4] ;  /* 0x0000040014147983 */ /* 0x000f620000100800 */
[----:B------:R-:W-:Y:S01]  /*0f50*/  IMAD.SHL.U32 R21, R18, 0x20, RZ ;  /* 0x0000002012157824 */ /* 0x000fe200078e00ff */
[----:B------:R-:W-:-:S06]  /*0f60*/  UMOV UR5, URZ ;  /* 0x000000ff00057c82 */ /* 0x000fcc0008000000 */
.L_x_1061:
        /* <DEDUP_REMOVED lines=189> */
.L_x_1064:
[----:B------:R-:W-:-:S06]  /*1b40*/  IMAD R18, R2, 0x4, R1 ;  /* 0x0000000402127824 */ /* 0x000fcc00078e0201 */
[----:B------:R-:W5:Y:S01]  /*1b50*/  LDL R18, [R18+0x4] ;  /* 0x0000040012127983 */ /* 0x000f620000100800 */
[----:B------:R-:W-:Y:S01]  /*1b60*/  IMAD.SHL.U32 R20, R2, 0x20, RZ ;  /* 0x0000002002147824 */ /* 0x000fe200078e00ff */
[----:B------:R-:W-:-:S06]  /*1b70*/  UMOV UR5, URZ ;  /* 0x000000ff00057c82 */ /* 0x000fcc0008000000 */
.L_x_1063:
        /* <DEDUP_REMOVED lines=179> */
.L_x_1058:
[----:B------:R-:W-:Y:S05]  /*26b0*/  BSYNC.RECONVERGENT B1 ;  /* 0x0000000000017941 */ /* 0x000fea0003800200 */
.L_x_1057:
[----:B------:R-:W-:Y:S01]  /*26c0*/  ISETP.GT.U32.AND P0, PT, R19, 0x3, PT ;  /* 0x000000031300780c */ /* 0x000fe20003f04070 */
[----:B------:R-:W-:Y:S01]  /*26d0*/  VIADD R17, R17, 0x1 ;  /* 0x0000000111117836 */ /* 0x000fe20000000000 */
[--C-:B------:R-:W-:Y:S02]  /*26e0*/  SHF.R.U64 R19, R19, 0x2, R16.reuse ;  /* 0x0000000213137819 */ /* 0x100fe40000001210 */
[----:B------:R-:W-:Y:S02]  /*26f0*/  ISETP.GT.U32.AND.EX P0, PT, R16, RZ, PT, P0 ;  /* 0x000000ff1000720c */ /* 0x000fe40003f04100 */
[----:B------:R-:W-:-:S11]  /*2700*/  SHF.R.U32.HI R16, RZ, 0x2, R16 ;  /* 0x00000002ff107819 */ /* 0x000fd60000011610 */
[----:B------:R-:W-:Y:S05]  /*2710*/  @P0 BRA `(.L_x_1065) ;  /* 0xffffffd800d00947 */ /* 0x000fea000383ffff */
.L_x_1056:
[----:B------:R-:W-:Y:S05]  /*2720*/  BSYNC.RECONVERGENT B0 ;  /* 0x0000000000007941 */ /* 0x000fea0003800200 */
.L_x_1055:
        /* <DEDUP_REMOVED lines=44> */
.L_x_1076:
        /* <DEDUP_REMOVED lines=11> */
.L_x_1071:
[----:B------:R-:W-:-:S06]  /*2aa0*/  IMAD R21, R20, 0x4, R1 ;  /* 0x0000000414157824 */ /* 0x000fcc00078e0201 */
[----:B------:R-:W5:Y:S01]  /*2ab0*/  LDL R21, [R21+0x4] ;  /* 0x0000040015157983 */ /* 0x000f620000100800 */
[----:B------:R-:W-:Y:S01]  /*2ac0*/  IMAD.SHL.U32 R22, R20, 0x20, RZ ;  /* 0x0000002014167824 */ /* 0x000fe200078e00ff */
[----:B------:R-:W-:-:S06]  /*2ad0*/  UMOV UR5, URZ ;  /* 0x000000ff00057c82 */ /* 0x000fcc0008000000 */
.L_x_1070:
        /* <DEDUP_REMOVED lines=191> */
.L_x_1073:
[----:B------:R-:W-:-:S06]  /*36d0*/  IMAD R21, R20, 0x4, R1 ;  /* 0x0000000414157824 */ /* 0x000fcc00078e0201 */
[----:B------:R-:W5:Y:S01]  /*36e0*/  LDL R21, [R21+0x4] ;  /* 0x0000040015157983 */ /* 0x000f620000100800 */
[----:B------:R-:W-:Y:S01]  /*36f0*/  IMAD.SHL.U32 R22, R20, 0x20, RZ ;  /* 0x0000002014167824 */ /* 0x000fe200078e00ff */
[----:B------:R-:W-:-:S06]  /*3700*/  UMOV UR5, URZ ;  /* 0x000000ff00057c82 */ /* 0x000fcc0008000000 */
.L_x_1072:
        /* <DEDUP_REMOVED lines=191> */
.L_x_1075:
[----:B------:R-:W-:-:S06]  /*4300*/  IMAD R21, R20, 0x4, R1 ;  /* 0x0000000414157824 */ /* 0x000fcc00078e0201 */
[----:B------:R-:W5:Y:S01]  /*4310*/  LDL R21, [R21+0x4] ;  /* 0x0000040015157983 */ /* 0x000f620000100800 */
[----:B------:R-:W-:Y:S01]  /*4320*/  IMAD.SHL.U32 R22, R20, 0x20, RZ ;  /* 0x0000002014167824 */ /* 0x000fe200078e00ff */
[----:B------:R-:W-:-:S06]  /*4330*/  UMOV UR5, URZ ;  /* 0x000000ff00057c82 */ /* 0x000fcc0008000000 */
.L_x_1074:
        /* <DEDUP_REMOVED lines=179> */
.L_x_1069:
[----:B------:R-:W-:Y:S05]  /*4e70*/  BSYNC.RECONVERGENT B1 ;  /* 0x0000000000017941 */ /* 0x000fea0003800200 */
.L_x_1068:
[----:B------:R-:W-:Y:S01]  /*4e80*/  ISETP.GT.U32.AND P0, PT, R2, 0x3, PT ;  /* 0x000000030200780c */ /* 0x000fe20003f04070 */
[----:B------:R-:W-:Y:S01]  /*4e90*/  VIADD R18, R18, 0x1 ;  /* 0x0000000112127836 */ /* 0x000fe20000000000 */
[--C-:B------:R-:W-:Y:S02]  /*4ea0*/  SHF.R.U64 R2, R2, 0x2, R19.reuse ;  /* 0x0000000202027819 */ /* 0x100fe40000001213 */
[----:B------:R-:W-:Y:S02]  /*4eb0*/  ISETP.GT.U32.AND.EX P0, PT, R19, RZ, PT, P0 ;  /* 0x000000ff1300720c */ /* 0x000fe40003f04100 */
[----:B------:R-:W-:-:S11]  /*4ec0*/  SHF.R.U32.HI R19, RZ, 0x2, R19 ;  /* 0x00000002ff137819 */ /* 0x000fd60000011613 */
[----:B------:R-:W-:Y:S05]  /*4ed0*/  @P0 BRA `(.L_x_1076) ;  /* 0xffffffd800c40947 */ /* 0x000fea000383ffff */
.L_x_1067:
[----:B------:R-:W-:Y:S05]  /*4ee0*/  BSYNC.RECONVERGENT B0 ;  /* 0x0000000000007941 */ /* 0x000fea0003800200 */
.L_x_1066:
        /* <DEDUP_REMOVED lines=68> */
.L_x_1077:
[----:B------:R-:W-:-:S04]  /*5330*/  UIADD3 UR4, UPT, UPT, UR4, 0x1, URZ ;  /* 0x0000000104047890 */ /* 0x000fc8000fffe0ff */
[----:B------:R-:W-:-:S09]  /*5340*/  UISETP.NE.AND UP0, UPT, UR4, 0x5, UPT ;  /* 0x000000050400788c */ /* 0x000fd2000bf05270 */
[----:B------:R-:W-:Y:S05]  /*5350*/  BRA.U UP0, `(.L_x_1078) ;  /* 0xffffffad00747547 */ /* 0x000fea000b83ffff */
[----:B------:R-:W0:Y:S01]  /*5360*/  LDCU.64 UR4, c[0x0][0x3b0] ;  /* 0x00007600ff0477ac */ /* 0x000e220008000a00 */
[C---:B------:R-:W-:Y:S01]  /*5370*/  IMAD.SHL.U32 R13, R10.reuse, 0x8, RZ ;  /* 0x000000080a0d7824 */ /* 0x040fe200078e00ff */
[----:B------:R-:W-:-:S04]  /*5380*/  SHF.L.U64.HI R12, R10, 0x3, R11 ;  /* 0x000000030a0c7819 */ /* 0x000fc8000001020b */
[----:B01----:R-:W-:-:S04]  /*5390*/  IADD3 R2, P0, PT, R13, UR4, RZ ;  /* 0x000000040d027c10 */ /* 0x003fc8000ff1e0ff */
[----:B------:R-:W-:Y:S01]  /*53a0*/  IADD3.X R3, PT, PT, R12, UR5, RZ, P0, !PT ;  /* 0x000000050c037c10 */ /* 0x000fe200087fe4ff */
[----:B------:R-:W0:Y:S04]  /*53b0*/  LDCU.64 UR4, c[0x0][0x3c8] ;  /* 0x00007900ff0477ac */ /* 0x000e280008000a00 */
[----:B------:R-:W2:Y:S04]  /*53c0*/  LDG.E.64 R16, desc[UR10][R2.64] ;  /* 0x0000000a02107981 */ /* 0x000ea8000c1e1b00 */
[----:B------:R-:W3:Y:S04]  /*53d0*/  LDG.E.64 R18, desc[UR10][R2.64+0x8] ;  /* 0x0000080a02127981 */ /* 0x000ee8000c1e1b00 */
[----:B------:R-:W4:Y:S04]  /*53e0*/  LDG.E.64 R14, desc[UR10][R2.64+0x10] ;  /* 0x0000100a020e7981 */ /* 0x000f28000c1e1b00 */
[----:B------:R-:W4:Y:S04]  /*53f0*/  LDG.E.64 R8, desc[UR10][R2.64+0x18] ;  /* 0x0000180a02087981 */ /* 0x000f28000c1e1b00 */
[----:B------:R-:W4:Y:S01]  /*5400*/  LDG.E.64 R6, desc[UR10][R2.64+0x20] ;  /* 0x0000200a02067981 */ /* 0x000f22000c1e1b00 */
[----:B------:R-:W-:-:S02]  /*5410*/  SHF.R.S32.HI R5, RZ, 0x1f, R0 ;  /* 0x0000001fff057819 */ /* 0x000fc40000011400 */
[----:B0-----:R-:W-:-:S04]  /*5420*/  LEA R4, P0, R0, UR4, 0x3 ;  /* 0x0000000400047c11 */ /* 0x001fc8000f8018ff */
[----:B------:R-:W-:-:S05]  /*5430*/  LEA.HI.X R5, R0, UR5, R5, 0x3, P0 ;  /* 0x0000000500057c11 */ /* 0x000fca00080f1c05 */
[----:B------:R-:W4:Y:S01]  /*5440*/  LDG.E.64 R10, desc[UR10][R4.64] ;  /* 0x0000000a040a7981 */ /* 0x000f22000c1e1b00 */
[C---:B--2---:R-:W-:Y:S02]  /*5450*/  DADD R22, -R16.reuse, 1 ;  /* 0x3ff0000010167429 */ /* 0x044fe40000000100 */
[----:B---3--:R-:W-:Y:S02]  /*5460*/  DFMA R16, -R16, R16, R18 ;  /* 0x000000101010722b */ /* 0x008fe40000000112 */
[----:B------:R-:W-:-:S04]  /*5470*/  DADD R20, -R18, 1 ;  /* 0x3ff0000012147429 */ /* 0x000fc80000000100 */
[----:B------:R-:W-:Y:S02]  /*5480*/  DMUL R24, R22, R22 ;  /* 0x0000001616187228 */ /* 0x000fe40000000000 */
[----:B----4-:R-:W-:Y:S02]  /*5490*/  DFMA R18, -R18, R18, R14 ;  /* 0x000000121212722b */ /* 0x010fe4000000010e */
[----:B------:R-:W-:Y:S02]  /*54a0*/  DMUL R22, R16, 100 ;  /* 0x4059000010167828 */ /* 0x000fe40000000000 */
[----:B------:R-:W-:-:S06]  /*54b0*/  DFMA R6, -R8, R8, R6 ;  /* 0x000000080806722b */ /* 0x000fcc0000000106 */
[----:B------:R-:W-:Y:S02]  /*54c0*/  DFMA R16, R16, R22, R24 ;  /* 0x000000161010722b */ /* 0x000fe40000000018 */
[----:B------:R-:W-:Y:S02]  /*54d0*/  DMUL R24, R20, R20 ;  /* 0x0000001414187228 */ /* 0x000fe40000000000 */
[----:B------:R-:W-:Y:S02]  /*54e0*/  DMUL R22, R18, 100 ;  /* 0x4059000012167828 */ /* 0x000fe40000000000 */
[C---:B------:R-:W-:Y:S02]  /*54f0*/  DADD R20, -R14.reuse, 1 ;  /* 0x3ff000000e147429 */ /* 0x040fe40000000100 */
[----:B------:R-:W-:-:S04]  /*5500*/  DFMA R14, -R14, R14, R8 ;  /* 0x0000000e0e0e722b */ /* 0x000fc80000000108 */
[----:B------:R-:W-:Y:S02]  /*5510*/  DFMA R18, R18, R22, R24 ;  /* 0x000000161212722b */ /* 0x000fe40000000018 */
[----:B------:R-:W-:Y:S02]  /*5520*/  DADD R22, -R8, 1 ;  /* 0x3ff0000008167429 */ /* 0x000fe40000000100 */
[----:B------:R-:W-:Y:S02]  /*5530*/  DMUL R20, R20, R20 ;  /* 0x0000001414147228 */ /* 0x000fe40000000000 */
[----:B------:R-:W-:Y:S02]  /*5540*/  DMUL R8, R14, 100 ;  /* 0x405900000e087828 */ /* 0x000fe40000000000 */
[----:B------:R-:W-:Y:S02]  /*5550*/  DADD R16, R16, R18 ;  /* 0x0000000010107229 */ /* 0x000fe40000000012 */
[----:B------:R-:W-:-:S02]  /*5560*/  DMUL R22, R22, R22 ;  /* 0x0000001616167228 */ /* 0x000fc40000000000 */
[----:B------:R-:W-:Y:S02]  /*5570*/  DMUL R18, R6, 100 ;  /* 0x4059000006127828 */ /* 0x000fe40000000000 */
[----:B------:R-:W-:-:S06]  /*5580*/  DFMA R8, R14, R8, R20 ;  /* 0x000000080e08722b */ /* 0x000fcc0000000014 */
[----:B------:R-:W-:Y:S02]  /*5590*/  DFMA R18, R6, R18, R22 ;  /* 0x000000120612722b */ /* 0x000fe40000000016 */
[----:B------:R-:W-:-:S08]  /*55a0*/  DADD R6, R16, R8 ;  /* 0x0000000010067229 */ /* 0x000fd00000000008 */
[----:B------:R-:W-:-:S08]  /*55b0*/  DADD R6, R6, R18 ;  /* 0x0000000006067229 */ /* 0x000fd00000000012 */
[----:B------:R-:W-:-:S14]  /*55c0*/  DSETP.GEU.AND P0, PT, R6, R10, PT ;  /* 0x0000000a0600722a */ /* 0x000fdc0003f0e000 */
        /* <DEDUP_REMOVED lines=11> */
[----:B------:R-:W0:Y:S03]  /*5680*/  LDC.64 R20, c[0x0][0x3d8] ;  /* 0x0000f600ff147b82 */ /* 0x000e260000000a00 */
[----:B--2---:R1:W-:Y:S04]  /*5690*/  @!P0 STG.E.64 desc[UR10][R10.64+0x18], R16 ;  /* 0x000018100a008986 */ /* 0x0043e8000c101b0a */
[----:B------:R-:W2:Y:S01]  /*56a0*/  @!P0 LDG.E.64 R18, desc[UR10][R2.64+0x20] ;  /* 0x0000200a02128981 */ /* 0x000ea2000c1e1b00 */
[----:B------:R-:W-:Y:S03]  /*56b0*/  BSSY B0, `(.L_x_1079) ;  /* 0x000000e000007945 */ /* 0x000fe60003800000 */
[----:B--2---:R1:W-:Y:S04]  /*56c0*/  @!P0 STG.E.64 desc[UR10][R10.64+0x20], R18 ;  /* 0x000020120a008986 */ /* 0x0043e8000c101b0a */
[----:B0-----:R1:W5:Y:S02]  /*56d0*/  LDG.E.64 R4, desc[UR10][R20.64] ;  /* 0x0000000a14047981 */ /* 0x001364000c1e1b00 */
.L_x_1081:
        /* <DEDUP_REMOVED lines=11> */
.L_x_1080:
[----:B------:R-:W-:Y:S05]  /*5790*/  BSYNC B0 ;  /* 0x0000000000007941 */ /* 0x000fea0003800000 */
.L_x_1079:
        /* <DEDUP_REMOVED lines=14> */
.L_x_1082:
        /* <DEDUP_REMOVED lines=16> */
.L_x_1268:


//--------------------- .text._Z13psoInitKernelIN4util10RosenbrockILi5EEELi5EEvT_ddPdS4_S4_S4_S4_S4_im --------------------------
	.section	.text._Z13psoInitKernelIN4util10RosenbrockILi5EEELi5EEvT_ddPdS4_S4_S4_S4_S4_im,"ax",@progbits
	.align	128
        .global         _Z13psoInitKernelIN4util10RosenbrockILi5EEELi5EEvT_ddPdS4_S4_S4_S4_S4_im
        .type           _Z13psoInitKernelIN4util10RosenbrockILi5EEELi5EEvT_ddPdS4_S4_S4_S4_S4_im,@function
        .size           _Z13psoInitKernelIN4util10RosenbrockILi5EEELi5EEvT_ddPdS4_S4_S4_S4_S4_im,(.L_x_1269 - _Z13psoInitKernelIN4util10RosenbrockILi5EEELi5EEvT_ddPdS4_S4_S4_S4_S4_im)
        .other          _Z13psoInitKernelIN4util10RosenbrockILi5EEELi5EEvT_ddPdS4_S4_S4_S4_S4_im,@"STO_CUDA_ENTRY STV_DEFAULT"
_Z13psoInitKernelIN4util10RosenbrockILi5EEELi5EEvT_ddPdS4_S4_S4_S4_S4_im:
.text._Z13psoInitKernelIN4util10RosenbrockILi5EEELi5EEvT_ddPdS4_S4_S4_S4_S4_im:
        /* <DEDUP_REMOVED lines=16> */
.L_x_1105:
[----:B------:R-:W-:Y:S01]  /*0100*/  UIMAD UR5, UR4, -0x7a143595, URZ ;  /* 0x85ebca6b040578a4 */ /* 0x000fe2000f8e02ff */
[C---:B------:R-:W-:Y:S01]  /*0110*/  IMAD R0, R17.reuse, -0x61c88647, RZ ;  /* 0x9e3779b911007824 */ /* 0x040fe200078e02ff */
[----:B------:R-:W-:Y:S01]  /*0120*/  ISETP.NE.AND P0, PT, R17, RZ, PT ;  /* 0x000000ff1100720c */ /* 0x000fe20003f05270 */
[----:B------:R-:W-:Y:S01]  /*0130*/  IMAD.MOV.U32 R5, RZ, RZ, -0x75bd8fc ;  /* 0xf8a42704ff057424 */ /* 0x000fe200078e00ff */
[----:B------:R-:W-:Y:S01]  /*0140*/  BSSY.RECONVERGENT B0, `(.L_x_1083) ;  /* 0x000025d000007945 */ /* 0x000fe20003800200 */
[----:B0-----:R-:W-:Y:S02]  /*0150*/  IMAD.MOV.U32 R6, RZ, RZ, -0x23270784 ;  /* 0xdcd8f87cff067424 */ /* 0x001fe400078e00ff */
        /* <DEDUP_REMOVED lines=14> */
.L_x_1093:
        /* <DEDUP_REMOVED lines=11> */
.L_x_1088:
[----:B------:R-:W-:-:S06]  /*02f0*/  LEA R18, R23, UR11, 0x2 ;  /* 0x0000000b17127c11 */ /* 0x000fcc000f8e10ff */
[----:B------:R-:W5:Y:S01]  /*0300*/  LDL R18, [R18+0x4] ;  /* 0x0000040012127983 */ /* 0x000f620000100800 */
[----:B------:R-:W-:Y:S01]  /*0310*/  IMAD.SHL.U32 R20, R23, 0x20, RZ ;  /* 0x0000002017147824 */ /* 0x000fe200078e00ff */
[----:B------:R-:W-:-:S06]  /*0320*/  UMOV UR5, URZ ;  /* 0x000000ff00057c82 */ /* 0x000fcc0008000000 */
.L_x_1087:
        /* <DEDUP_REMOVED lines=190> */
.L_x_1090:
[----:B------:R-:W-:-:S06]  /*0f10*/  LEA R18, R23, UR11, 0x2 ;  /* 0x0000000b17127c11 */ /* 0x000fcc000f8e10ff */
[----:B------:R-:W5:Y:S01]  /*0f20*/  LDL R18, [R18+0x4] ;  /* 0x0000040012127983 */ /* 0x000f620000100800 */
[----:B------:R-:W-:Y:S01]  /*0f30*/  IMAD.SHL.U32 R20, R23, 0x20, RZ ;  /* 0x0000002017147824 */ /* 0x000fe200078e00ff */
[----:B------:R-:W-:-:S06]  /*0f40*/  UMOV UR5, URZ ;  /* 0x000000ff00057c82 */ /* 0x000fcc0008000000 */
.L_x_1089:
        /* <DEDUP_REMOVED lines=190> */
.L_x_1092:
[----:B------:R-:W-:-:S06]  /*1b30*/  LEA R18, R22, UR11, 0x2 ;  /* 0x0000000b16127c11 */ /* 0x000fcc000f8e10ff */
[----:B------:R-:W5:Y:S01]  /*1b40*/  LDL R18, [R18+0x4] ;  /* 0x0000040012127983 */ /* 0x000f620000100800 */
[----:B------:R-:W-:Y:S01]  /*1b50*/  IMAD.SHL.U32 R19, R22, 0x20, RZ ;  /* 0x0000002016137824 */ /* 0x000fe200078e00ff */
[----:B------:R-:W-:-:S06]  /*1b60*/  UMOV UR5, URZ ;  /* 0x000000ff00057c82 */ /* 0x000fcc0008000000 */
.L_x_1091:
        /* <DEDUP_REMOVED lines=179> */
.L_x_1086:
[----:B------:R-:W-:Y:S05]  /*26a0*/  BSYNC.RECONVERGENT B1 ;  /* 0x0000000000017941 */ /* 0x000fea0003800200 */
.L_x_1085:
[C---:B------:R-:W-:Y:S01]  /*26b0*/  ISETP.GT.U32.AND P0, PT, R11.reuse, 0x3, PT ;  /* 0x000000030b00780c */ /* 0x040fe20003f04070 */
[----:B------:R-:W-:Y:S01]  /*26c0*/  VIADD R10, R10, 0x1 ;  /* 0x000000010a0a7836 */ /* 0x000fe20000000000 */
[--C-:B------:R-:W-:Y:S02]  /*26d0*/  SHF.R.U64 R11, R11, 0x2, R2.reuse ;  /* 0x000000020b0b7819 */ /* 0x100fe40000001202 */
[----:B------:R-:W-:Y:S02]  /*26e0*/  ISETP.GT.U32.AND.EX P0, PT, R2, RZ, PT, P0 ;  /* 0x000000ff0200720c */ /* 0x000fe40003f04100 */
[----:B------:R-:W-:-:S11]  /*26f0*/  SHF.R.U32.HI R2, RZ, 0x2, R2 ;  /* 0x00000002ff027819 */ /* 0x000fd60000011602 */
[----:B------:R-:W-:Y:S05]  /*2700*/  @P0 BRA `(.L_x_1093) ;  /* 0xffffffd800cc0947 */ /* 0x000fea000383ffff */
.L_x_1084:
[----:B------:R-:W-:Y:S05]  /*2710*/  BSYNC.RECONVERGENT B0 ;  /* 0x0000000000007941 */ /* 0x000fea0003800200 */
.L_x_1083:
        /* <DEDUP_REMOVED lines=43> */
.L_x_1104:
        /* <DEDUP_REMOVED lines=11> */
.L_x_1099:
[----:B------:R-:W-:-:S06]  /*2a80*/  LEA R21, R23, UR11, 0x2 ;  /* 0x0000000b17157c11 */ /* 0x000fcc000f8e10ff */
[----:B------:R-:W5:Y:S01]  /*2a90*/  LDL R21, [R21+0x4] ;  /* 0x0000040015157983 */ /* 0x000f620000100800 */
[----:B------:R-:W-:Y:S01]  /*2aa0*/  IMAD.SHL.U32 R22, R23, 0x20, RZ ;  /* 0x0000002017167824 */ /* 0x000fe200078e00ff */
[----:B------:R-:W-:-:S06]  /*2ab0*/  UMOV UR5, URZ ;  /* 0x000000ff00057c82 */ /* 0x000fcc0008000000 */
.L_x_1098:
        /* <DEDUP_REMOVED lines=190> */
.L_x_1101:
[----:B------:R-:W-:-:S06]  /*36a0*/  LEA R21, R25, UR11, 0x2 ;  /* 0x0000000b19157c11 */ /* 0x000fcc000f8e10ff */
[----:B------:R-:W5:Y:S01]  /*36b0*/  LDL R21, [R21+0x4] ;  /* 0x0000040015157983 */ /* 0x000f620000100800 */
[----:B------:R-:W-:Y:S01]  /*36c0*/  IMAD.SHL.U32 R22, R25, 0x20, RZ ;  /* 0x0000002019167824 */ /* 0x000fe200078e00ff */
[----:B------:R-:W-:-:S06]  /*36d0*/  UMOV UR5, URZ ;  /* 0x000000ff00057c82 */ /* 0x000fcc0008000000 */
.L_x_1100:
        /* <DEDUP_REMOVED lines=189> */
.L_x_1103:
[----:B------:R-:W-:Y:S02]  /*42b0*/  ULEA UR6, UR5, UR11, 0x2 ;  /* 0x0000000b05067291 */ /* 0x000fe4000f8e10ff */
[----:B------:R-:W-:-:S07]  /*42c0*/  USHF.L.U32 UR10, UR5, 0x5, URZ ;  /* 0x00000005050a7899 */ /* 0x000fce00080006ff */
[----:B------:R-:W5:Y:S01]  /*42d0*/  LDL R22, [UR6+0x4] ;  /* 0x00000406ff167983 */ /* 0x000f620008100800 */
[----:B------:R-:W-:-:S05]  /*42e0*/  UMOV UR6, URZ ;  /* 0x000000ff00067c82 */ /* 0x000fca0008000000 */
.L_x_1102:
        /* <DEDUP_REMOVED lines=180> */
.L_x_1097:
[----:B------:R-:W-:Y:S05]  /*4e30*/  BSYNC.RECONVERGENT B1 ;  /* 0x0000000000017941 */ /* 0x000fea0003800200 */
.L_x_1096:
[----:B------:R-:W-:Y:S01]  /*4e40*/  ISETP.GT.U32.AND P0, PT, R0, 0x3, PT ;  /* 0x000000030000780c */ /* 0x000fe20003f04070 */
[----:B------:R-:W-:Y:S01]  /*4e50*/  VIADD R4, R4, 0x1 ;  /* 0x0000000104047836 */ /* 0x000fe20000000000 */
[--C-:B------:R-:W-:Y:S02]  /*4e60*/  SHF.R.U64 R0, R0, 0x2, R11.reuse ;  /* 0x0000000200007819 */ /* 0x100fe4000000120b */
[----:B------:R-:W-:Y:S02]  /*4e70*/  ISETP.GT.U32.AND.EX P0, PT, R11, RZ, PT, P0 ;  /* 0x000000ff0b00720c */ /* 0x000fe40003f04100 */
[----:B------:R-:W-:-:S11]  /*4e80*/  SHF.R.U32.HI R11, RZ, 0x2, R11 ;  /* 0x00000002ff0b7819 */ /* 0x000fd6000001160b */
[----:B------:R-:W-:Y:S05]  /*4e90*/  @P0 BRA `(.L_x_1104) ;  /* 0xffffffd800cc0947 */ /* 0x000fea000383ffff */
.L_x_1095:
[----:B------:R-:W-:Y:S05]  /*4ea0*/  BSYNC.RECONVERGENT B0 ;  /* 0x0000000000007941 */ /* 0x000fea0003800200 */
.L_x_1094:
        /* <DEDUP_REMOVED lines=27> */
[----:B------:R-:W2:Y:S01]  /*5060*/  I2F.F64.U64 R10, R18 ;  /* 0x00000012000a7312 */ /* 0x000ea20000301800 */
[----:B0-----:R-:W-:-:S05]  /*5070*/  IMAD.WIDE R6, R23, 0x8, R6 ;  /* 0x0000000817067825 */ /* 0x001fca00078e0206 */
[----:B------:R-:W0:Y:S01]  /*5080*/  LDC.64 R8, c[0x0][0x3a0] ;  /* 0x0000e800ff087b82 */ /* 0x000e220000000a00 */
[----:B--2---:R-:W-:Y:S02]  /*5090*/  DFMA R10, R10, R14, 5.5511151231257827021e-17 ;  /* 0x3c9000000a0a742b */ /* 0x004fe4000000000e */
[----:B------:R-:W-:-:S08]  /*50a0*/  DADD R14, R20, R20 ;  /* 0x00000000140e7229 */ /* 0x000fd00000000014 */
[----:B------:R-:W-:Y:S01]  /*50b0*/  DFMA R10, R10, R14, -R20 ;  /* 0x0000000e0a0a722b */ /* 0x000fe20000000814 */
[----:B-1----:R-:W-:-:S04]  /*50c0*/  IMAD.WIDE R14, R23, 0x8, R4 ;  /* 0x00000008170e7825 */ /* 0x002fc800078e0204 */
[----:B0-----:R-:W-:Y:S01]  /*50d0*/  IMAD.WIDE R8, R23, 0x8, R8 ;  /* 0x0000000817087825 */ /* 0x001fe200078e0208 */
[----:B------:R0:W-:Y:S04]  /*50e0*/  STG.E.64 desc[UR8][R14.64], R2 ;  /* 0x000000020e007986 */ /* 0x0001e8000c101b08 */
[----:B------:R0:W-:Y:S04]  /*50f0*/  STG.E.64 desc[UR8][R8.64], R10 ;  /* 0x0000000a08007986 */ /* 0x0001e8000c101b08 */
[----:B------:R0:W-:Y:S01]  /*5100*/  STG.E.64 desc[UR8][R6.64], R2 ;  /* 0x0000000206007986 */ /* 0x0001e2000c101b08 */
[----:B------:R-:W-:Y:S05]  /*5110*/  BRA.U UP0, `(.L_x_1105) ;  /* 0xffffffad00f87547 */ /* 0x000fea000b83ffff */
[----:B0-----:R-:W-:Y:S01]  /*5120*/  IMAD.WIDE R14, R16, 0x8, R4 ;  /* 0x00000008100e7825 */ /* 0x001fe200078e0204 */
[----:B------:R-:W0:Y:S04]  /*5130*/  LDCU.64 UR4, c[0x0][0x3b0] ;  /* 0x00007600ff0477ac */ /* 0x000e280008000a00 */
[----:B------:R-:W2:Y:S04]  /*5140*/  LDG.E.64 R8, desc[UR8][R14.64] ;  /* 0x000000080e087981 */ /* 0x000ea8000c1e1b00 */
[----:B------:R-:W3:Y:S04]  /*5150*/  LDG.E.64 R10, desc[UR8][R14.64+0x8] ;  /* 0x000008080e0a7981 */ /* 0x000ee8000c1e1b00 */
[----:B------:R-:W4:Y:S04]  /*5160*/  LDG.E.64 R6, desc[UR8][R14.64+0x10] ;  /* 0x000010080e067981 */ /* 0x000f28000c1e1b00 */
[----:B------:R-:W4:Y:S04]  /*5170*/  LDG.E.64 R2, desc[UR8][R14.64+0x18] ;  /* 0x000018080e027981 */ /* 0x000f28000c1e1b00 */
[----:B------:R1:W4:Y:S01]  /*5180*/  LDG.E.64 R4, desc[UR8][R14.64+0x20] ;  /* 0x000020080e047981 */ /* 0x000322000c1e1b00 */
[----:B------:R-:W-:Y:S01]  /*5190*/  SHF.R.S32.HI R0, RZ, 0x1f, R17 ;  /* 0x0000001fff007819 */ /* 0x000fe20000011411 */
[----:B--2---:R-:W-:-:S02]  /*51a0*/  DADD R12, -R8, 1 ;  /* 0x3ff00000080c7429 */ /* 0x004fc40000000100 */
[----:B---3--:R-:W-:Y:S02]  /*51b0*/  DFMA R8, -R8, R8, R10 ;  /* 0x000000080808722b */ /* 0x008fe4000000010a */
[C---:B------:R-:W-:Y:S02]  /*51c0*/  DADD R18, -R10.reuse, 1 ;  /* 0x3ff000000a127429 */ /* 0x040fe40000000100 */
[----:B----4-:R-:W-:Y:S02]  /*51d0*/  DFMA R10, -R10, R10, R6 ;  /* 0x0000000a0a0a722b */ /* 0x010fe40000000106 */
[----:B------:R-:W-:Y:S02]  /*51e0*/  DMUL R20, R12, R12 ;  /* 0x0000000c0c147228 */ /* 0x000fe40000000000 */
[----:B------:R-:W-:Y:S02]  /*51f0*/  DADD R12, -R6, 1 ;  /* 0x3ff00000060c7429 */ /* 0x000fe40000000100 */
[----:B------:R-:W-:-:S02]  /*5200*/  DMUL R24, R18, R18 ;  /* 0x0000001212187228 */ /* 0x000fc40000000000 */
[----:B------:R-:W-:Y:S02]  /*5210*/  DMUL R22, R10, 100 ;  /* 0x405900000a167828 */ /* 0x000fe40000000000 */
[----:B------:R-:W-:Y:S02]  /*5220*/  DFMA R6, -R6, R6, R2 ;  /* 0x000000060606722b */ /* 0x000fe40000000102 */
[----:B------:R-:W-:Y:S02]  /*5230*/  DMUL R18, R8, 100 ;  /* 0x4059000008127828 */ /* 0x000fe40000000000 */
[----:B------:R-:W-:Y:S02]  /*5240*/  DMUL R12, R12, R12 ;  /* 0x0000000c0c0c7228 */ /* 0x000fe40000000000 */
[----:B------:R-:W-:Y:S02]  /*5250*/  DFMA R22, R10, R22, R24 ;  /* 0x000000160a16722b */ /* 0x000fe40000000018 */
[----:B------:R-:W-:-:S02]  /*5260*/  DMUL R10, R6, 100 ;  /* 0x40590000060a7828 */ /* 0x000fc40000000000 */
[----:B------:R-:W-:Y:S02]  /*5270*/  DFMA R8, R8, R18, R20 ;  /* 0x000000120808722b */ /* 0x000fe40000000014 */
[C---:B-1----:R-:W-:Y:S02]  /*5280*/  DADD R14, -R2.reuse, 1 ;  /* 0x3ff00000020e7429 */ /* 0x042fe40000000100 */
[----:B------:R-:W-:Y:S02]  /*5290*/  DFMA R4, -R2, R2, R4 ;  /* 0x000000020204722b */ /* 0x000fe40000000104 */
[----:B------:R-:W-:Y:S01]  /*52a0*/  DFMA R10, R6, R10, R12 ;  /* 0x0000000a060a722b */ /* 0x000fe2000000000c */
[----:B------:R-:W1:Y:S01]  /*52b0*/  LDC.64 R2, c[0x0][0x3c0] ;  /* 0x0000f000ff027b82 */ /* 0x000e620000000a00 */
[----:B------:R-:W-:Y:S02]  /*52c0*/  DADD R8, R8, R22 ;  /* 0x0000000008087229 */ /* 0x000fe40000000016 */
[----:B------:R-:W-:-:S02]  /*52d0*/  DMUL R14, R14, R14 ;  /* 0x0000000e0e0e7228 */ /* 0x000fc40000000000 */
[----:B------:R-:W-:-:S04]  /*52e0*/  DMUL R12, R4, 100 ;  /* 0x40590000040c7828 */ /* 0x000fc80000000000 */
[----:B------:R-:W-:Y:S01]  /*52f0*/  DADD R6, R8, R10 ;  /* 0x0000000008067229 */ /* 0x000fe2000000000a */
[----:B0-----:R-:W-:-:S03]  /*5300*/  LEA R8, P0, R17, UR4, 0x3 ;  /* 0x0000000411087c11 */ /* 0x001fc6000f8018ff */
[----:B------:R-:W-:Y:S01]  /*5310*/  DFMA R12, R4, R12, R14 ;  /* 0x0000000c040c722b */ /* 0x000fe2000000000e */
[----:B------:R-:W-:-:S07]  /*5320*/  LEA.HI.X R9, R17, UR5, R0, 0x3, P0 ;  /* 0x0000000511097c11 */ /* 0x000fce00080f1c00 */
[----:B------:R-:W-:-:S07]  /*5330*/  DADD R6, R6, R12 ;  /* 0x0000000006067229 */ /* 0x000fce000000000c */
[----:B------:R0:W-:Y:S04]  /*5340*/  STG.E.64 desc[UR8][R8.64], R6 ;  /* 0x0000000608007986 */ /* 0x0001e8000c101b08 */
[----:B-1----:R0:W5:Y:S01]  /*5350*/  LDG.E.64 R4, desc[UR8][R2.64] ;  /* 0x0000000802047981 */ /* 0x002162000c1e1b00 */
[----:B------:R-:W-:Y:S01]  /*5360*/  BSSY B0, `(.L_x_1106) ;  /* 0x000000c000007945 */ /* 0x000fe20003800000 */
.L_x_1108:
        /* <DEDUP_REMOVED lines=11> */
.L_x_1107:
[----:B------:R-:W-:Y:S05]  /*5420*/  BSYNC B0 ;  /* 0x0000000000007941 */ /* 0x000fea0003800000 */
.L_x_1106:
        /* <DEDUP_REMOVED lines=16> */
.L_x_1109:
        /* <DEDUP_REMOVED lines=13> */
.L_x_1269:


//--------------------- .text._Z14optimizeKernelIN4util10RosenbrockILi5EEELi5ELj128EEvddPKdPdPiS5_S5_iiidb --------------------------
	.section	.text._Z14optimizeKernelIN4util10RosenbrockILi5EEELi5ELj128EEvddPKdPdPiS5_S5_iiidb,"ax",@progbits
	.align	128
        .global         _Z14optimizeKernelIN4util10RosenbrockILi5EEELi5ELj128EEvddPKdPdPiS5_S5_iiidb
        .type           _Z14optimizeKernelIN4util10RosenbrockILi5EEELi5ELj128EEvddPKdPdPiS5_S5_iiidb,@function
        .size           _Z14optimizeKernelIN4util10RosenbrockILi5EEELi5ELj128EEvddPKdPdPiS5_S5_iiidb,(.L_x_1257 - _Z14optimizeKernelIN4util10RosenbrockILi5EEELi5ELj128EEvddPKdPdPiS5_S5_iiidb)
        .other          _Z14optimizeKernelIN4util10RosenbrockILi5EEELi5ELj128EEvddPKdPdPiS5_S5_iiidb,@"STO_CUDA_ENTRY STV_DEFAULT"
_Z14optimizeKernelIN4util10RosenbrockILi5EEELi5ELj128EEvddPKdPdPiS5_S5_iiidb:
.text._Z14optimizeKernelIN4util10RosenbrockILi5EEELi5ELj128EEvddPKdPdPiS5_S5_iiidb:
        /* <DEDUP_REMOVED lines=29> */
.L_x_1110:
        /* <DEDUP_REMOVED lines=23> */
.L_x_1122:
        /* <DEDUP_REMOVED lines=11> */
.L_x_1117:
[----:B------:R-:W-:-:S05]  /*03f0*/  IMAD R20, R22, 0x4, R1 ;  /* 0x0000000416147824 */ /* 0x000fca00078e0201 */
[----:B------:R0:W5:Y:S01]  /*0400*/  LDL R51, [R20+0x4] ;  /* 0x0000040014337983 */ /* 0x0001620000100800 */
[----:B------:R-:W-:Y:S01]  /*0410*/  IMAD.SHL.U32 R53, R22, 0x20, RZ ;  /* 0x0000002016357824 */ /* 0x000fe200078e00ff */
[----:B------:R-:W-:-:S06]  /*0420*/  UMOV UR4, URZ ;  /* 0x000000ff00047c82 */ /* 0x000fcc0008000000 */
.L_x_1116:
        /* <DEDUP_REMOVED lines=190> */
.L_x_1119:
[----:B------:R-:W-:-:S05]  /*1010*/  IMAD R20, R22, 0x4, R1 ;  /* 0x0000000416147824 */ /* 0x000fca00078e0201 */
[----:B------:R0:W5:Y:S01]  /*1020*/  LDL R51, [R20+0x4] ;  /* 0x0000040014337983 */ /* 0x0001620000100800 */
[----:B------:R-:W-:Y:S01]  /*1030*/  IMAD.SHL.U32 R53, R22, 0x20, RZ ;  /* 0x0000002016357824 */ /* 0x000fe200078e00ff */
[----:B------:R-:W-:-:S06]  /*1040*/  UMOV UR4, URZ ;  /* 0x000000ff00047c82 */ /* 0x000fcc0008000000 */
.L_x_1118:
        /* <DEDUP_REMOVED lines=190> */
.L_x_1121:
[----:B------:R-:W-:-:S05]  /*1c30*/  IMAD R20, R22, 0x4, R1 ;  /* 0x0000000416147824 */ /* 0x000fca00078e0201 */
[----:B------:R0:W5:Y:S01]  /*1c40*/  LDL R51, [R20+0x4] ;  /* 0x0000040014337983 */ /* 0x0001620000100800 */
[----:B------:R-:W-:Y:S01]  /*1c50*/  IMAD.SHL.U32 R53, R22, 0x20, RZ ;  /* 0x0000002016357824 */ /* 0x000fe200078e00ff */
[----:B------:R-:W-:-:S06]  /*1c60*/  UMOV UR4, URZ ;  /* 0x000000ff00047c82 */ /* 0x000fcc0008000000 */
.L_x_1120:
        /* <DEDUP_REMOVED lines=179> */
.L_x_1115:
[----:B------:R-:W-:Y:S05]  /*27a0*/  BSYNC.RECONVERGENT B1 ;  /* 0x0000000000017941 */ /* 0x000fea0003800200 */
.L_x_1114:
[----:B------:R-:W-:Y:S01]  /*27b0*/  ISETP.GT.U32.AND P0, PT, R18, 0x3, PT ;  /* 0x000000031200780c */ /* 0x000fe20003f04070 */
[----:B------:R-:W-:Y:S01]  /*27c0*/  VIADD R8, R8, 0x1 ;  /* 0x0000000108087836 */ /* 0x000fe20000000000 */
[--C-:B------:R-:W-:Y:S02]  /*27d0*/  SHF.R.U64 R18, R18, 0x2, R19.reuse ;  /* 0x0000000212127819 */ /* 0x100fe40000001213 */
[----:B------:R-:W-:Y:S02]  /*27e0*/  ISETP.GT.U32.AND.EX P0, PT, R19, RZ, PT, P0 ;  /* 0x000000ff1300720c */ /* 0x000fe40003f04100 */
[----:B------:R-:W-:-:S11]  /*27f0*/  SHF.R.U32.HI R19, RZ, 0x2, R19 ;  /* 0x00000002ff137819 */ /* 0x000fd60000011613 */
[----:B------:R-:W-:Y:S05]  /*2800*/  @P0 BRA `(.L_x_1122) ;  /* 0xffffffd800cc0947 */ /* 0x000fea000383ffff */
.L_x_1113:
[----:B------:R-:W-:Y:S05]  /*2810*/  BSYNC.RECONVERGENT B0 ;  /* 0x0000000000007941 */ /* 0x000fea0003800200 */
.L_x_1112:
[----:B------:R-:W-:Y:S01]  /*2820*/  SHF.R.U32.HI R8, RZ, 0x2, R9 ;  /* 0x00000002ff087819 */ /* 0x000fe20000011609 */
[----:B01----:R-:W-:Y:S01]  /*2830*/  IMAD.MOV.U32 R12, RZ, RZ, -0x23270784 ;  /* 0xdcd8f87cff0c7424 */ /* 0x003fe200078e00ff */
[----:B------:R-:W-:Y:S01]  /*2840*/  SHF.R.U32.HI R17, RZ, 0x2, R10 ;  /* 0x00000002ff117819 */ /* 0x000fe2000001160a */
[----:B------:R-:W0:Y:S01]  /*2850*/  LDCU.64 UR4, c[0x0][0x380] ;  /* 0x00007000ff0477ac */ /* 0x000e220008000a00 */
        /* <DEDUP_REMOVED lines=8> */
[----:B------:R-:W-:-:S02]  /*28e0*/  IMAD.SHL.U32 R9, R17, 0x2, RZ ;  /* 0x0000000211097824 */ /* 0x000fc400078e00ff */
[----:B------:R-:W-:Y:S01]  /*28f0*/  IMAD.MOV.U32 R11, RZ, RZ, 0x5 ;  /* 0x00000005ff0b7424 */ /* 0x000fe200078e00ff */
[----:B------:R-:W-:-:S03]  /*2900*/  LOP3.LUT R10, R8, R13, RZ, 0x3c, !PT ;  /* 0x0000000d080a7212 */ /* 0x000fc600078e3cff */
[----:B------:R-:W-:Y:S02]  /*2910*/  IMAD R11, R14, R11, 0x1c9 ;  /* 0x000001c90e0b7424 */ /* 0x000fe400078e020b */
[----:B------:R-:W-:-:S03]  /*2920*/  IMAD.SHL.U32 R8, R10, 0x10, RZ ;  /* 0x000000100a087824 */ /* 0x000fc600078e00ff */
[----:B------:R-:W-:Y:S02]  /*2930*/  LOP3.LUT R11, R11, 0xaad26b49, RZ, 0x3c, !PT ;  /* 0xaad26b490b0b7812 */ /* 0x000fe400078e3cff */
[----:B------:R-:W-:Y:S01]  /*2940*/  LOP3.LUT R9, R17, R9, R8, 0x96, !PT ;  /* 0x0000000911097212 */ /* 0x000fe200078e9608 */
[----:B------:R-:W-:-:S03]  /*2950*/  IMAD.MOV.U32 R17, RZ, RZ, 0x3ca00000 ;  /* 0x3ca00000ff117424 */ /* 0x000fc600078e00ff */
[----:B------:R-:W-:-:S04]  /*2960*/  LOP3.LUT R8, R9, R10, RZ, 0x3c, !PT ;  /* 0x0000000a09087212 */ /* 0x000fc800078e3cff */
[C---:B------:R-:W-:Y:S02]  /*2970*/  IADD3 R8, PT, PT, R15.reuse, -0x25fe145e, R8 ;  /* 0xda01eba20f087810 */ /* 0x040fe40007ffe008 */
[----:B------:R-:W-:-:S03]  /*2980*/  IADD3 R15, PT, PT, R15, -0x26039c23, R10 ;  /* 0xd9fc63dd0f0f7810 */ /* 0x000fc60007ffe00a */
[----:B------:R-:W-:-:S04]  /*2990*/  IMAD.WIDE.U32 R8, R8, 0x200000, RZ ;  /* 0x0020000008087825 */ /* 0x000fc800078e00ff */
[----:B------:R-:W-:Y:S01]  /*29a0*/  IMAD.MOV.U32 R19, RZ, RZ, R9 ;  /* 0x000000ffff137224 */ /* 0x000fe200078e0009 */
[----:B------:R-:W-:Y:S01]  /*29b0*/  LOP3.LUT R18, R8, R15, RZ, 0x3c, !PT ;  /* 0x0000000f08127212 */ /* 0x000fe200078e3cff */
[----:B------:R-:W-:Y:S02]  /*29c0*/  IMAD.MOV.U32 R8, RZ, RZ, -0x75bd8fc ;  /* 0xf8a42704ff087424 */ /* 0x000fe400078e00ff */
[----:B------:R-:W-:Y:S02]  /*29d0*/  IMAD R15, R11, 0x4182bed5, RZ ;  /* 0x4182bed50b0f7824 */ /* 0x000fe400078e02ff */
[----:B------:R-:W-:Y:S01]  /*29e0*/  IMAD.MOV.U32 R11, RZ, RZ, R8 ;  /* 0x000000ffff0b7224 */ /* 0x000fe200078e0008 */
[----:B------:R-:W1:Y:S01]  /*29f0*/  I2F.F64.U64 R18, R18 ;  /* 0x0000001200127312 */ /* 0x000e620000301800 */
[C---:B------:R-:W-:Y:S01]  /*2a00*/  VIADD R13, R15.reuse, 0x583f19 ;  /* 0x00583f190f0d7836 */ /* 0x040fe20000000000 */
[C---:B------:R-:W-:Y:S01]  /*2a10*/  LOP3.LUT R10, R15.reuse, 0x159a55e5, RZ, 0x3c, !PT ;  /* 0x159a55e50f0a7812 */ /* 0x040fe200078e3cff */
[----:B------:R-:W-:-:S02]  /*2a20*/  VIADD R8, R15, 0xd9f6dc18 ;  /* 0xd9f6dc180f087836 */ /* 0x000fc40000000000 */
        /* <DEDUP_REMOVED lines=9> */
.L_x_1133:
        /* <DEDUP_REMOVED lines=11> */
.L_x_1128:
[----:B------:R-:W-:-:S05]  /*2b70*/  IMAD R22, R26, 0x4, R1 ;  /* 0x000000041a167824 */ /* 0x000fca00078e0201 */
[----:B------:R0:W5:Y:S01]  /*2b80*/  LDL R53, [R22+0x4] ;  /* 0x0000040016357983 */ /* 0x0001620000100800 */
[----:B------:R-:W-:Y:S01]  /*2b90*/  IMAD.SHL.U32 R55, R26, 0x20, RZ ;  /* 0x000000201a377824 */ /* 0x000fe200078e00ff */
[----:B------:R-:W-:-:S06]  /*2ba0*/  UMOV UR4, URZ ;  /* 0x000000ff00047c82 */ /* 0x000fcc0008000000 */
.L_x_1127:
        /* <DEDUP_REMOVED lines=190> */
.L_x_1130:
[----:B------:R-:W-:-:S05]  /*3790*/  IMAD R22, R26, 0x4, R1 ;  /* 0x000000041a167824 */ /* 0x000fca00078e0201 */
[----:B------:R0:W5:Y:S01]  /*37a0*/  LDL R53, [R22+0x4] ;  /* 0x0000040016357983 */ /* 0x0001620000100800 */
[----:B------:R-:W-:Y:S01]  /*37b0*/  IMAD.SHL.U32 R55, R26, 0x20, RZ ;  /* 0x000000201a377824 */ /* 0x000fe200078e00ff */
[----:B------:R-:W-:-:S06]  /*37c0*/  UMOV UR4, URZ ;  /* 0x000000ff00047c82 */ /* 0x000fcc0008000000 */
.L_x_1129:
        /* <DEDUP_REMOVED lines=190> */
.L_x_1132:
[----:B------:R-:W-:-:S05]  /*43b0*/  IMAD R22, R26, 0x4, R1 ;  /* 0x000000041a167824 */ /* 0x000fca00078e0201 */
[----:B------:R0:W5:Y:S01]  /*43c0*/  LDL R53, [R22+0x4] ;  /* 0x0000040016357983 */ /* 0x0001620000100800 */
[----:B------:R-:W-:Y:S01]  /*43d0*/  IMAD.SHL.U32 R55, R26, 0x20, RZ ;  /* 0x000000201a377824 */ /* 0x000fe200078e00ff */
[----:B------:R-:W-:-:S06]  /*43e0*/  UMOV UR4, URZ ;  /* 0x000000ff00047c82 */ /* 0x000fcc0008000000 */
.L_x_1131:
        /* <DEDUP_REMOVED lines=179> */
.L_x_1126:
[----:B------:R-:W-:Y:S05]  /*4f20*/  BSYNC.RECONVERGENT B1 ;  /* 0x0000000000017941 */ /* 0x000fea0003800200 */
.L_x_1125:
[----:B------:R-:W-:Y:S01]  /*4f30*/  ISETP.GT.U32.AND P0, PT, R20, 0x3, PT ;  /* 0x000000031400780c */ /* 0x000fe20003f04070 */
[----:B------:R-:W-:Y:S01]  /*4f40*/  VIADD R8, R8, 0x1 ;  /* 0x0000000108087836 */ /* 0x000fe20000000000 */
[--C-:B------:R-:W-:Y:S02]  /*4f50*/  SHF.R.U64 R20, R20, 0x2, R21.reuse ;  /* 0x0000000214147819 */ /* 0x100fe40000001215 */
[----:B------:R-:W-:Y:S02]  /*4f60*/  ISETP.GT.U32.AND.EX P0, PT, R21, RZ, PT, P0 ;  /* 0x000000ff1500720c */ /* 0x000fe40003f04100 */
[----:B------:R-:W-:-:S11]  /*4f70*/  SHF.R.U32.HI R21, RZ, 0x2, R21 ;  /* 0x00000002ff157819 */ /* 0x000fd60000011615 */
[----:B------:R-:W-:Y:S05]  /*4f80*/  @P0 BRA `(.L_x_1133) ;  /* 0xffffffd800cc0947 */ /* 0x000fea000383ffff */
.L_x_1124:
[----:B------:R-:W-:Y:S05]  /*4f90*/  BSYNC.RECONVERGENT B0 ;  /* 0x0000000000007941 */ /* 0x000fea0003800200 */
.L_x_1123:
[----:B--2---:R-:W-:Y:S01]  /*4fa0*/  SHF.R.U32.HI R8, RZ, 0x2, R9 ;  /* 0x00000002ff087819 */ /* 0x004fe20000011609 */
        /* <DEDUP_REMOVED lines=41> */
.L_x_1144:
        /* <DEDUP_REMOVED lines=11> */
.L_x_1139:
[----:B------:R-:W-:-:S05]  /*52f0*/  IMAD R25, R28, 0x4, R1 ;  /* 0x000000041c197824 */ /* 0x000fca00078e0201 */
[----:B------:R0:W5:Y:S01]  /*5300*/  LDL R55, [R25+0x4] ;  /* 0x0000040019377983 */ /* 0x0001620000100800 */
[----:B------:R-:W-:Y:S01]  /*5310*/  IMAD.SHL.U32 R57, R28, 0x20, RZ ;  /* 0x000000201c397824 */ /* 0x000fe200078e00ff */
[----:B------:R-:W-:-:S06]  /*5320*/  UMOV UR4, URZ ;  /* 0x000000ff00047c82 */ /* 0x000fcc0008000000 */
.L_x_1138:
[----:B-----5:R-:W-:Y:S01]  /*5330*/  SHF.R.U32.HI R61, RZ, UR4, R55 ;  /* 0x00000004ff3d7c19 */ /* 0x020fe20008011637 */
[----:B0-----:R-:W-:-:S03]  /*5340*/  VIADD R25, R57, UR4 ;  /* 0x0000000439197c36 */ /* 0x001fc60008000000 */
[----:B------:R-:W-:Y:S01]  /*5350*/  LOP3.LUT R26, R61, 0x1, RZ, 0xc0, !PT ;  /* 0x000000013d1a7812 */ /* 0x000fe200078ec0ff */
[----:B------:R-:W-:-:S03]  /*5360*/  IMAD R25, R25, 0x5, RZ ;  /* 0x0000000519197824 */ /* 0x000fc600078e02ff */
[----:B------:R-:W-:Y:S01]  /*5370*/  ISETP.NE.U32.AND P0, PT, R26, 0x1, PT ;  /* 0x000000011a00780c */ /* 0x000fe20003f05070 */
[----:B------:R-:W-:-:S12]  /*5380*/  IMAD.WIDE.U32 R26, R25, 0x4, R20 ;  /* 0x00000004191a7825 */ /* 0x000fd800078e0014 */
        /* <DEDUP_REMOVED lines=184> */
.L_x_1141:
[----:B------:R-:W-:-:S05]  /*5f10*/  IMAD R25, R28, 0x4, R1 ;  /* 0x000000041c197824 */ /* 0x000fca00078e0201 */
[----:B------:R0:W5:Y:S01]  /*5f20*/  LDL R55, [R25+0x4] ;  /* 0x0000040019377983 */ /* 0x0001620000100800 */
[----:B------:R-:W-:Y:S01]  /*5f30*/  IMAD.SHL.U32 R57, R28, 0x20, RZ ;  /* 0x000000201c397824 */ /* 0x000fe200078e00ff */
[----:B------:R-:W-:-:S06]  /*5f40*/  UMOV UR4, URZ ;  /* 0x000000ff00047c82 */ /* 0x000fcc0008000000 */
.L_x_1140:
        /* <DEDUP_REMOVED lines=190> */
.L_x_1143:
[----:B------:R-:W-:-:S05]  /*6b30*/  IMAD R25, R28, 0x4, R1 ;  /* 0x000000041c197824 */ /* 0x000fca00078e0201 */
[----:B------:R0:W5:Y:S01]  /*6b40*/  LDL R55, [R25+0x4] ;  /* 0x0000040019377983 */ /* 0x0001620000100800 */
[----:B------:R-:W-:Y:S01]  /*6b50*/  IMAD.SHL.U32 R57, R28, 0x20, RZ ;  /* 0x000000201c397824 */ /* 0x000fe200078e00ff */
[----:B------:R-:W-:-:S06]  /*6b60*/  UMOV UR4, URZ ;  /* 0x000000ff00047c82 */ /* 0x000fcc0008000000 */
.L_x_1142:
        /* <DEDUP_REMOVED lines=179> */
.L_x_1137:
[----:B------:R-:W-:Y:S05]  /*76a0*/  BSYNC.RECONVERGENT B1 ;  /* 0x0000000000017941 */ /* 0x000fea0003800200 */
.L_x_1136:
[----:B------:R-:W-:Y:S01]  /*76b0*/  ISETP.GT.U32.AND P0, PT, R22, 0x3, PT ;  /* 0x000000031600780c */ /* 0x000fe20003f04070 */
[----:B------:R-:W-:Y:S01]  /*76c0*/  VIADD R8, R8, 0x1 ;  /* 0x0000000108087836 */ /* 0x000fe20000000000 */
[--C-:B------:R-:W-:Y:S02]  /*76d0*/  SHF.R.U64 R22, R22, 0x2, R23.reuse ;  /* 0x0000000216167819 */ /* 0x100fe40000001217 */
[----:B------:R-:W-:Y:S02]  /*76e0*/  ISETP.GT.U32.AND.EX P0, PT, R23, RZ, PT, P0 ;  /* 0x000000ff1700720c */ /* 0x000fe40003f04100 */
[----:B------:R-:W-:-:S11]  /*76f0*/  SHF.R.U32.HI R23, RZ, 0x2, R23 ;  /* 0x00000002ff177819 */ /* 0x000fd60000011617 */
[----:B------:R-:W-:Y:S05]  /*7700*/  @P0 BRA `(.L_x_1144) ;  /* 0xffffffd800cc0947 */ /* 0x000fea000383ffff */
.L_x_1135:
[----:B------:R-:W-:Y:S05]  /*7710*/  BSYNC.RECONVERGENT B0 ;  /* 0x0000000000007941 */ /* 0x000fea0003800200 */
.L_x_1134:
        /* <DEDUP_REMOVED lines=9> */
[----:B------:R-:W-:Y:S01]  /*77b0*/  IMAD.SHL.U32 R11, R8, 0x2, RZ ;  /* 0x00000002080b7824 */ /* 0x000fe200078e00ff */
[----:B------:R-:W-:Y:S01]  /*77c0*/  BSSY.RECONVERGENT B0, `(.L_x_1145) ;  /* 0x000026d000007945 */ /* 0x000fe20003800200 */
[----:B------:R-:W-:-:S03]  /*77d0*/  IMAD.MOV.U32 R23, RZ, RZ, 0x3ca00000 ;  /* 0x3ca00000ff177424 */ /* 0x000fc600078e00ff */
[----:B------:R-:W-:Y:S01]  /*77e0*/  LOP3.LUT R8, R8, R11, R9, 0x96, !PT ;  /* 0x0000000b08087212 */ /* 0x000fe200078e9609 */
[----:B------:R-:W-:Y:S02]  /*77f0*/  IMAD.SHL.U32 R9, R21, 0x2, RZ ;  /* 0x0000000215097824 */ /* 0x000fe400078e00ff */
[----:B------:R-:W-:Y:S01]  /*7800*/  IMAD.MOV.U32 R11, RZ, RZ, 0x5 ;  /* 0x00000005ff0b7424 */ /* 0x000fe200078e00ff */
[----:B------:R-:W-:-:S03]  /*7810*/  LOP3.LUT R10, R8, R13, RZ, 0x3c, !PT ;  /* 0x0000000d080a7212 */ /* 0x000fc600078e3cff */
[----:B------:R-:W-:Y:S02]  /*7820*/  IMAD R11, R14, R11, 0x1cb ;  /* 0x000001cb0e0b7424 */ /* 0x000fe400078e020b */
[----:B------:R-:W-:-:S03]  /*7830*/  IMAD.SHL.U32 R8, R10, 0x10, RZ ;  /* 0x000000100a087824 */ /* 0x000fc600078e00ff */
[----:B------:R-:W-:Y:S02]  /*7840*/  LOP3.LUT R11, R11, 0xaad26b49, RZ, 0x3c, !PT ;  /* 0xaad26b490b0b7812 */ /* 0x000fe400078e3cff */
[----:B------:R-:W-:-:S04]  /*7850*/  LOP3.LUT R9, R21, R9, R8, 0x96, !PT ;  /* 0x0000000915097212 */ /* 0x000fc800078e9608 */
        /* <DEDUP_REMOVED lines=22> */
.L_x_1155:
        /* <DEDUP_REMOVED lines=11> */
.L_x_1150:
[----:B------:R-:W-:-:S05]  /*7a70*/  IMAD R27, R30, 0x4, R1 ;  /* 0x000000041e1b7824 */ /* 0x000fca00078e0201 */
[----:B------:R0:W5:Y:S01]  /*7a80*/  LDL R57, [R27+0x4] ;  /* 0x000004001b397983 */ /* 0x0001620000100800 */
[----:B------:R-:W-:Y:S01]  /*7a90*/  IMAD.SHL.U32 R59, R30, 0x20, RZ ;  /* 0x000000201e3b7824 */ /* 0x000fe200078e00ff */
[----:B------:R-:W-:-:S06]  /*7aa0*/  UMOV UR4, URZ ;  /* 0x000000ff00047c82 */ /* 0x000fcc0008000000 */
.L_x_1149:
        /* <DEDUP_REMOVED lines=190> */
.L_x_1152:
[----:B------:R-:W-:-:S05]  /*8690*/  IMAD R27, R30, 0x4, R1 ;  /* 0x000000041e1b7824 */ /* 0x000fca00078e0201 */
[----:B------:R0:W5:Y:S01]  /*86a0*/  LDL R57, [R27+0x4] ;  /* 0x000004001b397983 */ /* 0x0001620000100800 */
[----:B------:R-:W-:Y:S01]  /*86b0*/  IMAD.SHL.U32 R59, R30, 0x20, RZ ;  /* 0x000000201e3b7824 */ /* 0x000fe200078e00ff */
[----:B------:R-:W-:-:S06]  /*86c0*/  UMOV UR4, URZ ;  /* 0x000000ff00047c82 */ /* 0x000fcc0008000000 */
.L_x_1151:
        /* <DEDUP_REMOVED lines=190> */
.L_x_1154:
[----:B------:R-:W-:-:S05]  /*92b0*/  IMAD R27, R30, 0x4, R1 ;  /* 0x000000041e1b7824 */ /* 0x000fca00078e0201 */
[----:B------:R0:W5:Y:S01]  /*92c0*/  LDL R57, [R27+0x4] ;  /* 0x000004001b397983 */ /* 0x0001620000100800 */
[----:B------:R-:W-:Y:S01]  /*92d0*/  IMAD.SHL.U32 R59, R30, 0x20, RZ ;  /* 0x000000201e3b7824 */ /* 0x000fe200078e00ff */
[----:B------:R-:W-:-:S06]  /*92e0*/  UMOV UR4, URZ ;  /* 0x000000ff00047c82 */ /* 0x000fcc0008000000 */
.L_x_1153:
        /* <DEDUP_REMOVED lines=179> */
.L_x_1148:
[----:B------:R-:W-:Y:S05]  /*9e20*/  BSYNC.RECONVERGENT B1 ;  /* 0x0000000000017941 */ /* 0x000fea0003800200 */
.L_x_1147:
[C---:B------:R-:W-:Y:S01]  /*9e30*/  ISETP.GT.U32.AND P0, PT, R25.reuse, 0x3, PT ;  /* 0x000000031900780c */ /* 0x040fe20003f04070 */
[----:B------:R-:W-:Y:S01]  /*9e40*/  VIADD R8, R8, 0x1 ;  /* 0x0000000108087836 */ /* 0x000fe20000000000 */
[--C-:B------:R-:W-:Y:S02]  /*9e50*/  SHF.R.U64 R25, R25, 0x2, R26.reuse ;  /* 0x0000000219197819 */ /* 0x100fe4000000121a */
[----:B------:R-:W-:Y:S02]  /*9e60*/  ISETP.GT.U32.AND.EX P0, PT, R26, RZ, PT, P0 ;  /* 0x000000ff1a00720c */ /* 0x000fe40003f04100 */
[----:B------:R-:W-:-:S11]  /*9e70*/  SHF.R.U32.HI R26, RZ, 0x2, R26 ;  /* 0x00000002ff1a7819 */ /* 0x000fd6000001161a */
[----:B------:R-:W-:Y:S05]  /*9e80*/  @P0 BRA `(.L_x_1155) ;  /* 0xffffffd800cc0947 */ /* 0x000fea000383ffff */
.L_x_1146:
[----:B------:R-:W-:Y:S05]  /*9e90*/  BSYNC.RECONVERGENT B0 ;  /* 0x0000000000007941 */ /* 0x000fea0003800200 */
.L_x_1145:
        /* <DEDUP_REMOVED lines=39> */
[----:B--2---:R-:W-:-:S07]  /*a110*/  IMAD.MOV.U32 R8, RZ, RZ, RZ ;  /* 0x000000ffff087224 */ /* 0x004fce00078e00ff */
.L_x_1166:
        /* <DEDUP_REMOVED lines=11> */
.L_x_1161:
[----:B------:R-:W-:-:S05]  /*a1d0*/  IMAD R25, R30, 0x4, R1 ;  /* 0x000000041e197824 */ /* 0x000fca00078e0201 */
[----:B------:R0:W5:Y:S01]  /*a1e0*/  LDL R57, [R25+0x4] ;  /* 0x0000040019397983 */ /* 0x0001620000100800 */
[----:B------:R-:W-:Y:S01]  /*a1f0*/  IMAD.SHL.U32 R59, R30, 0x20, RZ ;  /* 0x000000201e3b7824 */ /* 0x000fe200078e00ff */
[----:B------:R-:W-:-:S06]  /*a200*/  UMOV UR4, URZ ;  /* 0x000000ff00047c82 */ /* 0x000fcc0008000000 */
.L_x_1160:
        /* <DEDUP_REMOVED lines=190> */
.L_x_1163:
[----:B------:R-:W-:-:S05]  /*adf0*/  IMAD R25, R30, 0x4, R1 ;  /* 0x000000041e197824 */ /* 0x000fca00078e0201 */
[----:B------:R0:W5:Y:S01]  /*ae00*/  LDL R57, [R25+0x4] ;  /* 0x0000040019397983 */ /* 0x0001620000100800 */
[----:B------:R-:W-:Y:S01]  /*ae10*/  IMAD.SHL.U32 R59, R30, 0x20, RZ ;  /* 0x000000201e3b7824 */ /* 0x000fe200078e00ff */
[----:B------:R-:W-:-:S06]  /*ae20*/  UMOV UR4, URZ ;  /* 0x000000ff00047c82 */ /* 0x000fcc0008000000 */
.L_x_1162:
        /* <DEDUP_REMOVED lines=190> */
.L_x_1165:
[----:B------:R-:W-:-:S05]  /*ba10*/  IMAD R25, R30, 0x4, R1 ;  /* 0x000000041e197824 */ /* 0x000fca00078e0201 */
[----:B------:R0:W5:Y:S01]  /*ba20*/  LDL R57, [R25+0x4] ;  /* 0x0000040019397983 */ /* 0x0001620000100800 */
[----:B------:R-:W-:Y:S01]  /*ba30*/  IMAD.SHL.U32 R59, R30, 0x20, RZ ;  /* 0x000000201e3b7824 */ /* 0x000fe200078e00ff */
[----:B------:R-:W-:-:S06]  /*ba40*/  UMOV UR4, URZ ;  /* 0x000000ff00047c82 */ /* 0x000fcc0008000000 */
.L_x_1164:
        /* <DEDUP_REMOVED lines=179> */
.L_x_1159:
[----:B------:R-:W-:Y:S05]  /*c580*/  BSYNC.RECONVERGENT B1 ;  /* 0x0000000000017941 */ /* 0x000fea0003800200 */
.L_x_1158:
[C---:B------:R-:W-:Y:S01]  /*c590*/  ISETP.GT.U32.AND P0, PT, R3.reuse, 0x3, PT ;  /* 0x000000030300780c */ /* 0x040fe20003f04070 */
[----:B------:R-:W-:Y:S01]  /*c5a0*/  VIADD R8, R8, 0x1 ;  /* 0x0000000108087836 */ /* 0x000fe20000000000 */
[--C-:B------:R-:W-:Y:S02]  /*c5b0*/  SHF.R.U64 R3, R3, 0x2, R0.reuse ;  /* 0x0000000203037819 */ /* 0x100fe40000001200 */
[----:B------:R-:W-:Y:S02]  /*c5c0*/  ISETP.GT.U32.AND.EX P0, PT, R0, RZ, PT, P0 ;  /* 0x000000ff0000720c */ /* 0x000fe40003f04100 */
[----:B------:R-:W-:-:S11]  /*c5d0*/  SHF.R.U32.HI R0, RZ, 0x2, R0 ;  /* 0x00000002ff007819 */ /* 0x000fd60000011600 */
[----:B------:R-:W-:Y:S05]  /*c5e0*/  @P0 BRA `(.L_x_1166) ;  /* 0xffffffd800cc0947 */ /* 0x000fea000383ffff */
.L_x_1157:
[----:B------:R-:W-:Y:S05]  /*c5f0*/  BSYNC.RECONVERGENT B0 ;  /* 0x0000000000007941 */ /* 0x000fea0003800200 */
.L_x_1156:
[----:B------:R-:W-:Y:S01]  /*c600*/  SHF.R.U32.HI R0, RZ, 0x2, R9 ;  /* 0x00000002ff007819 */ /* 0x000fe20000011609 */
[----:B------:R-:W-:Y:S01]  /*c610*/  IMAD.SHL.U32 R3, R13, 0x10, RZ ;  /* 0x000000100d037824 */ /* 0x000fe200078e00ff */
[----:B------:R-:W3:Y:S01]  /*c620*/  LDCU.64 UR4, c[0x0][0x380] ;  /* 0x00007000ff0477ac */ /* 0x000ee20008000a00 */
[----:B012---:R-:W-:Y:S01]  /*c630*/  IMAD.MOV.U32 R12, RZ, RZ, 0x0 ;  /* 0x00000000ff0c7424 */ /* 0x007fe200078e00ff */
[----:B------:R-:W-:Y:S02]  /*c640*/  LOP3.LUT R0, R0, R9, RZ, 0x3c, !PT ;  /* 0x0000000900007212 */ /* 0x000fe400078e3cff */
[----:B------:R-:W-:-:S03]  /*c650*/  SHF.R.U32.HI R9, RZ, 0x2, R10 ;  /* 0x00000002ff097819 */ /* 0x000fc6000001160a */
[----:B------:R-:W-:Y:S01]  /*c660*/  IMAD.SHL.U32 R8, R0, 0x2, RZ ;  /* 0x0000000200087824 */ /* 0x000fe200078e00ff */
[----:B------:R-:W-:-:S04]  /*c670*/  LOP3.LUT R9, R9, R10, RZ, 0x3c, !PT ;  /* 0x0000000a09097212 */ /* 0x000fc800078e3cff */
[----:B------:R-:W-:Y:S01]  /*c680*/  LOP3.LUT R8, R0, R8, R3, 0x96, !PT ;  /* 0x0000000800087212 */ /* 0x000fe200078e9603 */
[----:B------:R-:W-:-:S03]  /*c690*/  IMAD.SHL.U32 R3, R9, 0x2, RZ ;  /* 0x0000000209037824 */ /* 0x000fc600078e00ff */
[----:B------:R-:W-:Y:S01]  /*c6a0*/  LOP3.LUT R0, R8, R13, RZ, 0x3c, !PT ;  /* 0x0000000d08007212 */ /* 0x000fe200078e3cff */
[----:B------:R-:W-:-:S03]  /*c6b0*/  IMAD.MOV.U32 R13, RZ, RZ, 0x3ca00000 ;  /* 0x3ca00000ff0d7424 */ /* 0x000fc600078e00ff */
[----:B------:R-:W-:Y:S01]  /*c6c0*/  IADD3 R11, PT, PT, R15, -0x26039c23, R0 ;  /* 0xd9fc63dd0f0b7810 */ /* 0x000fe20007ffe000 */
[----:B------:R-:W-:-:S05]  /*c6d0*/  IMAD.SHL.U32 R8, R0, 0x10, RZ ;  /* 0x0000001000087824 */ /* 0x000fca00078e00ff */
[----:B------:R-:W-:-:S04]  /*c6e0*/  LOP3.LUT R3, R9, R3, R8, 0x96, !PT ;  /* 0x0000000309037212 */ /* 0x000fc800078e9608 */
        /* <DEDUP_REMOVED lines=8> */
.L_x_1111:
[C---:B0----5:R-:W-:Y:S01]  /*c770*/  DFMA R4, -R16.reuse, R16, R18 ;  /* 0x000000101004722b */ /* 0x061fe20000000112 */
[----:B------:R-:W0:Y:S01]  /*c780*/  LDC.64 R34, c[0x0][0x398] ;  /* 0x0000e600ff227b82 */ /* 0x000e220000000a00 */
[----:B------:R-:W-:Y:S01]  /*c790*/  DADD R40, -R16, 1 ;  /* 0x3ff0000010287429 */ /* 0x000fe20000000100 */
[----:B------:R-:W-:Y:S01]  /*c7a0*/  ISETP.NE.AND P0, PT, R14, RZ, PT ;  /* 0x000000ff0e00720c */ /* 0x000fe20003f05270 */
[C---:B------:R-:W-:Y:S01]  /*c7b0*/  DFMA R12, -R18.reuse, R18, R22 ;  /* 0x00000012120c722b */ /* 0x040fe20000000116 */
[----:B------:R-:W-:Y:S01]  /*c7c0*/  BSSY.RECONVERGENT B6, `(.L_x_1167) ;  /* 0x0000020000067945 */ /* 0x000fe20003800200 */
[----:B------:R-:W-:Y:S02]  /*c7d0*/  DADD R42, -R18, 1 ;  /* 0x3ff00000122a7429 */ /* 0x000fe40000000100 */
[----:B------:R-:W-:Y:S02]  /*c7e0*/  DMUL R8, R4, 100 ;  /* 0x4059000004087828 */ /* 0x000fe40000000000 */
[----:B------:R-:W-:-:S02]  /*c7f0*/  DMUL R10, R40, R40 ;  /* 0x00000028280a7228 */ /* 0x000fc40000000000 */
[C---:B------:R-:W-:Y:S02]  /*c800*/  DFMA R30, -R22.reuse, R22, R26 ;  /* 0x00000016161e722b */ /* 0x040fe4000000011a */
[----:B------:R-:W-:Y:S02]  /*c810*/  DADD R44, -R22, 1 ;  /* 0x3ff00000162c7429 */ /* 0x000fe40000000100 */
[----:B------:R-:W-:Y:S02]  /*c820*/  DMUL R20, R12, 100 ;  /* 0x405900000c147828 */ /* 0x000fe40000000000 */
[----:B------:R-:W-:Y:S02]  /*c830*/  DMUL R28, R42, R42 ;  /* 0x0000002a2a1c7228 */ /* 0x000fe40000000000 */
[----:B------:R-:W-:Y:S02]  /*c840*/  DFMA R8, R4, R8, R10 ;  /* 0x000000080408722b */ /* 0x000fe4000000000a */
[----:B------:R-:W-:-:S02]  /*c850*/  DMUL R4, R30, 100 ;  /* 0x405900001e047828 */ /* 0x000fc40000000000 */
[----:B------:R-:W-:Y:S02]  /*c860*/  DMUL R10, R44, R44 ;  /* 0x0000002c2c0a7228 */ /* 0x000fe40000000000 */
[C---:B------:R-:W-:Y:S02]  /*c870*/  DFMA R32, -R26.reuse, R26, R104 ;  /* 0x0000001a1a20722b */ /* 0x040fe40000000168 */
[----:B------:R-:W-:Y:S02]  /*c880*/  DADD R46, -R26, 1 ;  /* 0x3ff000001a2e7429 */ /* 0x000fe40000000100 */
[----:B------:R-:W-:Y:S02]  /*c890*/  DFMA R20, R12, R20, R28 ;  /* 0x000000140c14722b */ /* 0x000fe4000000001c */
[----:B------:R-:W-:Y:S02]  /*c8a0*/  DFMA R4, R30, R4, R10 ;  /* 0x000000041e04722b */ /* 0x000fe4000000000a */
[----:B------:R-:W-:-:S02]  /*c8b0*/  DMUL R10, R32, 100 ;  /* 0x40590000200a7828 */ /* 0x000fc40000000000 */
[----:B------:R-:W-:Y:S02]  /*c8c0*/  DMUL R12, R46, R46 ;  /* 0x0000002e2e0c7228 */ /* 0x000fe40000000000 */
[----:B------:R-:W-:-:S06]  /*c8d0*/  DADD R8, R8, R20 ;  /* 0x0000000008087229 */ /* 0x000fcc0000000014 */
[----:B------:R-:W-:Y:S02]  /*c8e0*/  DFMA R10, R32, R10, R12 ;  /* 0x0000000a200a722b */ /* 0x000fe4000000000c */
[----:B------:R-:W-:-:S08]  /*c8f0*/  DADD R4, R8, R4 ;  /* 0x0000000008047229 */ /* 0x000fd00000000004 */
        /* <DEDUP_REMOVED lines=12> */
.L_x_1168:
[----:B------:R-:W-:Y:S05]  /*c9c0*/  BSYNC.RECONVERGENT B6 ;  /* 0x0000000000067941 */ /* 0x000fea0003800200 */
.L_x_1167:
[----:B------:R-:W1:Y:S01]  /*c9d0*/  F2F.F32.F64 R21, R42 ;  /* 0x0000002a00157310 */ /* 0x000e620000301000 */
[----:B------:R2:W-:Y:S01]  /*c9e0*/  STL.64 [R1+0x8], RZ ;  /* 0x000008ff01007387 */ /* 0x0005e20000100a00 */
[----:B------:R-:W-:Y:S03]  /*c9f0*/  BSSY.RECONVERGENT B0, `(.L_x_1169) ;  /* 0x0000410000007945 */ /* 0x000fe60003800200 */
[----:B------:R2:W-:Y:S03]  /*ca00*/  STL.64 [R1+0x18], RZ ;  /* 0x000018ff01007387 */ /* 0x0005e60000100a00 */
[----:B------:R-:W3:Y:S01]  /*ca10*/  F2F.F32.F64 R25, R44 ;  /* 0x0000002c00197310 */ /* 0x000ee20000301000 */
[----:B------:R2:W-:Y:S04]  /*ca20*/  STL.64 [R1+0x28], RZ ;  /* 0x000028ff01007387 */ /* 0x0005e80000100a00 */
[----:B------:R2:W-:Y:S01]  /*ca30*/  STL.64 [R1+0x38], RZ ;  /* 0x000038ff01007387 */ /* 0x0005e20000100a00 */
[----:B-1----:R-:W-:-:S02]  /*ca40*/  FMUL R6, |R21|, 16777216 ;  /* 0x4b80000015067820 */ /* 0x002fc40000400200 */
[----:B------:R-:W0:Y:S01]  /*ca50*/  F2F.F32.F64 R3, R16 ;  /* 0x0000001000037310 */ /* 0x000e220000301000 */
[----:B------:R-:W-:Y:S01]  /*ca60*/  FSETP.GEU.AND P2, PT, |R21|, 1.175494350822287508e-38, PT ;  /* 0x008000001500780b */ /* 0x000fe20003f4e200 */
[----:B------:R2:W-:Y:S03]  /*ca70*/  STL.64 [R1+0x48], RZ ;  /* 0x000048ff01007387 */ /* 0x0005e60000100a00 */
[----:B------:R-:W-:Y:S01]  /*ca80*/  FSEL R12, R6, |R21|, !P2 ;  /* 0x40000015060c7208 */ /* 0x000fe20005000000 */
[C---:B---3--:R-:W-:Y:S02]  /*ca90*/  FMUL R10, |R25|.reuse, 16777216 ;  /* 0x4b800000190a7820 */ /* 0x048fe40000400200 */
[----:B------:R-:W1:Y:S01]  /*caa0*/  F2F.F32.F64 R0, R40 ;  /* 0x0000002800007310 */ /* 0x000e620000301000 */
[----:B------:R-:W-:Y:S02]  /*cab0*/  FSETP.GEU.AND P3, PT, |R25|, 1.175494350822287508e-38, PT ;  /* 0x008000001900780b */ /* 0x000fe40003f6e200 */
[----:B------:R-:W-:-:S02]  /*cac0*/  FSEL R13, RZ, -24, P2 ;  /* 0xc1c00000ff0d7808 */ /* 0x000fc40001000000 */
[----:B------:R-:W-:Y:S01]  /*cad0*/  FSEL R20, R10, |R25|, !P3 ;  /* 0x400000190a147208 */ /* 0x000fe20005800000 */
[----:B------:R-:W-:Y:S02]  /*cae0*/  VIADD R10, R12, 0xc0cafb0d ;  /* 0xc0cafb0d0c0a7836 */ /* 0x000fe40000000000 */
[C---:B0-----:R-:W-:Y:S01]  /*caf0*/  FMUL R4, |R3|.reuse, 16777216 ;  /* 0x4b80000003047820 */ /* 0x041fe20000400200 */
[----:B------:R-:W0:Y:S01]  /*cb00*/  F2F.F32.F64 R36, R46 ;  /* 0x0000002e00247310 */ /* 0x000e220000301000 */
[----:B------:R-:W-:Y:S01]  /*cb10*/  FSETP.GEU.AND P1, PT, |R3|, 1.175494350822287508e-38, PT ;  /* 0x008000000300780b */ /* 0x000fe20003f2e200 */
[----:B------:R-:W-:Y:S01]  /*cb20*/  VIADD R14, R20, 0xc0cafb0d ;  /* 0xc0cafb0d140e7836 */ /* 0x000fe20000000000 */
[----:B------:R-:W-:Y:S02]  /*cb30*/  LOP3.LUT R15, R10, 0xff800000, RZ, 0xc0, !PT ;  /* 0xff8000000a0f7812 */ /* 0x000fe400078ec0ff */
[----:B------:R-:W-:Y:S01]  /*cb40*/  FSEL R8, R4, |R3|, !P1 ;  /* 0x4000000304087208 */ /* 0x000fe20004800000 */
[----:B-1----:R-:W-:-:S02]  /*cb50*/  FMUL R5, |R0|, 16777216 ;  /* 0x4b80000000057820 */ /* 0x002fc40000400200 */
[----:B------:R-:W1:Y:S01]  /*cb60*/  F2F.F32.F64 R37, R18 ;  /* 0x0000001200257310 */ /* 0x000e620000301000 */
[----:B------:R-:W-:Y:S01]  /*cb70*/  LOP3.LUT R31, R14, 0xff800000, RZ, 0xc0, !PT ;  /* 0xff8000000e1f7812 */ /* 0x000fe200078ec0ff */
[----:B------:R-:W-:Y:S01]  /*cb80*/  VIADD R7, R8, 0xc0cafb0d ;  /* 0xc0cafb0d08077836 */ /* 0x000fe20000000000 */
[----:B------:R-:W-:Y:S01]  /*cb90*/  FSETP.GEU.AND P0, PT, |R0|, 1.175494350822287508e-38, PT ;  /* 0x008000000000780b */ /* 0x000fe20003f0e200 */
[----:B------:R-:W-:Y:S01]  /*cba0*/  IMAD.IADD R12, R12, 0x1, -R15 ;  /* 0x000000010c0c7824 */ /* 0x000fe200078e0a0f */
[----:B------:R-:W-:Y:S01]  /*cbb0*/  I2FP.F32.S32 R14, R15 ;  /* 0x0000000f000e7245 */ /* 0x000fe20000201400 */
[----:B------:R-:W-:Y:S01]  /*cbc0*/  IMAD.IADD R35, R20, 0x1, -R31 ;  /* 0x0000000114237824 */ /* 0x000fe200078e0a1f */
[----:B------:R-:W-:Y:S01]  /*cbd0*/  FSEL R5, R5, |R0|, !P0 ;  /* 0x4000000005057208 */ /* 0x000fe20004000000 */
[----:B------:R-:W3:Y:S01]  /*cbe0*/  F2F.F32.F64 R38, R22 ;  /* 0x0000001600267310 */ /* 0x000ee20000301000 */
[----:B------:R-:W-:Y:S01]  /*cbf0*/  FSEL R30, RZ, -24, P3 ;  /* 0xc1c00000ff1e7808 */ /* 0x000fe20001800000 */
[----:B------:R-:W-:Y:S01]  /*cc00*/  FFMA R14, R14, 1.1920928955078125e-07, R13 ;  /* 0x340000000e0e7823 */ /* 0x000fe2000000000d */
[----:B------:R-:W-:Y:S01]  /*cc10*/  I2FP.F32.S32 R31, R31 ;  /* 0x0000001f001f7245 */ /* 0x000fe20000201400 */
[----:B------:R-:W-:-:S02]  /*cc20*/  VIADD R6, R5, 0xc0cafb0d ;  /* 0xc0cafb0d05067836 */ /* 0x000fc40000000000 */
[C---:B0-----:R-:W-:Y:S01]  /*cc30*/  FMUL R13, |R36|.reuse, 16777216 ;  /* 0x4b800000240d7820 */ /* 0x041fe20000400200 */
[----:B------:R-:W-:Y:S01]  /*cc40*/  FSETP.GEU.AND P2, PT, |R36|, 1.175494350822287508e-38, PT ;  /* 0x008000002400780b */ /* 0x000fe20003f4e200 */
[----:B------:R-:W0:Y:S01]  /*cc50*/  F2F.F32.F64 R39, R26 ;  /* 0x0000001a00277310 */ /* 0x000e220000301000 */
[----:B------:R-:W-:Y:S01]  /*cc60*/  FFMA R43, R31, 1.1920928955078125e-07, R30 ;  /* 0x340000001f2b7823 */ /* 0x000fe2000000001e */
[----:B------:R-:W-:Y:S01]  /*cc70*/  FSEL R4, RZ, -24, P0 ;  /* 0xc1c00000ff047808 */ /* 0x000fe20000000000 */
[----:B-1----:R-:W-:Y:S01]  /*cc80*/  FMUL R30, |R37|, 16777216 ;  /* 0x4b800000251e7820 */ /* 0x002fe20000400200 */
[----:B------:R-:W-:Y:S02]  /*cc90*/  LOP3.LUT R11, R7, 0xff800000, RZ, 0xc0, !PT ;  /* 0xff800000070b7812 */ /* 0x000fe400078ec0ff */
[----:B------:R-:W-:Y:S02]  /*cca0*/  FSETP.GEU.AND P0, PT, |R37|, 1.175494350822287508e-38, PT ;  /* 0x008000002500780b */ /* 0x000fe40003f0e200 */
[----:B------:R-:W-:Y:S01]  /*ccb0*/  LOP3.LUT R6, R6, 0xff800000, RZ, 0xc0, !PT ;  /* 0xff80000006067812 */ /* 0x000fe200078ec0ff */
[----:B------:R-:W-:Y:S01]  /*ccc0*/  IMAD.IADD R8, R8, 0x1, -R11 ;  /* 0x0000000108087824 */ /* 0x000fe200078e0a0b */
[----:B------:R-:W-:Y:S01]  /*ccd0*/  FSEL R32, R13, |R36|, !P2 ;  /* 0x400000240d207208 */ /* 0x000fe20005000000 */
[----:B---3--:R-:W-:Y:S01]  /*cce0*/  FMUL R13, |R38|, 16777216 ;  /* 0x4b800000260d7820 */ /* 0x008fe20000400200 */
[----:B------:R-:W-:Y:S01]  /*ccf0*/  FSEL R9, RZ, -24, P1 ;  /* 0xc1c00000ff097808 */ /* 0x000fe20000800000 */
[----:B------:R-:W-:Y:S01]  /*cd00*/  IMAD.IADD R5, R5, 0x1, -R6 ;  /* 0x0000000105057824 */ /* 0x000fe200078e0a06 */
[----:B------:R-:W-:Y:S01]  /*cd10*/  I2FP.F32.S32 R10, R11 ;  /* 0x0000000b000a7245 */ /* 0x000fe20000201400 */
[----:B------:R-:W-:Y:S01]  /*cd20*/  VIADD R15, R32, 0xc0cafb0d ;  /* 0xc0cafb0d200f7836 */ /* 0x000fe20000000000 */
[----:B------:R-:W-:Y:S01]  /*cd30*/  FSETP.GEU.AND P1, PT, |R38|, 1.175494350822287508e-38, PT ;  /* 0x008000002600780b */ /* 0x000fe20003f2e200 */
[----:B0-----:R-:W-:Y:S01]  /*cd40*/  FMUL R34, |R39|, 16777216 ;  /* 0x4b80000027227820 */ /* 0x001fe20000400200 */
[----:B------:R-:W-:Y:S01]  /*cd50*/  FSEL R30, R30, |R37|, !P0 ;  /* 0x400000251e1e7208 */ /* 0x000fe20004000000 */
[----:B------:R-:W-:Y:S01]  /*cd60*/  FFMA R9, R10, 1.1920928955078125e-07, R9 ;  /* 0x340000000a097823 */ /* 0x000fe20000000009 */
[----:B------:R-:W-:Y:S01]  /*cd70*/  I2FP.F32.S32 R7, R6 ;  /* 0x0000000600077245 */ /* 0x000fe20000201400 */
[----:B------:R-:W-:Y:S01]  /*cd80*/  FADD R10, R12, 1 ;  /* 0x3f8000000c0a7421 */ /* 0x000fe20000000000 */
[----:B------:R-:W-:Y:S01]  /*cd90*/  FSEL R31, R13, |R38|, !P1 ;  /* 0x400000260d1f7208 */ /* 0x000fe20004800000 */
[----:B------:R-:W-:Y:S01]  /*cda0*/  VIADD R13, R30, 0xc0cafb0d ;  /* 0xc0cafb0d1e0d7836 */ /* 0x000fe20000000000 */
[----:B------:R-:W-:Y:S01]  /*cdb0*/  FSETP.GEU.AND P3, PT, |R39|, 1.175494350822287508e-38, PT ;  /* 0x008000002700780b */ /* 0x000fe20003f6e200 */
[----:B------:R-:W-:Y:S01]  /*cdc0*/  FADD R6, R5, 1 ;  /* 0x3f80000005067421 */ /* 0x000fe20000000000 */
[----:B------:R-:W-:Y:S01]  /*cdd0*/  FFMA R4, R7, 1.1920928955078125e-07, R4 ;  /* 0x3400000007047823 */ /* 0x000fe20000000004 */
[----:B------:R-:W-:Y:S01]  /*cde0*/  LOP3.LUT R33, R15, 0xff800000, RZ, 0xc0, !PT ;  /* 0xff8000000f217812 */ /* 0x000fe200078ec0ff */
[----:B------:R-:W-:Y:S01]  /*cdf0*/  FADD R7, R8, 1 ;  /* 0x3f80000008077421 */ /* 0x000fe20000000000 */
[----:B------:R0:W-:Y:S01]  /*ce00*/  MUFU.RCP R20, R10 ;  /* 0x0000000a00147308 */ /* 0x0001e20000001000 */
[----:B------:R-:W-:Y:S01]  /*ce10*/  FSEL R44, R34, |R39|, !P3 ;  /* 0x40000027222c7208 */ /* 0x000fe20005800000 */
[----:B------:R-:W-:Y:S01]  /*ce20*/  FADD R15, R35, 1 ;  /* 0x3f800000230f7421 */ /* 0x000fe20000000000 */
[----:B------:R-:W-:Y:S01]  /*ce30*/  LOP3.LUT R13, R13, 0xff800000, RZ, 0xc0, !PT ;  /* 0xff8000000d0d7812 */ /* 0x000fe200078ec0ff */
[----:B------:R-:W-:Y:S01]  /*ce40*/  IMAD.IADD R47, R32, 0x1, -R33 ;  /* 0x00000001202f7824 */ /* 0x000fe200078e0a21 */
[----:B------:R-:W-:Y:S01]  /*ce50*/  FSEL R34, RZ, -24, P2 ;  /* 0xc1c00000ff227808 */ /* 0x000fe20001000000 */
[----:B------:R-:W-:Y:S01]  /*ce60*/  VIADD R45, R44, 0xc0cafb0d ;  /* 0xc0cafb0d2c2d7836 */ /* 0x000fe20000000000 */
[----:B------:R-:W-:Y:S01]  /*ce70*/  I2FP.F32.S32 R49, R33 ;  /* 0x0000002100317245 */ /* 0x000fe20000201400 */
[----:B------:R-:W1:Y:S01]  /*ce80*/  MUFU.RCP R6, R6 ;  /* 0x0000000600067308 */ /* 0x000e620000001000 */
[----:B0-----:R-:W-:-:S02]  /*ce90*/  VIADD R10, R31, 0xc0cafb0d ;  /* 0xc0cafb0d1f0a7836 */ /* 0x001fc40000000000 */
[----:B------:R-:W-:Y:S01]  /*cea0*/  FADD R5, R5, -1 ;  /* 0xbf80000005057421 */ /* 0x000fe20000000000 */
[----:B------:R-:W-:Y:S01]  /*ceb0*/  IMAD.IADD R32, R30, 0x1, -R13 ;  /* 0x000000011e207824 */ /* 0x000fe200078e0a0d */
[----:B------:R-:W-:Y:S01]  /*cec0*/  LOP3.LUT R51, R45, 0xff800000, RZ, 0xc0, !PT ;  /* 0xff8000002d337812 */ /* 0x000fe200078ec0ff */
[----:B------:R-:W-:Y:S01]  /*ced0*/  FFMA R52, R49, 1.1920928955078125e-07, R34 ;  /* 0x3400000031347823 */ /* 0x000fe20000000022 */
[----:B------:R-:W-:Y:S01]  /*cee0*/  LOP3.LUT R30, R10, 0xff800000, RZ, 0xc0, !PT ;  /* 0xff8000000a1e7812 */ /* 0x000fe200078ec0ff */
[----:B------:R-:W-:Y:S01]  /*cef0*/  FADD R42, R47, 1 ;  /* 0x3f8000002f2a7421 */ /* 0x000fe20000000000 */
[----:B------:R0:W-:Y:S01]  /*cf00*/  MUFU.RCP R11, R7 ;  /* 0x00000007000b7308 */ /* 0x0001e20000001000 */
[----:B------:R-:W-:Y:S01]  /*cf10*/  I2FP.F32.S32 R10, R13 ;  /* 0x0000000d000a7245 */ /* 0x000fe20000201400 */
[----:B------:R-:W-:Y:S01]  /*cf20*/  FADD R35, R35, -1 ;  /* 0xbf80000023237421 */ /* 0x000fe20000000000 */
[----:B------:R-:W-:Y:S01]  /*cf30*/  IMAD.IADD R45, R31, 0x1, -R30 ;  /* 0x000000011f2d7824 */ /* 0x000fe200078e0a1e */
[----:B------:R-:W-:Y:S01]  /*cf40*/  FSEL R41, RZ, -24, P1 ;  /* 0xc1c00000ff297808 */ /* 0x000fe20000800000 */
[----:B------:R-:W-:Y:S01]  /*cf50*/  IMAD.IADD R53, R44, 0x1, -R51 ;  /* 0x000000012c357824 */ /* 0x000fe200078e0a33 */
[----:B------:R-:W-:Y:S01]  /*cf60*/  I2FP.F32.S32 R30, R30 ;  /* 0x0000001e001e7245 */ /* 0x000fe20000201400 */
[----:B------:R-:W-:Y:S01]  /*cf70*/  FADD R13, R45, 1 ;  /* 0x3f8000002d0d7421 */ /* 0x000fe20000000000 */
[----:B------:R3:W4:Y:S01]  /*cf80*/  MUFU.RCP R40, R15 ;  /* 0x0000000f00287308 */ /* 0x0007220000001000 */
[----:B0-----:R-:W-:Y:S01]  /*cf90*/  FSEL R7, RZ, -24, P0 ;  /* 0xc1c00000ff077808 */ /* 0x001fe20000000000 */
[----:B------:R-:W-:Y:S01]  /*cfa0*/  FADD R47, R47, -1 ;  /* 0xbf8000002f2f7421 */ /* 0x000fe20000000000 */
[----:B------:R-:W-:Y:S01]  /*cfb0*/  FFMA R49, R30, 1.1920928955078125e-07, R41 ;  /* 0x340000001e317823 */ /* 0x000fe20000000029 */
[----:B------:R-:W-:Y:S01]  /*cfc0*/  FADD R41, R35, R35 ;  /* 0x0000002323297221 */ /* 0x000fe20000000000 */
[----:B------:R-:W-:Y:S01]  /*cfd0*/  FADD R30, R53, 1 ;  /* 0x3f800000351e7421 */ /* 0x000fe20000000000 */
[----:B------:R-:W-:Y:S01]  /*cfe0*/  FFMA R34, R10, 1.1920928955078125e-07, R7 ;  /* 0x340000000a227823 */ /* 0x000fe20000000007 */
[----:B------:R-:W-:Y:S01]  /*cff0*/  FADD R10, R8, -1 ;  /* 0xbf800000080a7421 */ /* 0x000fe20000000000 */
[----:B------:R-:W-:Y:S01]  /*d000*/  FADD R7, R5, R5 ;  /* 0x0000000505077221 */ /* 0x000fe20000000000 */
[----:B---3--:R-:W-:Y:S01]  /*d010*/  FADD R15, R32, 1 ;  /* 0x3f800000200f7421 */ /* 0x008fe20000000000 */
[----:B------:R0:W3:Y:S01]  /*d020*/  MUFU.RCP R48, R42 ;  /* 0x0000002a00307308 */ /* 0x0000e20000001000 */
[----:B------:R-:W-:Y:S01]  /*d030*/  FADD R8, R10, R10 ;  /* 0x0000000a0a087221 */ /* 0x000fe20000000000 */
[----:B-1----:R-:W-:Y:S01]  /*d040*/  FMUL R7, R6, R7 ;  /* 0x0000000706077220 */ /* 0x002fe20000400000 */
[----:B------:R-:W-:Y:S01]  /*d050*/  FADD R32, R32, -1 ;  /* 0xbf80000020207421 */ /* 0x000fe20000000000 */
[----:B------:R-:W-:Y:S01]  /*d060*/  FADD R45, R45, -1 ;  /* 0xbf8000002d2d7421 */ /* 0x000fe20000000000 */
[----:B------:R-:W-:Y:S01]  /*d070*/  FSEL R50, RZ, -24, P3 ;  /* 0xc1c00000ff327808 */ /* 0x000fe20001800000 */
[----:B------:R-:W-:Y:S01]  /*d080*/  FADD R53, R53, -1 ;  /* 0xbf80000035357421 */ /* 0x000fe20000000000 */
[----:B----4-:R-:W-:Y:S01]  /*d090*/  FMUL R44, R40, R41 ;  /* 0x00000029282c7220 */ /* 0x010fe20000400000 */
[----:B------:R1:W4:Y:S01]  /*d0a0*/  MUFU.RCP R33, R15 ;  /* 0x0000000f00217308 */ /* 0x0003220000001000 */
[----:B------:R-:W-:-:S02]  /*d0b0*/  I2FP.F32.S32 R51, R51 ;  /* 0x0000003300337245 */ /* 0x000fc40000201400 */
[----:B------:R-:W-:-:S03]  /*d0c0*/  FADD R41, R35, -R44 ;  /* 0x8000002c23297221 */ /* 0x000fc60000000000 */
[----:B------:R-:W-:Y:S01]  /*d0d0*/  FFMA R57, R51, 1.1920928955078125e-07, R50 ;  /* 0x3400000033397823 */ /* 0x000fe20000000032 */
[----:B0-----:R-:W-:Y:S01]  /*d0e0*/  FADD R42, R41, R41 ;  /* 0x00000029292a7221 */ /* 0x001fe20000000000 */
[----:B------:R0:W-:Y:S01]  /*d0f0*/  MUFU.RCP R46, R13 ;  /* 0x0000000d002e7308 */ /* 0x0001e20000001000 */
[----:B-1----:R-:W-:Y:S01]  /*d100*/  FADD R15, R12, -1 ;  /* 0xbf8000000c0f7421 */ /* 0x002fe20000000000 */
[----:B------:R-:W-:Y:S01]  /*d110*/  FMUL R12, R11, R8 ;  /* 0x000000080b0c7220 */ /* 0x000fe20000400000 */
[----:B------:R-:W-:Y:S01]  /*d120*/  FADD R8, R5, -R7 ;  /* 0x8000000705087221 */ /* 0x000fe20000000000 */
[----:B------:R-:W-:Y:S01]  /*d130*/  FADD R41, R47, R47 ;  /* 0x0000002f2f297221 */ /* 0x000fe20000000000 */
[----:B------:R-:W-:Y:S01]  /*d140*/  FADD R51, R53, R53 ;  /* 0x0000003535337221 */ /* 0x000fe20000000000 */
[----:B------:R-:W-:Y:S01]  /*d150*/  FFMA R35, R35, -R44, R42 ;  /* 0x8000002c23237223 */ /* 0x000fe2000000002a */
[----:B------:R-:W-:Y:S01]  /*d160*/  FADD R8, R8, R8 ;  /* 0x0000000808087221 */ /* 0x000fe20000000000 */
[----:B------:R1:W5:Y:S01]  /*d170*/  MUFU.RCP R56, R30 ;  /* 0x0000001e00387308 */ /* 0x0003620000001000 */
[----:B0-----:R-:W-:Y:S01]  /*d180*/  FADD R13, R15, R15 ;  /* 0x0000000f0f0d7221 */ /* 0x001fe20000000000 */
[----:B---3--:R-:W-:Y:S01]  /*d190*/  FMUL R55, R48, R41 ;  /* 0x0000002930377220 */ /* 0x008fe20000400000 */
[----:B------:R-:W-:Y:S01]  /*d1a0*/  FFMA R5, R5, -R7, R8 ;  /* 0x8000000705057223 */ /* 0x000fe20000000008 */
[----:B------:R-:W-:Y:S01]  /*d1b0*/  FADD R8, R32, R32 ;  /* 0x0000002020087221 */ /* 0x000fe20000000000 */
[----:B------:R-:W-:Y:S01]  /*d1c0*/  FMUL R31, R20, R13 ;  /* 0x0000000d141f7220 */ /* 0x000fe20000400000 */
[----:B------:R-:W-:Y:S01]  /*d1d0*/  FADD R13, R10, -R12 ;  /* 0x8000000c0a0d7221 */ /* 0x000fe20000000000 */
[----:B------:R-:W-:Y:S01]  /*d1e0*/  FMUL R6, R6, R5 ;  /* 0x0000000506067220 */ /* 0x000fe20000400000 */
[----:B----4-:R-:W-:Y:S01]  /*d1f0*/  FMUL R41, R33, R8 ;  /* 0x0000000821297220 */ /* 0x010fe20000400000 */
[----:B-1----:R-:W-:Y:S01]  /*d200*/  FADD R30, R15, -R31 ;  /* 0x8000001f0f1e7221 */ /* 0x002fe20000000000 */
[----:B------:R-:W-:Y:S01]  /*d210*/  FADD R13, R13, R13 ;  /* 0x0000000d0d0d7221 */ /* 0x000fe20000000000 */
[----:B------:R-:W-:Y:S01]  /*d220*/  FMUL R5, R7, R7 ;  /* 0x0000000707057220 */ /* 0x000fe20000400000 */
[----:B------:R-:W-:Y:S01]  /*d230*/  FADD R8, R32, -R41 ;  /* 0x8000002920087221 */ /* 0x000fe20000000000 */
[----:B------:R-:W-:Y:S01]  /*d240*/  FADD R30, R30, R30 ;  /* 0x0000001e1e1e7221 */ /* 0x000fe20000000000 */
[----:B------:R-:W-:Y:S01]  /*d250*/  FFMA R10, R10, -R12, R13 ;  /* 0x8000000c0a0a7223 */ /* 0x000fe2000000000d */
[----:B------:R-:W-:-:S02]  /*d260*/  FADD R13, R45, R45 ;  /* 0x0000002d2d0d7221 */ /* 0x000fc40000000000 */
[----:B------:R-:W-:Y:S01]  /*d270*/  FFMA R15, R15, -R31, R30 ;  /* 0x8000001f0f0f7223 */ /* 0x000fe2000000001e */
[----:B-----5:R-:W-:Y:S01]  /*d280*/  FMUL R58, R56, R51 ;  /* 0x00000033383a7220 */ /* 0x020fe20000400000 */
[----:B------:R-:W-:Y:S01]  /*d290*/  FMUL R50, R46, R13 ;  /* 0x0000000d2e327220 */ /* 0x000fe20000400000 */
[----:B------:R-:W-:Y:S01]  /*d2a0*/  FADD R13, R47, -R55 ;  /* 0x800000372f0d7221 */ /* 0x000fe20000000000 */
[----:B------:R-:W-:Y:S01]  /*d2b0*/  FMUL R11, R11, R10 ;  /* 0x0000000a0b0b7220 */ /* 0x000fe20000400000 */
[----:B------:R-:W-:Y:S01]  /*d2c0*/  FADD R51, R53, -R58 ;  /* 0x8000003a35337221 */ /* 0x000fe20000000000 */
[----:B------:R-:W-:Y:S01]  /*d2d0*/  FADD R30, R45, -R50 ;  /* 0x800000322d1e7221 */ /* 0x000fe20000000000 */
[----:B------:R-:W-:Y:S01]  /*d2e0*/  FADD R42, R13, R13 ;  /* 0x0000000d0d2a7221 */ /* 0x000fe20000000000 */
[----:B------:R-:W-:Y:S01]  /*d2f0*/  FADD R13, R8, R8 ;  /* 0x00000008080d7221 */ /* 0x000fe20000000000 */
[----:B------:R-:W-:Y:S01]  /*d300*/  FADD R8, R51, R51 ;  /* 0x0000003333087221 */ /* 0x000fe20000000000 */
[----:B------:R-:W-:Y:S01]  /*d310*/  FADD R30, R30, R30 ;  /* 0x0000001e1e1e7221 */ /* 0x000fe20000000000 */
[----:B------:R-:W-:Y:S01]  /*d320*/  FMUL R20, R20, R15 ;  /* 0x0000000f14147220 */ /* 0x000fe20000400000 */
[----:B------:R-:W-:Y:S01]  /*d330*/  FFMA R32, R32, -R41, R13 ;  /* 0x8000002920207223 */ /* 0x000fe2000000000d */
[----:B------:R-:W-:Y:S01]  /*d340*/  FFMA R53, R53, -R58, R8 ;  /* 0x8000003a35357223 */ /* 0x000fe20000000008 */
[----:B------:R-:W-:Y:S01]  /*d350*/  FFMA R13, R45, -R50, R30 ;  /* 0x800000322d0d7223 */ /* 0x000fe2000000001e */
[----:B------:R-:W-:Y:S01]  /*d360*/  FMUL R45, R40, R35 ;  /* 0x00000023282d7220 */ /* 0x000fe20000400000 */
[----:B------:R-:W-:Y:S01]  /*d370*/  FMUL R40, R33, R32 ;  /* 0x0000002021287220 */ /* 0x000fe20000400000 */
[----:B------:R-:W-:Y:S01]  /*d380*/  FMUL R32, R44, R44 ;  /* 0x0000002c2c207220 */ /* 0x000fe20000400000 */
[----:B------:R-:W-:Y:S01]  /*d390*/  FMUL R51, R46, R13 ;  /* 0x0000000d2e337220 */ /* 0x000fe20000400000 */
[----:B------:R-:W-:-:S02]  /*d3a0*/  IMAD.MOV.U32 R46, RZ, RZ, 0x3a2c32e4 ;  /* 0x3a2c32e4ff2e7424 */ /* 0x000fc400078e00ff */
[----:B------:R-:W-:Y:S01]  /*d3b0*/  FMUL R10, R12, R12 ;  /* 0x0000000c0c0a7220 */ /* 0x000fe20000400000 */
[----:B------:R-:W-:Y:S01]  /*d3c0*/  FMUL R15, R31, R31 ;  /* 0x0000001f1f0f7220 */ /* 0x000fe20000400000 */
[----:B------:R-:W-:Y:S01]  /*d3d0*/  FFMA R47, R47, -R55, R42 ;  /* 0x800000372f2f7223 */ /* 0x000fe2000000002a */
[-C--:B------:R-:W-:Y:S01]  /*d3e0*/  FFMA R33, R32, R46.reuse, 0.0032181653659790754318 ;  /* 0x3b52e7db20217423 */ /* 0x080fe2000000002e */
[-C--:B------:R-:W-:Y:S01]  /*d3f0*/  FFMA R8, R5, R46.reuse, 0.0032181653659790754318 ;  /* 0x3b52e7db05087423 */ /* 0x080fe2000000002e */
[-C--:B------:R-:W-:Y:S01]  /*d400*/  FFMA R13, R10, R46.reuse, 0.0032181653659790754318 ;  /* 0x3b52e7db0a0d7423 */ /* 0x080fe2000000002e */
[----:B------:R-:W-:Y:S01]  /*d410*/  FFMA R30, R15, R46, 0.0032181653659790754318 ;  /* 0x3b52e7db0f1e7423 */ /* 0x000fe2000000002e */
[----:B------:R-:W-:Y:S01]  /*d420*/  FFMA R33, R32, R33, 0.018033718690276145935 ;  /* 0x3c93bb7320217423 */ /* 0x000fe20000000021 */
[----:B------:R-:W-:Y:S01]  /*d430*/  FFMA R8, R5, R8, 0.018033718690276145935 ;  /* 0x3c93bb7305087423 */ /* 0x000fe20000000008 */
[----:B------:R-:W-:Y:S01]  /*d440*/  FFMA R13, R10, R13, 0.018033718690276145935 ;  /* 0x3c93bb730a0d7423 */ /* 0x000fe2000000000d */
[----:B------:R-:W-:Y:S01]  /*d450*/  FFMA R30, R15, R30, 0.018033718690276145935 ;  /* 0x3c93bb730f1e7423 */ /* 0x000fe2000000001e */
[----:B------:R-:W-:Y:S01]  /*d460*/  FFMA R33, R32, R33, 0.12022458761930465698 ;  /* 0x3df6384f20217423 */ /* 0x000fe20000000021 */
[----:B------:R-:W-:Y:S01]  /*d470*/  FFMA R8, R5, R8, 0.12022458761930465698 ;  /* 0x3df6384f05087423 */ /* 0x000fe20000000008 */
[----:B------:R-:W-:Y:S01]  /*d480*/  FMUL R54, R48, R47 ;  /* 0x0000002f30367220 */ /* 0x000fe20000400000 */
[----:B------:R-:W-:Y:S01]  /*d490*/  FFMA R13, R10, R13, 0.12022458761930465698 ;  /* 0x3df6384f0a0d7423 */ /* 0x000fe2000000000d */
[----:B------:R-:W-:Y:S01]  /*d4a0*/  FMUL R47, R32, R33 ;  /* 0x00000021202f7220 */ /* 0x000fe20000400000 */
[----:B------:R-:W-:Y:S01]  /*d4b0*/  FFMA R30, R15, R30, 0.12022458761930465698 ;  /* 0x3df6384f0f1e7423 */ /* 0x000fe2000000001e */
[----:B------:R-:W-:Y:S01]  /*d4c0*/  FMUL R8, R5, R8 ;  /* 0x0000000805087220 */ /* 0x000fe20000400000 */
[----:B------:R-:W-:Y:S01]  /*d4d0*/  FMUL R33, R55, R55 ;  /* 0x0000003737217220 */ /* 0x000fe20000400000 */
[----:B------:R-:W-:Y:S01]  /*d4e0*/  FMUL R5, R41, R41 ;  /* 0x0000002929057220 */ /* 0x000fe20000400000 */
[----:B------:R-:W-:Y:S01]  /*d4f0*/  FMUL R13, R10, R13 ;  /* 0x0000000d0a0d7220 */ /* 0x000fe20000400000 */
[----:B------:R-:W-:Y:S01]  /*d500*/  FMUL R30, R15, R30 ;  /* 0x0000001e0f1e7220 */ /* 0x000fe20000400000 */
[----:B------:R-:W-:Y:S01]  /*d510*/  FFMA R42, R33, R46, 0.0032181653659790754318 ;  /* 0x3b52e7db212a7423 */ /* 0x000fe2000000002e */
[----:B------:R-:W-:Y:S01]  /*d520*/  FMUL R15, R50, R50 ;  /* 0x00000032320f7220 */ /* 0x000fe20000400000 */
[----:B------:R-:W-:Y:S01]  /*d530*/  FFMA R10, R5, R46, 0.0032181653659790754318 ;  /* 0x3b52e7db050a7423 */ /* 0x000fe2000000002e */
[----:B------:R-:W-:Y:S01]  /*d540*/  FMUL R59, R56, R53 ;  /* 0x00000035383b7220 */ /* 0x000fe20000400000 */
[----:B------:R-:W-:Y:S01]  /*d550*/  FFMA R42, R33, R42, 0.018033718690276145935 ;  /* 0x3c93bb73212a7423 */ /* 0x000fe2000000002a */
[----:B------:R-:W-:Y:S01]  /*d560*/  FFMA R32, R15, R46, 0.0032181653659790754318 ;  /* 0x3b52e7db0f207423 */ /* 0x000fe2000000002e */
[----:B------:R-:W-:Y:S01]  /*d570*/  FFMA R10, R5, R10, 0.018033718690276145935 ;  /* 0x3c93bb73050a7423 */ /* 0x000fe2000000000a */
[----:B------:R-:W-:Y:S01]  /*d580*/  FMUL R35, R58, R58 ;  /* 0x0000003a3a237220 */ /* 0x000fe20000400000 */
[----:B------:R-:W-:Y:S01]  /*d590*/  FFMA R42, R33, R42, 0.12022458761930465698 ;  /* 0x3df6384f212a7423 */ /* 0x000fe2000000002a */
[----:B------:R-:W-:Y:S01]  /*d5a0*/  FFMA R32, R15, R32, 0.018033718690276145935 ;  /* 0x3c93bb730f207423 */ /* 0x000fe20000000020 */
[----:B------:R-:W-:Y:S01]  /*d5b0*/  FFMA R10, R5, R10, 0.12022458761930465698 ;  /* 0x3df6384f050a7423 */ /* 0x000fe2000000000a */
[----:B------:R-:W-:Y:S01]  /*d5c0*/  FFMA R46, R35, R46, 0.0032181653659790754318 ;  /* 0x3b52e7db232e7423 */ /* 0x000fe2000000002e */
[----:B------:R-:W-:Y:S01]  /*d5d0*/  FMUL R56, R33, R42 ;  /* 0x0000002a21387220 */ /* 0x000fe20000400000 */
[----:B------:R-:W-:Y:S01]  /*d5e0*/  FFMA R32, R15, R32, 0.12022458761930465698 ;  /* 0x3df6384f0f207423 */ /* 0x000fe20000000020 */
[----:B------:R-:W-:Y:S01]  /*d5f0*/  FMUL R42, R5, R10 ;  /* 0x0000000a052a7220 */ /* 0x000fe20000400000 */
[----:B------:R-:W-:Y:S01]  /*d600*/  FFMA R10, R12, 1.4426950216293334961, R9 ;  /* 0x3fb8aa3b0c0a7823 */ /* 0x000fe20000000009 */
[----:B------:R-:W-:Y:S01]  /*d610*/  FFMA R33, R31, 1.4426950216293334961, R14 ;  /* 0x3fb8aa3b1f217823 */ /* 0x000fe2000000000e */
[----:B------:R-:W-:Y:S01]  /*d620*/  FMUL R53, R15, R32 ;  /* 0x000000200f357220 */ /* 0x000fe20000400000 */
[----:B------:R-:W-:Y:S01]  /*d630*/  FFMA R5, R7, 1.4426950216293334961, R4 ;  /* 0x3fb8aa3b07057823 */ /* 0x000fe20000000004 */
[----:B------:R-:W-:Y:S01]  /*d640*/  FADD R15, R9, -R10 ;  /* 0x8000000a090f7221 */ /* 0x000fe20000000000 */
[----:B------:R-:W-:Y:S01]  /*d650*/  FADD R32, R14, -R33 ;  /* 0x800000210e207221 */ /* 0x000fe20000000000 */
[C---:B------:R-:W-:Y:S01]  /*d660*/  FFMA R46, R35.reuse, R46, 0.018033718690276145935 ;  /* 0x3c93bb73232e7423 */ /* 0x040fe2000000002e */
[----:B------:R-:W-:Y:S01]  /*d670*/  FADD R4, R4, -R5 ;  /* 0x8000000504047221 */ /* 0x000fe20000000000 */
[----:B------:R-:W-:Y:S01]  /*d680*/  FFMA R14, R12, 1.4426950216293334961, R15 ;  /* 0x3fb8aa3b0c0e7823 */ /* 0x000fe2000000000f */
[----:B------:R-:W-:Y:S01]  /*d690*/  FFMA R60, R58, 1.4426950216293334961, R57 ;  /* 0x3fb8aa3b3a3c7823 */ /* 0x000fe20000000039 */
[----:B------:R-:W-:Y:S01]  /*d6a0*/  FFMA R46, R35, R46, 0.12022458761930465698 ;  /* 0x3df6384f232e7423 */ /* 0x000fe2000000002e */
[----:B------:R-:W-:Y:S01]  /*d6b0*/  FFMA R9, R7, 1.4426950216293334961, R4 ;  /* 0x3fb8aa3b07097823 */ /* 0x000fe20000000004 */
[----:B------:R-:W-:Y:S01]  /*d6c0*/  FFMA R15, R11, 1.4426950216293334961, R14 ;  /* 0x3fb8aa3b0b0f7823 */ /* 0x000fe2000000000e */
[----:B------:R-:W-:Y:S01]  /*d6d0*/  FADD R57, R57, -R60 ;  /* 0x8000003c39397221 */ /* 0x000fe20000000000 */
[----:B------:R-:W-:Y:S01]  /*d6e0*/  FMUL R61, R35, R46 ;  /* 0x0000002e233d7220 */ /* 0x000fe20000400000 */
[----:B------:R-:W-:Y:S01]  /*d6f0*/  FFMA R4, R6, 1.4426950216293334961, R9 ;  /* 0x3fb8aa3b06047823 */ /* 0x000fe20000000009 */
[----:B------:R-:W-:Y:S01]  /*d700*/  FFMA R14, R12, 1.9251366722983220825e-08, R15 ;  /* 0x32a55e340c0e7823 */ /* 0x000fe2000000000f */
[----:B------:R-:W-:Y:S01]  /*d710*/  FMUL R15, R13, 3 ;  /* 0x404000000d0f7820 */ /* 0x000fe20000400000 */
[----:B------:R-:W-:Y:S01]  /*d720*/  FFMA R46, R44, 1.4426950216293334961, R43 ;  /* 0x3fb8aa3b2c2e7823 */ /* 0x000fe2000000002b */
[----:B------:R-:W-:Y:S01]  /*d730*/  FFMA R9, R7, 1.9251366722983220825e-08, R4 ;  /* 0x32a55e3407097823 */ /* 0x000fe20000000004 */
[----:B------:R-:W-:Y:S01]  /*d740*/  FMUL R4, R8, 3 ;  /* 0x4040000008047820 */ /* 0x000fe20000400000 */
[----:B------:R-:W-:Y:S01]  /*d750*/  FFMA R15, R11, R15, R14 ;  /* 0x0000000f0b0f7223 */ /* 0x000fe2000000000e */
[----:B------:R-:W-:Y:S01]  /*d760*/  FFMA R11, R41, 1.4426950216293334961, R34 ;  /* 0x3fb8aa3b290b7823 */ /* 0x000fe20000000022 */
[----:B------:R-:W-:Y:S01]  /*d770*/  FADD R43, R43, -R46 ;  /* 0x8000002e2b2b7221 */ /* 0x000fe20000000000 */
[----:B------:R-:W-:Y:S01]  /*d780*/  FFMA R4, R6, R4, R9 ;  /* 0x0000000406047223 */ /* 0x000fe20000000009 */
[----:B------:R-:W-:Y:S01]  /*d790*/  FFMA R35, R31, 1.4426950216293334961, R32 ;  /* 0x3fb8aa3b1f237823 */ /* 0x000fe20000000020 */
[----:B------:R-:W-:Y:S01]  /*d7a0*/  FADD R34, R34, -R11 ;  /* 0x8000000b22227221 */ /* 0x000fe20000000000 */
[----:B------:R-:W-:Y:S01]  /*d7b0*/  FFMA R48, R44, 1.4426950216293334961, R43 ;  /* 0x3fb8aa3b2c307823 */ /* 0x000fe2000000002b */
[----:B------:R-:W-:Y:S01]  /*d7c0*/  FFMA R4, R7, R8, R4 ;  /* 0x0000000807047223 */ /* 0x000fe20000000004 */
[----:B------:R-:W-:Y:S01]  /*d7d0*/  FFMA R32, R20, 1.4426950216293334961, R35 ;  /* 0x3fb8aa3b14207823 */ /* 0x000fe20000000023 */
[----:B------:R-:W-:Y:S01]  /*d7e0*/  FFMA R9, R41, 1.4426950216293334961, R34 ;  /* 0x3fb8aa3b29097823 */ /* 0x000fe20000000022 */
[----:B------:R-:W-:Y:S01]  /*d7f0*/  FFMA R43, R45, 1.4426950216293334961, R48 ;  /* 0x3fb8aa3b2d2b7823 */ /* 0x000fe20000000030 */
[----:B------:R-:W-:Y:S01]  /*d800*/  FFMA R15, R12, R13, R15 ;  /* 0x0000000d0c0f7223 */ /* 0x000fe2000000000f */
[----:B------:R-:W-:Y:S01]  /*d810*/  FFMA R35, R31, 1.9251366722983220825e-08, R32 ;  /* 0x32a55e341f237823 */ /* 0x000fe20000000020 */
[----:B------:R-:W-:Y:S01]  /*d820*/  FFMA R6, R40, 1.4426950216293334961, R9 ;  /* 0x3fb8aa3b28067823 */ /* 0x000fe20000000009 */
[----:B------:R-:W-:Y:S01]  /*d830*/  FFMA R48, R44, 1.9251366722983220825e-08, R43 ;  /* 0x32a55e342c307823 */ /* 0x000fe2000000002b */
[----:B------:R-:W-:Y:S01]  /*d840*/  FMUL R43, R47, 3 ;  /* 0x404000002f2b7820 */ /* 0x000fe20000400000 */
[----:B------:R-:W-:Y:S01]  /*d850*/  FMUL R32, R30, 3 ;  /* 0x404000001e207820 */ /* 0x000fe20000400000 */
[----:B------:R-:W-:Y:S01]  /*d860*/  FFMA R9, R41, 1.9251366722983220825e-08, R6 ;  /* 0x32a55e3429097823 */ /* 0x000fe20000000006 */
[----:B------:R-:W-:Y:S01]  /*d870*/  FMUL R6, R42, 3 ;  /* 0x404000002a067820 */ /* 0x000fe20000400000 */
[----:B------:R-:W-:Y:S01]  /*d880*/  FFMA R43, R45, R43, R48 ;  /* 0x0000002b2d2b7223 */ /* 0x000fe20000000030 */
[----:B------:R-:W-:Y:S01]  /*d890*/  FFMA R45, R55, 1.4426950216293334961, R52 ;  /* 0x3fb8aa3b372d7823 */ /* 0x000fe20000000034 */
[----:B------:R-:W-:Y:S01]  /*d8a0*/  FFMA R48, R50, 1.4426950216293334961, R49 ;  /* 0x3fb8aa3b32307823 */ /* 0x000fe20000000031 */
[----:B------:R-:W-:Y:S01]  /*d8b0*/  FFMA R40, R40, R6, R9 ;  /* 0x0000000628287223 */ /* 0x000fe20000000009 */
[----:B------:R-:W-:Y:S01]  /*d8c0*/  FADD R6, R5, R4 ;  /* 0x0000000405067221 */ /* 0x000fe20000000000 */
[----:B------:R-:W-:Y:S01]  /*d8d0*/  FADD R52, R52, -R45 ;  /* 0x8000002d34347221 */ /* 0x000fe20000000000 */
[----:B------:R-:W-:Y:S01]  /*d8e0*/  FADD R49, R49, -R48 ;  /* 0x8000003031317221 */ /* 0x000fe20000000000 */
[----:B------:R-:W-:Y:S01]  /*d8f0*/  FFMA R32, R20, R32, R35 ;  /* 0x0000002014207223 */ /* 0x000fe20000000023 */
[----:B------:R-:W-:Y:S01]  /*d900*/  FADD R5, -R5, R6 ;  /* 0x0000000605057221 */ /* 0x000fe20000000100 */
[----:B------:R-:W-:Y:S01]  /*d910*/  FMUL R7, R6, 1 ;  /* 0x3f80000006077820 */ /* 0x000fe20000400000 */
[----:B------:R-:W-:Y:S01]  /*d920*/  FFMA R35, R55, 1.4426950216293334961, R52 ;  /* 0x3fb8aa3b37237823 */ /* 0x000fe20000000034 */
[----:B------:R-:W-:Y:S01]  /*d930*/  FFMA R14, R50, 1.4426950216293334961, R49 ;  /* 0x3fb8aa3b320e7823 */ /* 0x000fe20000000031 */
[----:B------:R-:W-:Y:S01]  /*d940*/  FADD R5, R4, -R5 ;  /* 0x8000000504057221 */ /* 0x000fe20000000000 */
[----:B------:R-:W-:Y:S01]  /*d950*/  FADD R6, R6, -R7 ;  /* 0x8000000706067221 */ /* 0x000fe20000000000 */
[----:B------:R-:W0:Y:S01]  /*d960*/  FRND R4, R7 ;  /* 0x0000000700047307 */ /* 0x000e220000201000 */
[----:B------:R-:W-:Y:S01]  /*d970*/  FFMA R20, R54, 1.4426950216293334961, R35 ;  /* 0x3fb8aa3b36147823 */ /* 0x000fe20000000023 */
[----:B------:R-:W-:Y:S01]  /*d980*/  FFMA R35, R51, 1.4426950216293334961, R14 ;  /* 0x3fb8aa3b33237823 */ /* 0x000fe2000000000e */
[----:B------:R-:W-:Y:S01]  /*d990*/  FADD R5, R5, R6 ;  /* 0x0000000605057221 */ /* 0x000fe20000000000 */
[----:B------:R-:W-:Y:S01]  /*d9a0*/  FADD R9, R10, R15 ;  /* 0x0000000f0a097221 */ /* 0x000fe20000000000 */
[----:B------:R-:W-:Y:S01]  /*d9b0*/  FFMA R49, R55, 1.9251366722983220825e-08, R20 ;  /* 0x32a55e3437317823 */ /* 0x000fe20000000014 */
[----:B------:R-:W-:Y:S01]  /*d9c0*/  FFMA R14, R50, 1.9251366722983220825e-08, R35 ;  /* 0x32a55e34320e7823 */ /* 0x000fe20000000023 */
[----:B------:R-:W-:Y:S01]  /*d9d0*/  FMUL R20, R53, 3 ;  /* 0x4040000035147820 */ /* 0x000fe20000400000 */
[----:B------:R-:W-:Y:S01]  /*d9e0*/  FMUL R8, R9, 2 ;  /* 0x4000000009087820 */ /* 0x000fe20000400000 */
[----:B------:R-:W-:Y:S01]  /*d9f0*/  FFMA R40, R41, R42, R40 ;  /* 0x0000002a29287223 */ /* 0x000fe20000000028 */
[----:B------:R-:W-:Y:S01]  /*da00*/  FSETP.GT.AND P6, PT, |R7|, 152, PT ;  /* 0x431800000700780b */ /* 0x000fe20003fc4200 */
[----:B------:R-:W-:Y:S01]  /*da10*/  FFMA R51, R51, R20, R14 ;  /* 0x0000001433337223 */ /* 0x000fe2000000000e */
[C---:B------:R-:W-:Y:S01]  /*da20*/  FSETP.GEU.AND P1, PT, R7.reuse, RZ, PT ;  /* 0x000000ff0700720b */ /* 0x040fe20003f2e000 */
[----:B------:R-:W-:Y:S01]  /*da30*/  FADD R10, -R10, R9 ;  /* 0x000000090a0a7221 */ /* 0x000fe20000000100 */
[----:B------:R-:W-:Y:S01]  /*da40*/  FRND R13, R8 ;  /* 0x00000008000d7307 */ /* 0x000fe20000201000 */
[----:B0-----:R-:W-:Y:S01]  /*da50*/  FADD R6, R7, -R4 ;  /* 0x8000000407067221 */ /* 0x001fe20000000000 */
[----:B------:R-:W-:Y:S01]  /*da60*/  FFMA R51, R50, R53, R51 ;  /* 0x0000003532337223 */ /* 0x000fe20000000033 */
[----:B------:R-:W-:Y:S01]  /*da70*/  IMAD.MOV.U32 R50, RZ, RZ, 0x391fcb8e ;  /* 0x391fcb8eff327424 */ /* 0x000fe200078e00ff */
[----:B------:R-:W-:Y:S01]  /*da80*/  FSETP.GT.AND P0, PT, R4, RZ, PT ;  /* 0x000000ff0400720b */ /* 0x000fe20003f04000 */
[----:B------:R-:W-:Y:S01]  /*da90*/  FADD R5, R5, R6 ;  /* 0x0000000605057221 */ /* 0x000fe20000000000 */
[----:B------:R-:W-:Y:S01]  /*daa0*/  FMUL R12, R9, 1 ;  /* 0x3f800000090c7820 */ /* 0x000fe20000400000 */
[----:B------:R-:W-:Y:S01]  /*dab0*/  FADD R20, R11, R40 ;  /* 0x000000280b147221 */ /* 0x000fe20000000000 */
[----:B------:R-:W0:Y:S01]  /*dac0*/  F2I.NTZ R7, R7 ;  /* 0x0000000700077305 */ /* 0x000e220000203100 */
[----:B------:R-:W-:Y:S01]  /*dad0*/  FFMA R4, R5, R50, 0.0013391353422775864601 ;  /* 0x3aaf85ed05047423 */ /* 0x000fe20000000032 */
[----:B------:R-:W-:Y:S01]  /*dae0*/  FADD R10, R15, -R10 ;  /* 0x8000000a0f0a7221 */ /* 0x000fe20000000000 */
[----:B------:R-:W-:Y:S01]  /*daf0*/  FADD R11, -R11, R20 ;  /* 0x000000140b0b7221 */ /* 0x000fe20000000100 */
[----:B------:R-:W-:Y:S01]  /*db00*/  FFMA R34, R58, 1.4426950216293334961, R57 ;  /* 0x3fb8aa3b3a227823 */ /* 0x000fe20000000039 */
[C---:B------:R-:W-:Y:S01]  /*db10*/  FFMA R4, R5.reuse, R4, 0.0096188392490148544312 ;  /* 0x3c1d985605047423 */ /* 0x040fe20000000004 */
[----:B------:R-:W-:Y:S01]  /*db20*/  SEL R6, RZ, 0x83000000, P0 ;  /* 0x83000000ff067807 */ /* 0x000fe20000000000 */
[----:B------:R-:W-:Y:S01]  /*db30*/  FADD R40, R40, -R11 ;  /* 0x8000000b28287221 */ /* 0x000fe20000000000 */
[----:B------:R-:W1:Y:S01]  /*db40*/  FRND R15, R12 ;  /* 0x0000000c000f7307 */ /* 0x000e620000201000 */
[----:B------:R-:W-:Y:S01]  /*db50*/  FFMA R4, R5, R4, 0.055503588169813156128 ;  /* 0x3d6357bb05047423 */ /* 0x000fe20000000004 */
[----:B------:R-:W-:Y:S01]  /*db60*/  FFMA R11, R9, 2, -R8 ;  /* 0x40000000090b7823 */ /* 0x000fe20000000808 */
[----:B------:R-:W-:Y:S01]  /*db70*/  FFMA R57, R59, 1.4426950216293334961, R34 ;  /* 0x3fb8aa3b3b397823 */ /* 0x000fe20000000022 */
[----:B------:R-:W-:Y:S01]  /*db80*/  FMUL R34, R56, 3 ;  /* 0x4040000038227820 */ /* 0x000fe20000400000 */
[----:B------:R-:W-:Y:S01]  /*db90*/  FFMA R4, R5, R4, 0.24022644758224487305 ;  /* 0x3e75fdec05047423 */ /* 0x000fe20000000004 */
[----:B------:R-:W-:Y:S01]  /*dba0*/  FADD R9, R9, -R12 ;  /* 0x8000000c09097221 */ /* 0x000fe20000000000 */
[----:B0-----:R-:W-:-:S02]  /*dbb0*/  IMAD R7, R7, 0x800000, -R6 ;  /* 0x0080000007077824 */ /* 0x001fc400078e0a06 */
[----:B------:R-:W-:Y:S01]  /*dbc0*/  FFMA R11, R10, 2, R11 ;  /* 0x400000000a0b7823 */ /* 0x000fe2000000000b */
[C---:B------:R-:W-:Y:S01]  /*dbd0*/  FFMA R4, R5.reuse, R4, 0.69314718246459960938 ;  /* 0x3f31721805047423 */ /* 0x040fe20000000004 */
[----:B------:R-:W-:Y:S01]  /*dbe0*/  FFMA R34, R54, R34, R49 ;  /* 0x0000002236227223 */ /* 0x000fe20000000031 */
[----:B------:R-:W-:Y:S01]  /*dbf0*/  FADD R9, R10, R9 ;  /* 0x000000090a097221 */ /* 0x000fe20000000000 */
[----:B------:R-:W-:Y:S01]  /*dc00*/  FFMA R52, R58, 1.9251366722983220825e-08, R57 ;  /* 0x32a55e343a347823 */ /* 0x000fe20000000039 */
[----:B------:R-:W-:Y:S01]  /*dc10*/  FFMA R4, R5, R4, 1 ;  /* 0x3f80000005047423 */ /* 0x000fe20000000004 */
[----:B------:R-:W-:Y:S02]  /*dc20*/  VIADD R5, R6, 0x7f000000 ;  /* 0x7f00000006057836 */ /* 0x000fe40000000000 */
[----:B------:R-:W-:Y:S01]  /*dc30*/  FADD R6, R8, -R13 ;  /* 0x8000000d08067221 */ /* 0x000fe20000000000 */
[----:B-1----:R-:W-:Y:S01]  /*dc40*/  FADD R10, R12, -R15 ;  /* 0x8000000f0c0a7221 */ /* 0x002fe20000000000 */
[----:B------:R-:W-:Y:S01]  /*dc50*/  FMUL R35, R61, 3 ;  /* 0x404000003d237820 */ /* 0x000fe20000400000 */
[----:B------:R-:W-:Y:S01]  /*dc60*/  FFMA R34, R55, R56, R34 ;  /* 0x0000003837227223 */ /* 0x000fe20000000022 */
[----:B------:R-:W-:Y:S01]  /*dc70*/  FADD R6, R11, R6 ;  /* 0x000000060b067221 */ /* 0x000fe20000000000 */
[----:B------:R-:W-:Y:S01]  /*dc80*/  FMUL R4, R4, R5 ;  /* 0x0000000504047220 */ /* 0x000fe20000400000 */
[----:B------:R-:W-:Y:S01]  /*dc90*/  FFMA R32, R31, R30, R32 ;  /* 0x0000001e1f207223 */ /* 0x000fe20000000020 */
[----:B------:R-:W-:Y:S01]  /*dca0*/  FADD R9, R9, R10 ;  /* 0x0000000a09097221 */ /* 0x000fe20000000000 */
[-C--:B------:R-:W-:Y:S01]  /*dcb0*/  FFMA R5, R6, R50.reuse, 0.0013391353422775864601 ;  /* 0x3aaf85ed06057423 */ /* 0x080fe20000000032 */
[----:B------:R-:W-:Y:S01]  /*dcc0*/  FFMA R35, R59, R35, R52 ;  /* 0x000000233b237223 */ /* 0x000fe20000000034 */
[----:B------:R-:W-:Y:S01]  /*dcd0*/  FADD R30, R45, R34 ;  /* 0x000000222d1e7221 */ /* 0x000fe20000000000 */
[----:B------:R-:W-:Y:S01]  /*dce0*/  FFMA R43, R44, R47, R43 ;  /* 0x0000002f2c2b7223 */ /* 0x000fe2000000002b */
[----:B------:R-:W-:Y:S01]  /*dcf0*/  FFMA R5, R6, R5, 0.0096188392490148544312 ;  /* 0x3c1d985606057423 */ /* 0x000fe20000000005 */
[----:B------:R-:W-:Y:S01]  /*dd00*/  FFMA R10, R9, R50, 0.0013391353422775864601 ;  /* 0x3aaf85ed090a7423 */ /* 0x000fe20000000032 */
[----:B------:R-:W-:Y:S01]  /*dd10*/  FFMA R61, R58, R61, R35 ;  /* 0x0000003d3a3d7223 */ /* 0x000fe20000000023 */
[----:B------:R-:W-:Y:S01]  /*dd20*/  FADD R45, -R45, R30 ;  /* 0x0000001e2d2d7221 */ /* 0x000fe20000000100 */
[----:B------:R-:W-:Y:S01]  /*dd30*/  FADD R35, R46, R43 ;  /* 0x0000002b2e237221 */ /* 0x000fe20000000000 */
[----:B------:R-:W-:Y:S01]  /*dd40*/  FADD R14, R33, R32 ;  /* 0x00000020210e7221 */ /* 0x000fe20000000000 */
[----:B------:R-:W-:Y:S01]  /*dd50*/  FFMA R5, R6, R5, 0.055503588169813156128 ;  /* 0x3d6357bb06057423 */ /* 0x000fe20000000005 */
[----:B------:R-:W-:Y:S01]  /*dd60*/  FFMA R10, R9, R10, 0.0096188392490148544312 ;  /* 0x3c1d9856090a7423 */ /* 0x000fe2000000000a */
[----:B------:R-:W-:Y:S01]  /*dd70*/  FADD R45, R34, -R45 ;  /* 0x8000002d222d7221 */ /* 0x000fe20000000000 */
[----:B------:R-:W-:Y:S01]  /*dd80*/  FSETP.GT.AND P3, PT, |R8|, 152, PT ;  /* 0x431800000800780b */ /* 0x000fe20003f64200 */
[----:B------:R-:W-:Y:S01]  /*dd90*/  FADD R46, -R46, R35 ;  /* 0x000000232e2e7221 */ /* 0x000fe20000000100 */
[----:B------:R-:W-:Y:S01]  /*dda0*/  FSETP.GEU.AND P2, PT, R8, RZ, PT ;  /* 0x000000ff0800720b */ /* 0x000fe20003f4e000 */
[----:B------:R-:W-:Y:S01]  /*ddb0*/  FMUL R34, R35, 1 ;  /* 0x3f80000023227820 */ /* 0x000fe20000400000 */
[----:B------:R-:W0:Y:S01]  /*ddc0*/  F2I.NTZ R8, R8 ;  /* 0x0000000800087305 */ /* 0x000e220000203100 */
[----:B------:R-:W-:Y:S01]  /*ddd0*/  FADD R33, -R33, R14 ;  /* 0x0000000e21217221 */ /* 0x000fe20000000100 */
[----:B------:R-:W-:Y:S01]  /*dde0*/  FMUL R31, R14, 1 ;  /* 0x3f8000000e1f7820 */ /* 0x000fe20000400000 */
[----:B------:R-:W-:Y:S01]  /*ddf0*/  FFMA R5, R6, R5, 0.24022644758224487305 ;  /* 0x3e75fdec06057423 */ /* 0x000fe20000000005 */
[----:B------:R-:W-:Y:S01]  /*de00*/  FFMA R10, R9, R10, 0.055503588169813156128 ;  /* 0x3d6357bb090a7423 */ /* 0x000fe2000000000a */
[----:B------:R-:W-:Y:S01]  /*de10*/  FADD R46, R43, -R46 ;  /* 0x8000002e2b2e7221 */ /* 0x000fe20000000000 */
[----:B------:R-:W-:Y:S01]  /*de20*/  FADD R35, R35, -R34 ;  /* 0x8000002223237221 */ /* 0x000fe20000000000 */
[----:B------:R-:W-:Y:S01]  /*de30*/  FADD R33, R32, -R33 ;  /* 0x8000002120217221 */ /* 0x000fe20000000000 */
[----:B------:R-:W-:Y:S01]  /*de40*/  FADD R14, R14, -R31 ;  /* 0x8000001f0e0e7221 */ /* 0x000fe20000000000 */
[----:B------:R-:W-:Y:S01]  /*de50*/  FMUL R4, R4, R7 ;  /* 0x0000000704047220 */ /* 0x000fe20000400000 */
[----:B------:R-:W-:Y:S01]  /*de60*/  FFMA R5, R6, R5, 0.69314718246459960938 ;  /* 0x3f31721806057423 */ /* 0x000fe20000000005 */
[----:B------:R-:W-:Y:S01]  /*de70*/  FSETP.GT.AND P0, PT, R13, RZ, PT ;  /* 0x000000ff0d00720b */ /* 0x000fe20003f04000 */
[----:B------:R-:W-:Y:S01]  /*de80*/  FFMA R10, R9, R10, 0.24022644758224487305 ;  /* 0x3e75fdec090a7423 */ /* 0x000fe2000000000a */
[----:B------:R-:W-:Y:S01]  /*de90*/  @P6 FSEL R4, RZ, +INF , !P1 ;  /* 0x7f800000ff046808 */ /* 0x000fe20004800000 */
[----:B------:R-:W-:Y:S01]  /*dea0*/  FADD R46, R46, R35 ;  /* 0x000000232e2e7221 */ /* 0x000fe20000000000 */
[C---:B------:R-:W-:Y:S01]  /*deb0*/  FSETP.GT.AND P4, PT, |R12|.reuse, 152, PT ;  /* 0x431800000c00780b */ /* 0x040fe20003f84200 */
[----:B------:R-:W-:Y:S01]  /*dec0*/  FADD R14, R33, R14 ;  /* 0x0000000e210e7221 */ /* 0x000fe20000000000 */
[----:B------:R-:W-:Y:S01]  /*ded0*/  FSETP.GEU.AND P1, PT, R12, RZ, PT ;  /* 0x000000ff0c00720b */ /* 0x000fe20003f2e000 */
[----:B------:R-:W-:Y:S01]  /*dee0*/  FMUL R35, R20, 1 ;  /* 0x3f80000014237820 */ /* 0x000fe20000400000 */
[----:B------:R-:W1:Y:S01]  /*def0*/  F2I.NTZ R12, R12 ;  /* 0x0000000c000c7305 */ /* 0x000e620000203100 */
[----:B------:R-:W-:Y:S01]  /*df00*/  FFMA R6, R6, R5, 1 ;  /* 0x3f80000006067423 */ /* 0x000fe20000000005 */
[----:B------:R-:W-:Y:S01]  /*df10*/  FMUL R33, R20, 2 ;  /* 0x4000000014217820 */ /* 0x000fe20000400000 */
[----:B------:R-:W-:Y:S01]  /*df20*/  FFMA R10, R9, R10, 0.69314718246459960938 ;  /* 0x3f317218090a7423 */ /* 0x000fe2000000000a */
[----:B------:R-:W-:Y:S01]  /*df30*/  SEL R5, RZ, 0x83000000, P0 ;  /* 0x83000000ff057807 */ /* 0x000fe20000000000 */
[----:B------:R-:W-:Y:S01]  /*df40*/  FMUL R47, R30, 1 ;  /* 0x3f8000001e2f7820 */ /* 0x000fe20000400000 */
[----:B------:R-:W-:Y:S01]  /*df50*/  FSETP.GEU.AND P6, PT, R0, RZ, PT ;  /* 0x000000ff0000720b */ /* 0x000fe20003fce000 */
[C---:B------:R-:W-:Y:S01]  /*df60*/  FADD R11, R20.reuse, -R35 ;  /* 0x80000023140b7221 */ /* 0x040fe20000000000 */
[----:B------:R-:W-:Y:S01]  /*df70*/  FSETP.GT.AND P5, PT, R15, RZ, PT ;  /* 0x000000ff0f00720b */ /* 0x000fe20003fa4000 */
[----:B------:R-:W-:Y:S01]  /*df80*/  FFMA R7, R20, 2, -R33 ;  /* 0x4000000014077823 */ /* 0x000fe20000000821 */
[----:B------:R-:W-:Y:S01]  /*df90*/  FFMA R10, R9, R10, 1 ;  /* 0x3f800000090a7423 */ /* 0x000fe2000000000a */
[----:B------:R-:W3:Y:S01]  /*dfa0*/  FRND R13, R34 ;  /* 0x00000022000d7307 */ /* 0x000ee20000201000 */
[----:B0-----:R-:W-:-:S02]  /*dfb0*/  IMAD R9, R8, 0x800000, -R5 ;  /* 0x0080000008097824 */ /* 0x001fc400078e0a05 */
[----:B------:R-:W-:Y:S01]  /*dfc0*/  FADD R30, R30, -R47 ;  /* 0x8000002f1e1e7221 */ /* 0x000fe20000000000 */
[----:B------:R-:W-:Y:S01]  /*dfd0*/  FSEL R8, R4, -R4, P6 ;  /* 0x8000000404087208 */ /* 0x000fe20003000000 */
[----:B------:R-:W-:Y:S01]  /*dfe0*/  FADD R32, R40, R11 ;  /* 0x0000000b28207221 */ /* 0x000fe20000000000 */
[----:B------:R-:W-:Y:S01]  /*dff0*/  FSETP.NEU.AND P0, PT, R0, RZ, PT ;  /* 0x000000ff0000720b */ /* 0x000fe20003f0d000 */
[----:B------:R-:W-:Y:S01]  /*e000*/  FADD R45, R45, R30 ;  /* 0x0000001e2d2d7221 */ /* 0x000fe20000000000 */
[----:B------:R-:W-:Y:S01]  /*e010*/  SEL R11, RZ, 0x83000000, P5 ;  /* 0x83000000ff0b7807 */ /* 0x000fe20002800000 */
[----:B------:R-:W0:Y:S01]  /*e020*/  FRND R20, R31 ;  /* 0x0000001f00147307 */ /* 0x000e220000201000 */
[----:B------:R-:W-:Y:S01]  /*e030*/  FFMA R30, R40, 2, R7 ;  /* 0x40000000281e7823 */ /* 0x000fe20000000007 */
[----:B------:R-:W-:Y:S02]  /*e040*/  VIADD R7, R5, 0x7f000000 ;  /* 0x7f00000005077836 */ /* 0x000fe40000000000 */
[----:B------:R-:W-:Y:S01]  /*e050*/  FADD R5, R0, R0 ;  /* 0x0000000000057221 */ /* 0x000fe20000000000 */
[----:B-1----:R-:W-:Y:S01]  /*e060*/  IMAD R15, R12, 0x800000, -R11 ;  /* 0x008000000c0f7824 */ /* 0x002fe200078e0a0b */
[----:B------:R-:W-:Y:S01]  /*e070*/  FSETP.NEU.AND P5, PT, |R0|, +INF , PT ;  /* 0x7f8000000000780b */ /* 0x000fe20003fad200 */
[----:B------:R-:W-:-:S02]  /*e080*/  VIADD R11, R11, 0x7f000000 ;  /* 0x7f0000000b0b7836 */ /* 0x000fc40000000000 */
[----:B------:R-:W-:Y:S01]  /*e090*/  FMUL R6, R6, R7 ;  /* 0x0000000706067220 */ /* 0x000fe20000400000 */
[----:B------:R-:W1:Y:S01]  /*e0a0*/  FRND R4, R47 ;  /* 0x0000002f00047307 */ /* 0x000e620000201000 */
[----:B---3--:R-:W-:Y:S01]  /*e0b0*/  FSETP.GT.AND P6, PT, R13, RZ, PT ;  /* 0x000000ff0d00720b */ /* 0x008fe20003fc4000 */
[----:B------:R-:W-:Y:S01]  /*e0c0*/  FMUL R10, R10, R11 ;  /* 0x0000000b0a0a7220 */ /* 0x000fe20000400000 */
[----:B------:R-:W-:Y:S01]  /*e0d0*/  FADD R11, R34, -R13 ;  /* 0x8000000d220b7221 */ /* 0x000fe20000000000 */
[----:B------:R-:W-:Y:S01]  /*e0e0*/  @P0 FSEL R5, R5, R8, !P5 ;  /* 0x0000000805050208 */ /* 0x000fe20006800000 */
[----:B------:R-:W-:Y:S01]  /*e0f0*/  FMUL R13, R6, R9 ;  /* 0x00000009060d7220 */ /* 0x000fe20000400000 */
[----:B------:R-:W-:Y:S01]  /*e100*/  FSETP.NEU.AND P0, PT, |R3|, +INF , PT ;  /* 0x7f8000000300780b */ /* 0x000fe20003f0d200 */
[----:B0-----:R-:W-:Y:S01]  /*e110*/  FADD R7, R31, -R20 ;  /* 0x800000141f077221 */ /* 0x001fe20000000000 */
[----:B------:R-:W-:Y:S01]  /*e120*/  @P3 FSEL R13, RZ, +INF , !P2 ;  /* 0x7f800000ff0d3808 */ /* 0x000fe20005000000 */
[----:B------:R-:W-:Y:S01]  /*e130*/  FMUL R10, R10, R15 ;  /* 0x0000000f0a0a7220 */ /* 0x000fe20000400000 */
[C---:B------:R-:W-:Y:S01]  /*e140*/  FSETP.EQ.OR P0, PT, R3.reuse, RZ, !P0 ;  /* 0x000000ff0300720b */ /* 0x040fe20004702400 */
[----:B------:R-:W-:Y:S01]  /*e150*/  FADD R7, R14, R7 ;  /* 0x000000070e077221 */ /* 0x000fe20000000000 */
[----:B------:R-:W-:Y:S01]  /*e160*/  FADD R46, R46, R11 ;  /* 0x0000000b2e2e7221 */ /* 0x000fe20000000000 */
[----:B------:R-:W-:Y:S01]  /*e170*/  @P4 FSEL R10, RZ, +INF , !P1 ;  /* 0x7f800000ff0a4808 */ /* 0x000fe20004800000 */
[----:B------:R-:W-:Y:S01]  /*e180*/  FADD R11, R3, R3 ;  /* 0x00000003030b7221 */ /* 0x000fe20000000000 */
[----:B-1----:R-:W-:Y:S01]  /*e190*/  FSETP.GT.AND P2, PT, R4, RZ, PT ;  /* 0x000000ff0400720b */ /* 0x002fe20003f44000 */
[----:B------:R-:W-:Y:S01]  /*e1a0*/  FADD R4, R47, -R4 ;  /* 0x800000042f047221 */ /* 0x000fe20000000000 */
[C---:B------:R-:W-:Y:S01]  /*e1b0*/  FSETP.GT.AND P1, PT, |R31|.reuse, 152, PT ;  /* 0x431800001f00780b */ /* 0x040fe20003f24200 */
[-C--:B------:R-:W-:Y:S01]  /*e1c0*/  FFMA R9, R46, R50.reuse, 0.0013391353422775864601 ;  /* 0x3aaf85ed2e097423 */ /* 0x080fe20000000032 */
[----:B------:R-:W-:Y:S01]  /*e1d0*/  FSETP.GEU.AND P4, PT, R31, RZ, PT ;  /* 0x000000ff1f00720b */ /* 0x000fe20003f8e000 */
[----:B------:R-:W-:Y:S01]  /*e1e0*/  FADD R45, R45, R4 ;  /* 0x000000042d2d7221 */ /* 0x000fe20000000000 */
[-C--:B------:R-:W-:Y:S01]  /*e1f0*/  FFMA R4, R7, R50.reuse, 0.0013391353422775864601 ;  /* 0x3aaf85ed07047423 */ /* 0x080fe20000000032 */
[----:B------:R-:W0:Y:S01]  /*e200*/  F2I.NTZ R31, R31 ;  /* 0x0000001f001f7305 */ /* 0x000e220000203100 */
[----:B------:R-:W-:Y:S01]  /*e210*/  FSETP.GEU.AND P3, PT, R3, RZ, PT ;  /* 0x000000ff0300720b */ /* 0x000fe20003f6e000 */
[----:B------:R-:W-:Y:S01]  /*e220*/  FFMA R8, R45, R50, 0.0013391353422775864601 ;  /* 0x3aaf85ed2d087423 */ /* 0x000fe20000000032 */
[----:B------:R-:W-:Y:S01]  /*e230*/  FFMA R4, R7, R4, 0.0096188392490148544312 ;  /* 0x3c1d985607047423 */ /* 0x000fe20000000004 */
[----:B------:R-:W-:Y:S01]  /*e240*/  @P0 LOP3.LUT R13, R11, 0x7fffffff, RZ, 0xc0, !PT ;  /* 0x7fffffff0b0d0812 */ /* 0x000fe200078ec0ff */
[----:B------:R-:W-:Y:S01]  /*e250*/  FADD R41, R48, R51 ;  /* 0x0000003330297221 */ /* 0x000fe20000000000 */
[----:B------:R-:W-:Y:S01]  /*e260*/  @!P0 FSEL R11, R10, -R10, P3 ;  /* 0x8000000a0a0b8208 */ /* 0x000fe20001800000 */
[----:B------:R-:W-:Y:S01]  /*e270*/  FFMA R4, R7, R4, 0.055503588169813156128 ;  /* 0x3d6357bb07047423 */ /* 0x000fe20000000004 */
[----:B------:R-:W-:Y:S01]  /*e280*/  FSETP.GT.AND P5, PT, R20, RZ, PT ;  /* 0x000000ff1400720b */ /* 0x000fe20003fa4000 */
[----:B------:R-:W-:Y:S01]  /*e290*/  FFMA R8, R45, R8, 0.0096188392490148544312 ;  /* 0x3c1d98562d087423 */ /* 0x000fe20000000008 */
[C---:B------:R-:W-:Y:S01]  /*e2a0*/  FSETP.GT.AND P3, PT, |R34|.reuse, 152, PT ;  /* 0x431800002200780b */ /* 0x040fe20003f64200 */
[----:B------:R-:W-:Y:S01]  /*e2b0*/  FFMA R4, R7, R4, 0.24022644758224487305 ;  /* 0x3e75fdec07047423 */ /* 0x000fe20000000004 */
[----:B------:R-:W-:Y:S01]  /*e2c0*/  FSETP.GEU.AND P0, PT, R34, RZ, PT ;  /* 0x000000ff2200720b */ /* 0x000fe20003f0e000 */
[----:B------:R-:W-:Y:S01]  /*e2d0*/  FFMA R10, R45, R8, 0.055503588169813156128 ;  /* 0x3d6357bb2d0a7423 */ /* 0x000fe20000000008 */
[----:B------:R-:W1:Y:S01]  /*e2e0*/  F2I.NTZ R34, R34 ;  /* 0x0000002200227305 */ /* 0x000e620000203100 */
[----:B------:R-:W-:Y:S01]  /*e2f0*/  SEL R6, RZ, 0x83000000, P5 ;  /* 0x83000000ff067807 */ /* 0x000fe20002800000 */
[----:B------:R-:W-:Y:S01]  /*e300*/  FFMA R4, R7, R4, 0.69314718246459960938 ;  /* 0x3f31721807047423 */ /* 0x000fe20000000004 */
[----:B------:R-:W-:Y:S01]  /*e310*/  FFMA R9, R46, R9, 0.0096188392490148544312 ;  /* 0x3c1d98562e097423 */ /* 0x000fe20000000009 */
[----:B------:R-:W-:Y:S01]  /*e320*/  SEL R15, RZ, 0x83000000, P6 ;  /* 0x83000000ff0f7807 */ /* 0x000fe20003000000 */
[----:B------:R-:W-:Y:S01]  /*e330*/  FMUL R12, R41, 2 ;  /* 0x40000000290c7820 */ /* 0x000fe20000400000 */
[----:B------:R-:W-:Y:S01]  /*e340*/  FFMA R4, R7, R4, 1 ;  /* 0x3f80000007047423 */ /* 0x000fe20000000004 */
[----:B0-----:R-:W-:Y:S01]  /*e350*/  IMAD R31, R31, 0x800000, -R6 ;  /* 0x008000001f1f7824 */ /* 0x001fe200078e0a06 */
[----:B------:R-:W0:Y:S01]  /*e360*/  FRND R8, R33 ;  /* 0x0000002100087307 */ /* 0x000e220000201000 */
[----:B------:R-:W-:-:S02]  /*e370*/  VIADD R7, R6, 0x7f000000 ;  /* 0x7f00000006077836 */ /* 0x000fc40000000000 */
[----:B------:R-:W-:Y:S01]  /*e380*/  FFMA R6, R45, R10, 0.24022644758224487305 ;  /* 0x3e75fdec2d067423 */ /* 0x000fe2000000000a */
[C---:B------:R-:W-:Y:S01]  /*e390*/  FSETP.GT.AND P5, PT, |R47|.reuse, 152, PT ;  /* 0x431800002f00780b */ /* 0x040fe20003fa4200 */
[----:B------:R-:W-:Y:S01]  /*e3a0*/  FFMA R9, R46, R9, 0.055503588169813156128 ;  /* 0x3d6357bb2e097423 */ /* 0x000fe20000000009 */
[----:B------:R-:W-:Y:S01]  /*e3b0*/  FSETP.GEU.AND P6, PT, R47, RZ, PT ;  /* 0x000000ff2f00720b */ /* 0x000fe20003fce000 */
[----:B------:R-:W-:Y:S01]  /*e3c0*/  FFMA R14, R45, R6, 0.69314718246459960938 ;  /* 0x3f3172182d0e7423 */ /* 0x000fe20000000006 */
[----:B------:R-:W-:Y:S01]  /*e3d0*/  SEL R40, RZ, 0x83000000, P2 ;  /* 0x83000000ff287807 */ /* 0x000fe20001000000 */
[----:B------:R-:W3:Y:S01]  /*e3e0*/  F2I.NTZ R47, R47 ;  /* 0x0000002f002f7305 */ /* 0x000ee20000203100 */
[----:B-1----:R-:W-:Y:S02]  /*e3f0*/  IMAD R34, R34, 0x800000, -R15 ;  /* 0x0080000022227824 */ /* 0x002fe400078e0a0f */
[----:B------:R-:W-:Y:S01]  /*e400*/  FFMA R9, R46, R9, 0.24022644758224487305 ;  /* 0x3e75fdec2e097423 */ /* 0x000fe20000000009 */
[----:B------:R-:W-:-:S02]  /*e410*/  VIADD R10, R15, 0x7f000000 ;  /* 0x7f0000000f0a7836 */ /* 0x000fc40000000000 */
[----:B------:R-:W-:Y:S01]  /*e420*/  FMUL R4, R4, R7 ;  /* 0x0000000704047220 */ /* 0x000fe20000400000 */
[----:B------:R-:W-:Y:S02]  /*e430*/  VIADD R7, R40, 0x7f000000 ;  /* 0x7f00000028077836 */ /* 0x000fe40000000000 */
[----:B------:R-:W-:Y:S01]  /*e440*/  FFMA R14, R45, R14, 1 ;  /* 0x3f8000002d0e7423 */ /* 0x000fe2000000000e */
[----:B------:R-:W-:Y:S01]  /*e450*/  FFMA R9, R46, R9, 0.69314718246459960938 ;  /* 0x3f3172182e097423 */ /* 0x000fe20000000009 */
[----:B------:R-:W1:Y:S01]  /*e460*/  FRND R15, R12 ;  /* 0x0000000c000f7307 */ /* 0x000e620000201000 */
[----:B------:R-:W-:Y:S01]  /*e470*/  FADD R48, -R48, R41 ;  /* 0x0000002930307221 */ /* 0x000fe20000000100 */
[----:B------:R-:W-:Y:S01]  /*e480*/  FMUL R14, R14, R7 ;  /* 0x000000070e0e7220 */ /* 0x000fe20000400000 */
[----:B0-----:R-:W-:Y:S01]  /*e490*/  FADD R7, R33, -R8 ;  /* 0x8000000821077221 */ /* 0x001fe20000000000 */
[----:B------:R-:W-:Y:S01]  /*e4a0*/  FMUL R20, R41, 1 ;  /* 0x3f80000029147820 */ /* 0x000fe20000400000 */
[----:B------:R-:W-:Y:S01]  /*e4b0*/  FFMA R9, R46, R9, 1 ;  /* 0x3f8000002e097423 */ /* 0x000fe20000000009 */
[----:B------:R-:W-:Y:S01]  /*e4c0*/  FADD R48, R51, -R48 ;  /* 0x8000003033307221 */ /* 0x000fe20000000000 */
[C---:B------:R-:W-:Y:S01]  /*e4d0*/  FFMA R43, R41.reuse, 2, -R12 ;  /* 0x40000000292b7823 */ /* 0x040fe2000000080c */
[----:B------:R-:W0:Y:S01]  /*e4e0*/  FRND R6, R35 ;  /* 0x0000002300067307 */ /* 0x000e220000201000 */
[----:B------:R-:W-:Y:S01]  /*e4f0*/  FADD R7, R30, R7 ;  /* 0x000000071e077221 */ /* 0x000fe20000000000 */
[----:B------:R-:W-:Y:S01]  /*e500*/  FADD R41, R41, -R20 ;  /* 0x8000001429297221 */ /* 0x000fe20000000000 */
[----:B---3--:R-:W-:-:S02]  /*e510*/  IMAD R47, R47, 0x800000, -R40 ;  /* 0x008000002f2f7824 */ /* 0x008fc400078e0a28 */
[----:B------:R-:W-:Y:S01]  /*e520*/  FMUL R9, R9, R10 ;  /* 0x0000000a09097220 */ /* 0x000fe20000400000 */
[----:B------:R-:W-:Y:S01]  /*e530*/  FMUL R40, R4, R31 ;  /* 0x0000001f04287220 */ /* 0x000fe20000400000 */
[----:B------:R-:W-:Y:S01]  /*e540*/  @P1 FSEL R40, RZ, +INF , !P4 ;  /* 0x7f800000ff281808 */ /* 0x000fe20006000000 */
[----:B------:R-:W-:Y:S01]  /*e550*/  FFMA R43, R48, 2, R43 ;  /* 0x40000000302b7823 */ /* 0x000fe2000000002b */
[----:B------:R-:W-:Y:S01]  /*e560*/  FSETP.GT.AND P4, PT, R8, RZ, PT ;  /* 0x000000ff0800720b */ /* 0x000fe20003f84000 */
[----:B------:R-:W-:Y:S01]  /*e570*/  FFMA R4, R7, R50, 0.0013391353422775864601 ;  /* 0x3aaf85ed07047423 */ /* 0x000fe20000000032 */
[----:B------:R-:W-:Y:S01]  /*e580*/  FADD R48, R48, R41 ;  /* 0x0000002930307221 */ /* 0x000fe20000000000 */
[----:B-1----:R-:W-:Y:S01]  /*e590*/  FADD R8, R12, -R15 ;  /* 0x8000000f0c087221 */ /* 0x002fe20000000000 */
[----:B------:R-:W-:Y:S01]  /*e5a0*/  FMUL R41, R9, R34 ;  /* 0x0000002209297220 */ /* 0x000fe20000400000 */
[----:B------:R-:W-:Y:S01]  /*e5b0*/  FFMA R4, R7, R4, 0.0096188392490148544312 ;  /* 0x3c1d985607047423 */ /* 0x000fe20000000004 */
[----:B------:R-:W-:Y:S01]  /*e5c0*/  FMUL R42, R14, R47 ;  /* 0x0000002f0e2a7220 */ /* 0x000fe20000400000 */
[----:B0-----:R-:W-:Y:S01]  /*e5d0*/  FADD R9, R35, -R6 ;  /* 0x8000000623097221 */ /* 0x001fe20000000000 */
[----:B------:R-:W-:Y:S01]  /*e5e0*/  FADD R43, R43, R8 ;  /* 0x000000082b2b7221 */ /* 0x000fe20000000000 */
[----:B------:R-:W-:Y:S01]  /*e5f0*/  FFMA R4, R7, R4, 0.055503588169813156128 ;  /* 0x3d6357bb07047423 */ /* 0x000fe20000000004 */
[----:B------:R-:W-:Y:S01]  /*e600*/  FADD R49, R60, R61 ;  /* 0x0000003d3c317221 */ /* 0x000fe20000000000 */
[----:B------:R-:W-:Y:S01]  /*e610*/  FADD R9, R32, R9 ;  /* 0x0000000920097221 */ /* 0x000fe20000000000 */
[----:B------:R-:W-:Y:S01]  /*e620*/  FFMA R14, R43, R50, 0.0013391353422775864601 ;  /* 0x3aaf85ed2b0e7423 */ /* 0x000fe20000000032 */
[----:B------:R-:W-:Y:S01]  /*e630*/  FSETP.GT.AND P2, PT, |R33|, 152, PT ;  /* 0x431800002100780b */ /* 0x000fe20003f44200 */
[----:B------:R-:W-:Y:S01]  /*e640*/  FFMA R4, R7, R4, 0.24022644758224487305 ;  /* 0x3e75fdec07047423 */ /* 0x000fe20000000004 */
[----:B------:R-:W-:Y:S01]  /*e650*/  FSETP.GEU.AND P1, PT, R33, RZ, PT ;  /* 0x000000ff2100720b */ /* 0x000fe20003f2e000 */
[----:B------:R-:W-:Y:S01]  /*e660*/  FFMA R8, R9, R50, 0.0013391353422775864601 ;  /* 0x3aaf85ed09087423 */ /* 0x000fe20000000032 */
[----:B------:R-:W0:Y:S01]  /*e670*/  F2I.NTZ R33, R33 ;  /* 0x0000002100217305 */ /* 0x000e220000203100 */
[----:B------:R-:W-:Y:S01]  /*e680*/  @P3 FSEL R41, RZ, +INF , !P0 ;  /* 0x7f800000ff293808 */ /* 0x000fe20004000000 */
[----:B------:R-:W-:Y:S01]  /*e690*/  FMUL R30, R49, 2 ;  /* 0x40000000311e7820 */ /* 0x000fe20000400000 */
[----:B------:R-:W-:Y:S01]  /*e6a0*/  FSETP.GT.AND P3, PT, R6, RZ, PT ;  /* 0x000000ff0600720b */ /* 0x000fe20003f64000 */
[----:B------:R-:W-:Y:S01]  /*e6b0*/  FFMA R14, R43, R14, 0.0096188392490148544312 ;  /* 0x3c1d98562b0e7423 */ /* 0x000fe2000000000e */
[----:B------:R-:W-:Y:S01]  /*e6c0*/  @P5 FSEL R42, RZ, +INF , !P6 ;  /* 0x7f800000ff2a5808 */ /* 0x000fe20007000000 */
[----:B------:R-:W-:Y:S01]  /*e6d0*/  FFMA R8, R9, R8, 0.0096188392490148544312 ;  /* 0x3c1d985609087423 */ /* 0x000fe20000000008 */
[----:B------:R-:W-:Y:S01]  /*e6e0*/  SEL R6, RZ, 0x83000000, P4 ;  /* 0x83000000ff067807 */ /* 0x000fe20002000000 */
[----:B------:R-:W-:Y:S01]  /*e6f0*/  FFMA R4, R7, R4, 0.69314718246459960938 ;  /* 0x3f31721807047423 */ /* 0x000fe20000000004 */
[C---:B------:R-:W-:Y:S01]  /*e700*/  FSETP.GT.AND P6, PT, |R12|.reuse, 152, PT ;  /* 0x431800000c00780b */ /* 0x040fe20003fc4200 */
[----:B------:R-:W-:Y:S01]  /*e710*/  FFMA R14, R43, R14, 0.055503588169813156128 ;  /* 0x3d6357bb2b0e7423 */ /* 0x000fe2000000000e */
[----:B------:R-:W-:Y:S01]  /*e720*/  FSETP.GEU.AND P4, PT, R12, RZ, PT ;  /* 0x000000ff0c00720b */ /* 0x000fe20003f8e000 */
[----:B------:R-:W-:Y:S01]  /*e730*/  FRND R45, R30 ;  /* 0x0000001e002d7307 */ /* 0x000fe20000201000 */
[----:B------:R-:W-:Y:S01]  /*e740*/  FFMA R8, R9, R8, 0.055503588169813156128 ;  /* 0x3d6357bb09087423 */ /* 0x000fe20000000008 */
[----:B------:R-:W-:Y:S01]  /*e750*/  FFMA R4, R7, R4, 1 ;  /* 0x3f80000007047423 */ /* 0x000fe20000000004 */
[----:B------:R-:W-:Y:S01]  /*e760*/  SEL R10, RZ, 0x83000000, P3 ;  /* 0x83000000ff0a7807 */ /* 0x000fe20001800000 */
[----:B------:R-:W-:Y:S01]  /*e770*/  FFMA R14, R43, R14, 0.24022644758224487305 ;  /* 0x3e75fdec2b0e7423 */ /* 0x000fe2000000000e */
[----:B------:R-:W-:Y:S01]  /*e780*/  VIADD R7, R6, 0x7f000000 ;  /* 0x7f00000006077836 */ /* 0x000fe20000000000 */
[----:B------:R-:W-:Y:S01]  /*e790*/  FSETP.GT.AND P3, PT, R15, RZ, PT ;  /* 0x000000ff0f00720b */ /* 0x000fe20003f64000 */
[----:B------:R-:W-:Y:S01]  /*e7a0*/  FFMA R8, R9, R8, 0.24022644758224487305 ;  /* 0x3e75fdec09087423 */ /* 0x000fe20000000008 */
[----:B------:R-:W1:Y:S01]  /*e7b0*/  F2I.NTZ R12, R12 ;  /* 0x0000000c000c7305 */ /* 0x000e620000203100 */
[----:B------:R-:W-:Y:S01]  /*e7c0*/  FADD R60, -R60, R49 ;  /* 0x000000313c3c7221 */ /* 0x000fe20000000100 */
[----:B------:R-:W-:Y:S01]  /*e7d0*/  FFMA R14, R43, R14, 0.69314718246459960938 ;  /* 0x3f3172182b0e7423 */ /* 0x000fe2000000000e */
[----:B------:R-:W-:Y:S01]  /*e7e0*/  FMUL R4, R4, R7 ;  /* 0x0000000704047220 */ /* 0x000fe20000400000 */
[----:B0-----:R-:W-:Y:S01]  /*e7f0*/  IMAD R33, R33, 0x800000, -R6 ;  /* 0x0080000021217824 */ /* 0x001fe200078e0a06 */
[----:B------:R-:W-:Y:S01]  /*e800*/  SEL R7, RZ, 0x83000000, P3 ;  /* 0x83000000ff077807 */ /* 0x000fe20001800000 */
[----:B------:R-:W-:Y:S01]  /*e810*/  FFMA R8, R9, R8, 0.69314718246459960938 ;  /* 0x3f31721809087423 */ /* 0x000fe20000000008 */
[----:B------:R-:W-:Y:S01]  /*e820*/  FMUL R34, R49, 1 ;  /* 0x3f80000031227820 */ /* 0x000fe20000400000 */
[----:B------:R-:W0:Y:S01]  /*e830*/  FRND R31, R20 ;  /* 0x00000014001f7307 */ /* 0x000e220000201000 */
[----:B------:R-:W-:Y:S01]  /*e840*/  FADD R60, R61, -R60 ;  /* 0x8000003c3d3c7221 */ /* 0x000fe20000000000 */
[----:B------:R-:W-:Y:S01]  /*e850*/  FFMA R15, R49, 2, -R30 ;  /* 0x40000000310f7823 */ /* 0x000fe2000000081e */
[----:B------:R-:W-:Y:S01]  /*e860*/  FFMA R14, R43, R14, 1 ;  /* 0x3f8000002b0e7423 */ /* 0x000fe2000000000e */
[----:B------:R-:W-:Y:S01]  /*e870*/  FMUL R43, R4, R33 ;  /* 0x00000021042b7220 */ /* 0x000fe20000400000 */
[----:B------:R-:W-:Y:S01]  /*e880*/  FFMA R8, R9, R8, 1 ;  /* 0x3f80000009087423 */ /* 0x000fe20000000008 */
[----:B------:R-:W-:Y:S01]  /*e890*/  @P2 FSEL R43, RZ, +INF , !P1 ;  /* 0x7f800000ff2b2808 */ /* 0x000fe20004800000 */
[----:B-1----:R-:W-:Y:S01]  /*e8a0*/  IMAD R12, R12, 0x800000, -R7 ;  /* 0x008000000c0c7824 */ /* 0x002fe200078e0a07 */
[----:B------:R-:W1:Y:S01]  /*e8b0*/  FRND R9, R34 ;  /* 0x0000002200097307 */ /* 0x000e620000201000 */
[----:B------:R-:W-:Y:S01]  /*e8c0*/  VIADD R7, R7, 0x7f000000 ;  /* 0x7f00000007077836 */ /* 0x000fe20000000000 */
[----:B------:R-:W-:Y:S01]  /*e8d0*/  FSETP.GT.AND P2, PT, R45, RZ, PT ;  /* 0x000000ff2d00720b */ /* 0x000fe20003f44000 */
[----:B------:R-:W-:Y:S01]  /*e8e0*/  FFMA R32, R60, 2, R15 ;  /* 0x400000003c207823 */ /* 0x000fe2000000000f */
[----:B------:R-:W-:Y:S01]  /*e8f0*/  FADD R45, R30, -R45 ;  /* 0x8000002d1e2d7221 */ /* 0x000fe20000000000 */
[----:B------:R-:W-:Y:S01]  /*e900*/  FMUL R7, R14, R7 ;  /* 0x000000070e077220 */ /* 0x000fe20000400000 */
[----:B------:R-:W-:Y:S01]  /*e910*/  FSETP.GT.AND P0, PT, |R35|, 152, PT ;  /* 0x431800002300780b */ /* 0x000fe20003f04200 */
[----:B------:R-:W-:Y:S01]  /*e920*/  FADD R49, R49, -R34 ;  /* 0x8000002231317221 */ /* 0x000fe20000000000 */
[----:B------:R-:W-:Y:S01]  /*e930*/  FADD R32, R32, R45 ;  /* 0x0000002d20207221 */ /* 0x000fe20000000000 */
[----:B------:R-:W-:Y:S01]  /*e940*/  FSETP.GEU.AND P5, PT, R35, RZ, PT ;  /* 0x000000ff2300720b */ /* 0x000fe20003fae000 */
[----:B------:R-:W-:Y:S01]  /*e950*/  FMUL R45, R7, R12 ;  /* 0x0000000c072d7220 */ /* 0x000fe20000400000 */
[----:B------:R-:W3:Y:S01]  /*e960*/  F2I.NTZ R35, R35 ;  /* 0x0000002300237305 */ /* 0x000ee20000203100 */
[----:B0-----:R-:W-:Y:S01]  /*e970*/  FSETP.GT.AND P3, PT, R31, RZ, PT ;  /* 0x000000ff1f00720b */ /* 0x001fe20003f64000 */
[----:B------:R-:W-:Y:S01]  /*e980*/  FADD R31, R20, -R31 ;  /* 0x8000001f141f7221 */ /* 0x000fe20000000000 */
[----:B------:R-:W-:Y:S01]  /*e990*/  FFMA R7, R32, R50, 0.0013391353422775864601 ;  /* 0x3aaf85ed20077423 */ /* 0x000fe20000000032 */
[----:B------:R-:W-:Y:S01]  /*e9a0*/  FADD R49, R60, R49 ;  /* 0x000000313c317221 */ /* 0x000fe20000000000 */
[----:B-1----:R-:W-:Y:S01]  /*e9b0*/  FADD R6, R34, -R9 ;  /* 0x8000000922067221 */ /* 0x002fe20000000000 */
[----:B------:R-:W-:Y:S01]  /*e9c0*/  FADD R31, R48, R31 ;  /* 0x0000001f301f7221 */ /* 0x000fe20000000000 */
[----:B------:R-:W-:Y:S01]  /*e9d0*/  FFMA R7, R32, R7, 0.0096188392490148544312 ;  /* 0x3c1d985620077423 */ /* 0x000fe20000000007 */
[----:B------:R-:W-:-:S02]  /*e9e0*/  VIADD R15, R10, 0x7f000000 ;  /* 0x7f0000000a0f7836 */ /* 0x000fc40000000000 */
[----:B------:R-:W-:Y:S01]  /*e9f0*/  FADD R6, R49, R6 ;  /* 0x0000000631067221 */ /* 0x000fe20000000000 */
[CC--:B------:R-:W-:Y:S01]  /*ea00*/  FFMA R4, R31.reuse, R50.reuse, 0.0013391353422775864601 ;  /* 0x3aaf85ed1f047423 */ /* 0x0c0fe20000000032 */
[----:B------:R-:W-:Y:S01]  /*ea10*/  FFMA R7, R32, R7, 0.055503588169813156128 ;  /* 0x3d6357bb20077423 */ /* 0x000fe20000000007 */
[----:B------:R-:W-:Y:S01]  /*ea20*/  FMUL R8, R8, R15 ;  /* 0x0000000f08087220 */ /* 0x000fe20000400000 */
[----:B------:R-:W-:Y:S01]  /*ea30*/  FFMA R15, R6, R50, 0.0013391353422775864601 ;  /* 0x3aaf85ed060f7423 */ /* 0x000fe20000000032 */
[----:B------:R-:W-:Y:S01]  /*ea40*/  FFMA R4, R31, R4, 0.0096188392490148544312 ;  /* 0x3c1d98561f047423 */ /* 0x000fe20000000004 */
[----:B------:R-:W-:Y:S01]  /*ea50*/  FFMA R7, R32, R7, 0.24022644758224487305 ;  /* 0x3e75fdec20077423 */ /* 0x000fe20000000007 */
[----:B---3--:R-:W-:Y:S02]  /*ea60*/  IMAD R35, R35, 0x800000, -R10 ;  /* 0x0080000023237824 */ /* 0x008fe400078e0a0a */
[----:B------:R-:W-:Y:S01]  /*ea70*/  FFMA R15, R6, R15, 0.0096188392490148544312 ;  /* 0x3c1d9856060f7423 */ /* 0x000fe2000000000f */
[C---:B------:R-:W-:Y:S01]  /*ea80*/  FFMA R4, R31.reuse, R4, 0.055503588169813156128 ;  /* 0x3d6357bb1f047423 */ /* 0x040fe20000000004 */
[----:B------:R-:W-:Y:S01]  /*ea90*/  FFMA R7, R32, R7, 0.69314718246459960938 ;  /* 0x3f31721820077423 */ /* 0x000fe20000000007 */
[----:B------:R-:W-:Y:S01]  /*eaa0*/  FMUL R44, R8, R35 ;  /* 0x00000023082c7220 */ /* 0x000fe20000400000 */
[----:B------:R-:W-:Y:S01]  /*eab0*/  @P0 FSEL R44, RZ, +INF , !P5 ;  /* 0x7f800000ff2c0808 */ /* 0x000fe20006800000 */
[C---:B------:R-:W-:Y:S01]  /*eac0*/  FFMA R4, R31.reuse, R4, 0.24022644758224487305 ;  /* 0x3e75fdec1f047423 */ /* 0x040fe20000000004 */
[----:B------:R-:W-:Y:S01]  /*ead0*/  FSETP.GT.AND P1, PT, |R20|, 152, PT ;  /* 0x431800001400780b */ /* 0x000fe20003f24200 */
[----:B------:R-:W-:Y:S01]  /*eae0*/  FFMA R32, R32, R7, 1 ;  /* 0x3f80000020207423 */ /* 0x000fe20000000007 */
[----:B------:R-:W-:Y:S01]  /*eaf0*/  FSETP.GEU.AND P5, PT, R20, RZ, PT ;  /* 0x000000ff1400720b */ /* 0x000fe20003fae000 */
[----:B------:R-:W-:Y:S01]  /*eb00*/  FFMA R4, R31, R4, 0.69314718246459960938 ;  /* 0x3f3172181f047423 */ /* 0x000fe20000000004 */
[----:B------:R-:W0:Y:S01]  /*eb10*/  F2I.NTZ R20, R20 ;  /* 0x0000001400147305 */ /* 0x000e220000203100 */
[----:B------:R-:W-:Y:S01]  /*eb20*/  @P6 FSEL R45, RZ, +INF , !P4 ;  /* 0x7f800000ff2d6808 */ /* 0x000fe20006000000 */
[----:B------:R-:W-:Y:S01]  /*eb30*/  FADD R53, R38, R38 ;  /* 0x0000002626357221 */ /* 0x000fe20000000000 */
[----:B------:R-:W-:Y:S01]  /*eb40*/  FSETP.GT.AND P4, PT, R9, RZ, PT ;  /* 0x000000ff0900720b */ /* 0x000fe20003f84000 */
[----:B------:R-:W-:Y:S01]  /*eb50*/  FFMA R9, R6, R15, 0.055503588169813156128 ;  /* 0x3d6357bb06097423 */ /* 0x000fe2000000000f */
[----:B------:R-:W-:Y:S01]  /*eb60*/  SEL R7, RZ, 0x83000000, P3 ;  /* 0x83000000ff077807 */ /* 0x000fe20001800000 */
[----:B------:R-:W-:Y:S01]  /*eb70*/  FFMA R4, R31, R4, 1 ;  /* 0x3f8000001f047423 */ /* 0x000fe20000000004 */
[----:B------:R-:W-:Y:S01]  /*eb80*/  FSETP.NAN.AND P3, PT, |R0|, |R0|, PT ;  /* 0x400000000000720b */ /* 0x000fe20003f68200 */
[----:B------:R-:W1:Y:S01]  /*eb90*/  F2I.NTZ R8, R34 ;  /* 0x0000002200087305 */ /* 0x000e620000203100 */
[----:B------:R-:W-:Y:S01]  /*eba0*/  SEL R15, RZ, 0x83000000, P2 ;  /* 0x83000000ff0f7807 */ /* 0x000fe20001000000 */
[----:B------:R-:W-:Y:S01]  /*ebb0*/  FFMA R31, R6, R9, 0.24022644758224487305 ;  /* 0x3e75fdec061f7423 */ /* 0x000fe20000000009 */
[----:B------:R-:W-:Y:S01]  /*ebc0*/  FSETP.NAN.AND P2, PT, |R3|, |R3|, PT ;  /* 0x400000030300720b */ /* 0x000fe20003f48200 */
[----:B------:R-:W-:Y:S01]  /*ebd0*/  FADD R57, R39, R39 ;  /* 0x0000002727397221 */ /* 0x000fe20000000000 */
[----:B------:R-:W-:Y:S01]  /*ebe0*/  FSETP.GT.AND P0, PT, |R30|, 152, PT ;  /* 0x431800001e00780b */ /* 0x000fe20003f04200 */
[----:B------:R-:W-:Y:S01]  /*ebf0*/  FFMA R31, R6, R31, 0.69314718246459960938 ;  /* 0x3f317218061f7423 */ /* 0x000fe2000000001f */
[----:B------:R-:W-:Y:S01]  /*ec00*/  FSETP.GEU.AND P6, PT, R30, RZ, PT ;  /* 0x000000ff1e00720b */ /* 0x000fe20003fce000 */
[----:B0-----:R-:W-:Y:S01]  /*ec10*/  IMAD R9, R20, 0x800000, -R7 ;  /* 0x0080000014097824 */ /* 0x001fe200078e0a07 */
[----:B------:R-:W0:Y:S01]  /*ec20*/  F2I.NTZ R30, R30 ;  /* 0x0000001e001e7305 */ /* 0x000e220000203100 */
[----:B------:R-:W-:Y:S01]  /*ec30*/  SEL R33, RZ, 0x83000000, P4 ;  /* 0x83000000ff217807 */ /* 0x000fe20002000000 */
[----:B------:R-:W-:-:S02]  /*ec40*/  VIADD R7, R7, 0x7f000000 ;  /* 0x7f00000007077836 */ /* 0x000fc40000000000 */
[----:B------:R-:W-:Y:S01]  /*ec50*/  @P3 FADD R5, R0, 1 ;  /* 0x3f80000000053421 */ /* 0x000fe20000000000 */
[----:B------:R-:W-:Y:S01]  /*ec60*/  FFMA R31, R6, R31, 1 ;  /* 0x3f800000061f7423 */ /* 0x000fe2000000001f */
[----:B------:R-:W-:Y:S01]  /*ec70*/  FSETP.NEU.AND P4, PT, R0, 1, PT ;  /* 0x3f8000000000780b */ /* 0x000fe20003f8d000 */
[----:B------:R-:W-:Y:S02]  /*ec80*/  VIADD R6, R33, 0x7f000000 ;  /* 0x7f00000021067836 */ /* 0x000fe40000000000 */
[C---:B------:R-:W-:Y:S01]  /*ec90*/  @P2 FADD R11, R3.reuse, 1 ;  /* 0x3f800000030b2421 */ /* 0x040fe20000000000 */
[----:B------:R-:W-:Y:S01]  /*eca0*/  FSETP.NEU.AND P3, PT, R3, 1, PT ;  /* 0x3f8000000300780b */ /* 0x000fe20003f6d000 */
[----:B-1----:R-:W-:Y:S02]  /*ecb0*/  IMAD R35, R8, 0x800000, -R33 ;  /* 0x0080000008237824 */ /* 0x002fe400078e0a21 */
[----:B------:R-:W-:Y:S01]  /*ecc0*/  FMUL R4, R4, R7 ;  /* 0x0000000704047220 */ /* 0x000fe20000400000 */
[----:B------:R-:W-:Y:S01]  /*ecd0*/  FSEL R5, R5, 1, P4 ;  /* 0x3f80000005057808 */ /* 0x000fe20002000000 */
[----:B------:R-:W-:Y:S01]  /*ece0*/  FMUL R6, R31, R6 ;  /* 0x000000061f067220 */ /* 0x000fe20000400000 */
[----:B------:R-:W-:Y:S01]  /*ecf0*/  @P2 FADD R13, R3, 2 ;  /* 0x40000000030d2421 */ /* 0x000fe20000000000 */
[----:B------:R-:W-:Y:S01]  /*ed00*/  FSEL R11, R11, 1, P3 ;  /* 0x3f8000000b0b7808 */ /* 0x000fe20001800000 */
[----:B0-----:R-:W-:Y:S01]  /*ed10*/  IMAD R30, R30, 0x800000, -R15 ;  /* 0x008000001e1e7824 */ /* 0x001fe200078e0a0f */
[C---:B------:R-:W-:Y:S01]  /*ed20*/  FSETP.GT.AND P2, PT, |R34|.reuse, 152, PT ;  /* 0x431800002200780b */ /* 0x040fe20003f44200 */
[----:B------:R-:W-:Y:S01]  /*ed30*/  VIADD R15, R15, 0x7f000000 ;  /* 0x7f0000000f0f7836 */ /* 0x000fe20000000000 */
[----:B------:R-:W-:Y:S01]  /*ed40*/  FSETP.GEU.AND P4, PT, R34, RZ, PT ;  /* 0x000000ff2200720b */ /* 0x000fe20003f8e000 */
[----:B------:R-:W-:Y:S01]  /*ed50*/  FMUL R46, R4, R9 ;  /* 0x00000009042e7220 */ /* 0x000fe20000400000 */
[----:B------:R-:W-:Y:S01]  /*ed60*/  FMUL R50, R6, R35 ;  /* 0x0000002306327220 */ /* 0x000fe20000400000 */
[----:B------:R-:W-:Y:S01]  /*ed70*/  FMUL R15, R32, R15 ;  /* 0x0000000f200f7220 */ /* 0x000fe20000400000 */
[----:B------:R-:W0:Y:S01]  /*ed80*/  F2F.F64.F32 R4, R5 ;  /* 0x0000000500047310 */ /* 0x000e220000201800 */
[----:B------:R-:W-:Y:S01]  /*ed90*/  FSEL R13, R13, 1, P3 ;  /* 0x3f8000000d0d7808 */ /* 0x000fe20001800000 */
[----:B------:R-:W-:Y:S01]  /*eda0*/  FADD R9, R37, R37 ;  /* 0x0000002525097221 */ /* 0x000fe20000000000 */
[----:B------:R-:W-:Y:S01]  /*edb0*/  FMUL R47, R15, R30 ;  /* 0x0000001e0f2f7220 */ /* 0x000fe20000400000 */
[----:B------:R-:W-:-:S02]  /*edc0*/  VIADD R0, R1, 0x8 ;  /* 0x0000000801007836 */ /* 0x000fc40000000000 */
[C---:B------:R-:W-:Y:S01]  /*edd0*/  FADD R7, R21.reuse, R21 ;  /* 0x0000001515077221 */ /* 0x040fe20000000000 */
[----:B------:R-:W-:Y:S02]  /*ede0*/  IMAD.MOV.U32 R3, RZ, RZ, RZ ;  /* 0x000000ffff037224 */ /* 0x000fe400078e00ff */
[----:B------:R-:W-:Y:S01]  /*edf0*/  FADD R8, R21, 1 ;  /* 0x3f80000015087421 */ /* 0x000fe20000000000 */
[----:B------:R-:W1:Y:S01]  /*ee00*/  F2F.F64.F32 R34, R11 ;  /* 0x0000000b00227310 */ /* 0x000e620000201800 */
[----:B------:R-:W-:Y:S02]  /*ee10*/  VIADD R6, R1, 0xc8 ;  /* 0x000000c801067836 */ /* 0x000fe40000000000 */
[C---:B------:R-:W-:Y:S01]  /*ee20*/  FADD R10, R37.reuse, 2 ;  /* 0x40000000250a7421 */ /* 0x040fe20000000000 */
[----:B------:R-:W-:Y:S01]  /*ee30*/  FADD R12, R37, 1 ;  /* 0x3f800000250c7421 */ /* 0x000fe20000000000 */
[C---:B------:R-:W-:Y:S01]  /*ee40*/  FADD R51, R25.reuse, R25 ;  /* 0x0000001919337221 */ /* 0x040fe20000000000 */
[----:B------:R-:W-:Y:S01]  /*ee50*/  FADD R52, R25, 1 ;  /* 0x3f80000019347421 */ /* 0x000fe20000000000 */
[C---:B------:R-:W-:Y:S01]  /*ee60*/  FADD R54, R38.reuse, 2 ;  /* 0x4000000026367421 */ /* 0x040fe20000000000 */
[----:B0-----:R-:W-:Y:S01]  /*ee70*/  DADD R32, R4, R4 ;  /* 0x0000000004207229 */ /* 0x001fe20000000004 */
[----:B------:R2:W0:Y:S01]  /*ee80*/  F2F.F64.F32 R30, R13 ;  /* 0x0000000d001e7310 */ /* 0x0004220000201800 */
[----:B------:R-:W-:Y:S01]  /*ee90*/  FADD R56, R38, 1 ;  /* 0x3f80000026387421 */ /* 0x000fe20000000000 */
[C---:B------:R-:W-:Y:S01]  /*eea0*/  FADD R55, R36.reuse, R36 ;  /* 0x0000002424377221 */ /* 0x040fe20000000000 */
[----:B------:R-:W-:Y:S01]  /*eeb0*/  FADD R58, R36, 1 ;  /* 0x3f800000243a7421 */ /* 0x000fe20000000000 */
[C---:B------:R-:W-:Y:S01]  /*eec0*/  FADD R59, R39.reuse, 2 ;  /* 0x40000000273b7421 */ /* 0x040fe20000000000 */
[----:B------:R-:W-:Y:S01]  /*eed0*/  FADD R60, R39, 1 ;  /* 0x3f800000273c7421 */ /* 0x000fe20000000000 */
[----:B------:R-:W-:Y:S01]  /*eee0*/  LOP3.LUT R62, R9, 0x7fffffff, RZ, 0xc0, !PT ;  /* 0x7fffffff093e7812 */ /* 0x000fe200078ec0ff */
[----:B-1----:R-:W-:Y:S01]  /*eef0*/  DADD R34, R34, R34 ;  /* 0x0000000022227229 */ /* 0x002fe20000000022 */
[----:B------:R-:W-:-:S02]  /*ef00*/  LOP3.LUT R64, R53, 0x7fffffff, RZ, 0xc0, !PT ;  /* 0x7fffffff35407812 */ /* 0x000fc400078ec0ff */
[----:B------:R-:W-:Y:S02]  /*ef10*/  LOP3.LUT R61, R57, 0x7fffffff, RZ, 0xc0, !PT ;  /* 0x7fffffff393d7812 */ /* 0x000fe400078ec0ff */
[----:B------:R-:W-:Y:S02]  /*ef20*/  @P1 FSEL R46, RZ, +INF , !P5 ;  /* 0x7f800000ff2e1808 */ /* 0x000fe40006800000 */
[----:B------:R-:W-:Y:S02]  /*ef30*/  @P0 FSEL R47, RZ, +INF , !P6 ;  /* 0x7f800000ff2f0808 */ /* 0x000fe40007000000 */
[----:B0-2---:R-:W-:-:S07]  /*ef40*/  @P2 FSEL R50, RZ, +INF , !P4 ;  /* 0x7f800000ff322808 */ /* 0x005fce0006000000 */
.L_x_1184:
[----:B0-----:R-:W-:Y:S02]  /*ef50*/  IMAD R63, R3, 0x10, R0 ;  /* 0x00000010033f7824 */ /* 0x001fe400078e0200 */
[----:B------:R-:W-:Y:S02]  /*ef60*/  IMAD.MOV.U32 R66, RZ, RZ, 0x0 ;  /* 0x00000000ff427424 */ /* 0x000fe400078e00ff */
[----:B------:R-:W-:-:S05]  /*ef70*/  IMAD.MOV.U32 R67, RZ, RZ, 0x3ff00000 ;  /* 0x3ff00000ff437424 */ /* 0x000fca00078e00ff */
[----:B------:R0:W-:Y:S04]  /*ef80*/  STL.64 [R63], R66 ;  /* 0x000000423f007387 */ /* 0x0001e80000100a00 */
[----:B------:R-:W2:Y:S04]  /*ef90*/  LDL.64 R48, [R1+0x8] ;  /* 0x0000080001307983 */ /* 0x000ea80000100a00 */
[----:B------:R1:W5:Y:S01]  /*efa0*/  LDL.64 R4, [R1+0x18] ;  /* 0x0000180001047983 */ /* 0x0003620000100a00 */
[----:B------:R-:W-:Y:S01]  /*efb0*/  DADD R14, R18, -R30 ;  /* 0x00000000120e7229 */ /* 0x000fe2000000081e */
[----:B------:R-:W-:Y:S09]  /*efc0*/  BSSY.RECONVERGENT B1, `(.L_x_1170) ;  /* 0x000004a000017945 */ /* 0x000ff20003800200 */
[----:B------:R-:W3:Y:S02]  /*efd0*/  F2F.F32.F64 R14, R14 ;  /* 0x0000000e000e7310 */ /* 0x000ee40000301000 */
[C---:B---3--:R-:W-:Y:S01]  /*efe0*/  FMUL R11, |R14|.reuse, 16777216 ;  /* 0x4b8000000e0b7820 */ /* 0x048fe20000400200 */
[----:B------:R-:W-:-:S02]  /*eff0*/  FSETP.GEU.AND P0, PT, |R14|, 1.175494350822287508e-38, PT ;  /* 0x008000000e00780b */ /* 0x000fc40003f0e200 */
[----:B------:R-:W-:Y:S02]  /*f000*/  FSETP.NEU.AND P2, PT, R14, 1, PT ;  /* 0x3f8000000e00780b */ /* 0x000fe40003f4d000 */
[----:B------:R-:W-:-:S05]  /*f010*/  FSEL R11, R11, |R14|, !P0 ;  /* 0x4000000e0b0b7208 */ /* 0x000fca0004000000 */
[----:B------:R-:W-:-:S05]  /*f020*/  VIADD R13, R11, 0xc0cafb0d ;  /* 0xc0cafb0d0b0d7836 */ /* 0x000fca0000000000 */
[----:B------:R-:W-:-:S05]  /*f030*/  LOP3.LUT R20, R13, 0xff800000, RZ, 0xc0, !PT ;  /* 0xff8000000d147812 */ /* 0x000fca00078ec0ff */
[----:B------:R-:W-:Y:S01]  /*f040*/  IMAD.IADD R11, R11, 0x1, -R20 ;  /* 0x000000010b0b7824 */ /* 0x000fe200078e0a14 */
[----:B------:R-:W-:-:S03]  /*f050*/  I2FP.F32.S32 R20, R20 ;  /* 0x0000001400147245 */ /* 0x000fc60000201400 */
[C---:B------:R-:W-:Y:S01]  /*f060*/  FADD R13, R11.reuse, 1 ;  /* 0x3f8000000b0d7421 */ /* 0x040fe20000000000 */
[----:B------:R-:W-:Y:S01]  /*f070*/  FADD R65, R11, -1 ;  /* 0xbf8000000b417421 */ /* 0x000fe20000000000 */
[----:B------:R-:W-:-:S03]  /*f080*/  FSEL R11, RZ, -24, P0 ;  /* 0xc1c00000ff0b7808 */ /* 0x000fc60000000000 */
[----:B0-----:R-:W-:Y:S01]  /*f090*/  FADD R66, R65, R65 ;  /* 0x0000004141427221 */ /* 0x001fe20000000000 */
[----:B------:R-:W0:Y:S01]  /*f0a0*/  MUFU.RCP R13, R13 ;  /* 0x0000000d000d7308 */ /* 0x000e220000001000 */
[----:B------:R-:W-:Y:S01]  /*f0b0*/  FFMA R11, R20, 1.1920928955078125e-07, R11 ;  /* 0x34000000140b7823 */ /* 0x000fe2000000000b */
[----:B------:R-:W-:Y:S02]  /*f0c0*/  IMAD.MOV.U32 R20, RZ, RZ, 0x3a2c32e4 ;  /* 0x3a2c32e4ff147424 */ /* 0x000fe400078e00ff */
[----:B0-----:R-:W-:-:S04]  /*f0d0*/  FMUL R66, R13, R66 ;  /* 0x000000420d427220 */ /* 0x001fc80000400000 */
[----:B------:R-:W-:Y:S01]  /*f0e0*/  FADD R67, R65, -R66 ;  /* 0x8000004241437221 */ /* 0x000fe20000000000 */
[C---:B------:R-:W-:Y:S01]  /*f0f0*/  FMUL R15, R66.reuse, R66 ;  /* 0x00000042420f7220 */ /* 0x040fe20000400000 */
[C---:B------:R-:W-:Y:S02]  /*f100*/  FFMA R72, R66.reuse, 1.4426950216293334961, R11 ;  /* 0x3fb8aa3b42487823 */ /* 0x040fe4000000000b */
[----:B------:R-:W-:Y:S01]  /*f110*/  FADD R68, R67, R67 ;  /* 0x0000004343447221 */ /* 0x000fe20000000000 */
[----:B------:R-:W-:Y:S01]  /*f120*/  FFMA R70, R15, R20, 0.0032181653659790754318 ;  /* 0x3b52e7db0f467423 */ /* 0x000fe20000000014 */
[----:B------:R-:W-:Y:S02]  /*f130*/  FADD R11, R11, -R72 ;  /* 0x800000480b0b7221 */ /* 0x000fe40000000000 */
[----:B------:R-:W-:Y:S01]  /*f140*/  FFMA R68, R65, -R66, R68 ;  /* 0x8000004241447223 */ /* 0x000fe20000000044 */
[----:B------:R-:W-:Y:S01]  /*f150*/  FFMA R70, R15, R70, 0.018033718690276145935 ;  /* 0x3c93bb730f467423 */ /* 0x000fe20000000046 */
[----:B------:R-:W-:-:S02]  /*f160*/  FFMA R11, R66, 1.4426950216293334961, R11 ;  /* 0x3fb8aa3b420b7823 */ /* 0x000fc4000000000b */
[----:B------:R-:W-:Y:S01]  /*f170*/  FMUL R68, R13, R68 ;  /* 0x000000440d447220 */ /* 0x000fe20000400000 */
[----:B------:R-:W-:-:S03]  /*f180*/  FFMA R70, R15, R70, 0.12022458761930465698 ;  /* 0x3df6384f0f467423 */ /* 0x000fc60000000046 */
[----:B------:R-:W-:Y:S01]  /*f190*/  FFMA R11, R68, 1.4426950216293334961, R11 ;  /* 0x3fb8aa3b440b7823 */ /* 0x000fe2000000000b */
[----:B------:R-:W-:-:S03]  /*f1a0*/  FMUL R15, R15, R70 ;  /* 0x000000460f0f7220 */ /* 0x000fc60000400000 */
[----:B------:R-:W-:Y:S01]  /*f1b0*/  FFMA R11, R66, 1.9251366722983220825e-08, R11 ;  /* 0x32a55e34420b7823 */ /* 0x000fe2000000000b */
[----:B------:R-:W-:-:S04]  /*f1c0*/  FMUL R13, R15, 3 ;  /* 0x404000000f0d7820 */ /* 0x000fc80000400000 */
[----:B------:R-:W-:Y:S01]  /*f1d0*/  FFMA R68, R68, R13, R11 ;  /* 0x0000000d44447223 */ /* 0x000fe2000000000b */
[----:B------:R-:W-:-:S03]  /*f1e0*/  IMAD.MOV.U32 R13, RZ, RZ, 0x391fcb8e ;  /* 0x391fcb8eff0d7424 */ /* 0x000fc600078e00ff */
[----:B------:R-:W-:-:S04]  /*f1f0*/  FFMA R15, R66, R15, R68 ;  /* 0x0000000f420f7223 */ /* 0x000fc80000000044 */
[----:B------:R-:W-:-:S04]  /*f200*/  FADD R11, R72, R15 ;  /* 0x0000000f480b7221 */ /* 0x000fc80000000000 */
[----:B------:R-:W-:Y:S01]  /*f210*/  FMUL R66, R11, 1 ;  /* 0x3f8000000b427820 */ /* 0x000fe20000400000 */
[----:B------:R-:W-:-:S03]  /*f220*/  FADD R72, -R72, R11 ;  /* 0x0000000b48487221 */ /* 0x000fc60000000100 */
[----:B------:R-:W0:Y:S01]  /*f230*/  FRND R65, R66 ;  /* 0x0000004200417307 */ /* 0x000e220000201000 */
[----:B------:R-:W-:Y:S01]  /*f240*/  FADD R72, R15, -R72 ;  /* 0x800000480f487221 */ /* 0x000fe20000000000 */
[----:B------:R-:W-:Y:S01]  /*f250*/  FADD R11, R11, -R66 ;  /* 0x800000420b0b7221 */ /* 0x000fe20000000000 */
[----:B------:R-:W-:-:S03]  /*f260*/  FSETP.GEU.AND P1, PT, R66, RZ, PT ;  /* 0x000000ff4200720b */ /* 0x000fc60003f2e000 */
[----:B------:R-:W-:Y:S02]  /*f270*/  FADD R11, R72, R11 ;  /* 0x0000000b480b7221 */ /* 0x000fe40000000000 */
[----:B------:R-:W3:Y:S01]  /*f280*/  F2I.NTZ R15, R66 ;  /* 0x00000042000f7305 */ /* 0x000ee20000203100 */
[C---:B0-----:R-:W-:Y:S01]  /*f290*/  FADD R68, R66.reuse, -R65 ;  /* 0x8000004142447221 */ /* 0x041fe20000000000 */
[----:B------:R-:W-:Y:S01]  /*f2a0*/  FSETP.GT.AND P0, PT, R65, RZ, PT ;  /* 0x000000ff4100720b */ /* 0x000fe20003f04000 */
[----:B------:R-:W-:Y:S02]  /*f2b0*/  IMAD.MOV.U32 R65, RZ, RZ, 0x3f800000 ;  /* 0x3f800000ff417424 */ /* 0x000fe400078e00ff */
[----:B------:R-:W-:Y:S01]  /*f2c0*/  FADD R68, R11, R68 ;  /* 0x000000440b447221 */ /* 0x000fe20000000000 */
[----:B------:R-:W-:Y:S02]  /*f2d0*/  SEL R70, RZ, 0x83000000, P0 ;  /* 0x83000000ff467807 */ /* 0x000fe40000000000 */
[----:B------:R-:W-:Y:S01]  /*f2e0*/  FSETP.GT.AND P0, PT, |R66|, 152, PT ;  /* 0x431800004200780b */ /* 0x000fe20003f04200 */
[----:B------:R-:W-:-:S04]  /*f2f0*/  FFMA R11, R68, R13, 0.0013391353422775864601 ;  /* 0x3aaf85ed440b7423 */ /* 0x000fc8000000000d */
[----:B------:R-:W-:-:S04]  /*f300*/  FFMA R11, R68, R11, 0.0096188392490148544312 ;  /* 0x3c1d9856440b7423 */ /* 0x000fc8000000000b */
[----:B------:R-:W-:-:S04]  /*f310*/  FFMA R11, R68, R11, 0.055503588169813156128 ;  /* 0x3d6357bb440b7423 */ /* 0x000fc8000000000b */
[----:B------:R-:W-:-:S04]  /*f320*/  FFMA R11, R68, R11, 0.24022644758224487305 ;  /* 0x3e75fdec440b7423 */ /* 0x000fc8000000000b */
[----:B------:R-:W-:-:S04]  /*f330*/  FFMA R11, R68, R11, 0.69314718246459960938 ;  /* 0x3f317218440b7423 */ /* 0x000fc8000000000b */
[----:B------:R-:W-:Y:S01]  /*f340*/  FFMA R11, R68, R11, 1 ;  /* 0x3f800000440b7423 */ /* 0x000fe2000000000b */
[----:B------:R-:W-:Y:S02]  /*f350*/  VIADD R68, R70, 0x7f000000 ;  /* 0x7f00000046447836 */ /* 0x000fe40000000000 */
[----:B---3--:R-:W-:Y:S02]  /*f360*/  IMAD R70, R15, 0x800000, -R70 ;  /* 0x008000000f467824 */ /* 0x008fe400078e0a46 */
[----:B------:R-:W-:-:S04]  /*f370*/  FMUL R11, R11, R68 ;  /* 0x000000440b0b7220 */ /* 0x000fc80000400000 */
[----:B------:R-:W-:Y:S01]  /*f380*/  FMUL R11, R11, R70 ;  /* 0x000000460b0b7220 */ /* 0x000fe20000400000 */
[----:B------:R-:W-:Y:S01]  /*f390*/  @P0 FSEL R11, RZ, +INF , !P1 ;  /* 0x7f800000ff0b0808 */ /* 0x000fe20004800000 */
[----:B--2---:R-:W-:Y:S01]  /*f3a0*/  DMUL R68, R48, R34 ;  /* 0x0000002230447228 */ /* 0x004fe20000000000 */
[----:B-1----:R-:W-:Y:S10]  /*f3b0*/  @!P2 BRA `(.L_x_1171) ;  /* 0x000000000028a947 */ /* 0x002ff40003800000 */
[----:B------:R-:W-:-:S13]  /*f3c0*/  FSETP.NAN.AND P0, PT, |R14|, |R14|, PT ;  /* 0x4000000e0e00720b */ /* 0x000fda0003f08200 */
[----:B------:R-:W-:Y:S01]  /*f3d0*/  @P0 FADD R65, R14, 1 ;  /* 0x3f8000000e410421 */ /* 0x000fe20000000000 */
[----:B------:R-:W-:Y:S06]  /*f3e0*/  @P0 BRA `(.L_x_1171) ;  /* 0x00000000001c0947 */ /* 0x000fec0003800000 */
[----:B------:R-:W-:-:S04]  /*f3f0*/  FSETP.NEU.AND P0, PT, |R14|, +INF , PT ;  /* 0x7f8000000e00780b */ /* 0x000fc80003f0d200 */
[----:B------:R-:W-:-:S13]  /*f400*/  FSETP.NEU.AND P0, PT, R14, RZ, P0 ;  /* 0x000000ff0e00720b */ /* 0x000fda000070d000 */
[----:B------:R-:W-:Y:S01]  /*f410*/  @!P0 FADD R65, R14, R14 ;  /* 0x0000000e0e418221 */ /* 0x000fe20000000000 */
[----:B------:R-:W-:Y:S06]  /*f420*/  @!P0 BRA `(.L_x_1171) ;  /* 0x00000000000c8947 */ /* 0x000fec0003800000 */
[----:B------:R-:W-:Y:S01]  /*f430*/  FSETP.GEU.AND P0, PT, R14, RZ, PT ;  /* 0x000000ff0e00720b */ /* 0x000fe20003f0e000 */
[----:B------:R-:W-:-:S12]  /*f440*/  IMAD.MOV.U32 R65, RZ, RZ, R11 ;  /* 0x000000ffff417224 */ /* 0x000fd800078e000b */
[----:B------:R-:W-:-:S07]  /*f450*/  @!P0 FADD R65, -R11, -RZ ;  /* 0x800000ff0b418221 */ /* 0x000fce0000000100 */
.L_x_1171:
[----:B------:R-:W-:Y:S05]  /*f460*/  BSYNC.RECONVERGENT B1 ;  /* 0x0000000000017941 */ /* 0x000fea0003800200 */
.L_x_1170:
[----:B------:R0:W5:Y:S01]  /*f470*/  LDL.64 R66, [R1+0x28] ;  /* 0x0000280001427983 */ /* 0x0001620000100a00 */
[C---:B------:R-:W-:Y:S01]  /*f480*/  FSETP.NEU.AND P2, PT, |R37|.reuse, +INF , PT ;  /* 0x7f8000002500780b */ /* 0x040fe20003f4d200 */
[----:B-----5:R-:W-:Y:S01]  /*f490*/  DADD R68, -R68, R4 ;  /* 0x0000000044447229 */ /* 0x020fe20000000104 */
[C---:B------:R-:W-:Y:S01]  /*f4a0*/  FSETP.NEU.AND P3, PT, R37.reuse, RZ, PT ;  /* 0x000000ff2500720b */ /* 0x040fe20003f6d000 */
[----:B------:R-:W-:Y:S01]  /*f4b0*/  DMUL R48, R48, R32 ;  /* 0x0000002030307228 */ /* 0x000fe20000000000 */
[C---:B------:R-:W-:Y:S01]  /*f4c0*/  FSEL R11, R62.reuse, R43, !P2 ;  /* 0x0000002b3e0b7208 */ /* 0x040fe20005000000 */
[----:B------:R-:W-:Y:S01]  /*f4d0*/  BSSY.RECONVERGENT B1, `(.L_x_1172) ;  /* 0x000006d000017945 */ /* 0x000fe20003800200 */
[C---:B------:R-:W-:Y:S02]  /*f4e0*/  FSETP.NAN.AND P1, PT, |R37|.reuse, |R37|, PT ;  /* 0x400000252500720b */ /* 0x040fe40003f28200 */
[----:B------:R-:W-:Y:S02]  /*f4f0*/  FSEL R11, R62, R11, !P3 ;  /* 0x0000000b3e0b7208 */ /* 0x000fe40005800000 */
[----:B------:R-:W-:-:S02]  /*f500*/  FSETP.NEU.AND P4, PT, R37, 1, PT ;  /* 0x3f8000002500780b */ /* 0x000fc40003f8d000 */
[----:B------:R-:W-:-:S04]  /*f510*/  FSEL R11, R10, R11, P1 ;  /* 0x0000000b0a0b7208 */ /* 0x000fc80000800000 */
[----:B------:R-:W-:-:S04]  /*f520*/  FSEL R11, R11, 1, P4 ;  /* 0x3f8000000b0b7808 */ /* 0x000fc80002000000 */
[----:B------:R-:W1:Y:S02]  /*f530*/  F2F.F64.F32 R14, R11 ;  /* 0x0000000b000e7310 */ /* 0x000e640000201800 */
[----:B-1----:R-:W-:-:S06]  /*f540*/  DADD R14, R22, -R14 ;  /* 0x00000000160e7229 */ /* 0x002fcc000000080e */
[----:B------:R-:W1:Y:S02]  /*f550*/  F2F.F32.F64 R79, R14 ;  /* 0x0000000e004f7310 */ /* 0x000e640000301000 */
[C---:B-1----:R-:W-:Y:S01]  /*f560*/  FMUL R70, |R79|.reuse, 16777216 ;  /* 0x4b8000004f467820 */ /* 0x042fe20000400200 */
[----:B------:R-:W-:-:S04]  /*f570*/  FSETP.GEU.AND P0, PT, |R79|, 1.175494350822287508e-38, PT ;  /* 0x008000004f00780b */ /* 0x000fc80003f0e200 */
[----:B------:R-:W-:Y:S02]  /*f580*/  FSEL R70, R70, |R79|, !P0 ;  /* 0x4000004f46467208 */ /* 0x000fe40004000000 */
[----:B------:R-:W-:Y:S02]  /*f590*/  FSEL R11, RZ, -24, P0 ;  /* 0xc1c00000ff0b7808 */ /* 0x000fe40000000000 */
[----:B------:R-:W-:Y:S01]  /*f5a0*/  FSETP.GEU.AND P0, PT, R37, RZ, PT ;  /* 0x000000ff2500720b */ /* 0x000fe20003f0e000 */
[----:B------:R-:W-:-:S05]  /*f5b0*/  VIADD R71, R70, 0xc0cafb0d ;  /* 0xc0cafb0d46477836 */ /* 0x000fca0000000000 */
[----:B------:R-:W-:-:S04]  /*f5c0*/  LOP3.LUT R71, R71, 0xff800000, RZ, 0xc0, !PT ;  /* 0xff80000047477812 */ /* 0x000fc800078ec0ff */
[----:B------:R-:W-:Y:S01]  /*f5d0*/  I2FP.F32.S32 R14, R71 ;  /* 0x00000047000e7245 */ /* 0x000fe20000201400 */
[----:B------:R-:W-:-:S04]  /*f5e0*/  IMAD.IADD R70, R70, 0x1, -R71 ;  /* 0x0000000146467824 */ /* 0x000fc800078e0a47 */
[C---:B------:R-:W-:Y:S01]  /*f5f0*/  FADD R72, R70.reuse, 1 ;  /* 0x3f80000046487421 */ /* 0x040fe20000000000 */
[----:B------:R-:W-:Y:S01]  /*f600*/  FADD R70, R70, -1 ;  /* 0xbf80000046467421 */ /* 0x000fe20000000000 */
[----:B------:R-:W-:-:S03]  /*f610*/  FFMA R11, R14, 1.1920928955078125e-07, R11 ;  /* 0x340000000e0b7823 */ /* 0x000fc6000000000b */
[----:B------:R-:W-:Y:S01]  /*f620*/  FADD R73, R70, R70 ;  /* 0x0000004646497221 */ /* 0x000fe20000000000 */
[----:B------:R-:W1:Y:S03]  /*f630*/  MUFU.RCP R72, R72 ;  /* 0x0000004800487308 */ /* 0x000e660000001000 */
[----:B-1----:R-:W-:-:S04]  /*f640*/  FMUL R74, R72, R73 ;  /* 0x00000049484a7220 */ /* 0x002fc80000400000 */
[----:B------:R-:W-:Y:S01]  /*f650*/  FADD R71, R70, -R74 ;  /* 0x8000004a46477221 */ /* 0x000fe20000000000 */
[C---:B------:R-:W-:Y:S01]  /*f660*/  FMUL R15, R74.reuse, R74 ;  /* 0x0000004a4a0f7220 */ /* 0x040fe20000400000 */
[----:B------:R-:W-:Y:S02]  /*f670*/  FFMA R76, R74, 1.4426950216293334961, R11 ;  /* 0x3fb8aa3b4a4c7823 */ /* 0x000fe4000000000b */
        /* <DEDUP_REMOVED lines=13> */
[----:B------:R-:W-:-:S03]  /*f750*/  FSEL R11, R12, R9, P1 ;  /* 0x000000090c0b7208 */ /* 0x000fc60000800000 */
[----:B------:R-:W-:Y:S01]  /*f760*/  FFMA R71, R74, R15, R14 ;  /* 0x0000000f4a477223 */ /* 0x000fe2000000000e */
[----:B------:R-:W-:Y:S02]  /*f770*/  FSEL R15, R44, -R44, P0 ;  /* 0x8000002c2c0f7208 */ /* 0x000fe40000000000 */
[----:B------:R-:W-:Y:S01]  /*f780*/  FSEL R72, R11, 1, P4 ;  /* 0x3f8000000b487808 */ /* 0x000fe20002000000 */
[----:B------:R-:W-:Y:S01]  /*f790*/  FADD R73, R76, R71 ;  /* 0x000000474c497221 */ /* 0x000fe20000000000 */
[----:B------:R-:W-:Y:S02]  /*f7a0*/  FSETP.GEU.AND P0, PT, R21, RZ, PT ;  /* 0x000000ff1500720b */ /* 0x000fe40003f0e000 */
[----:B------:R-:W-:Y:S01]  /*f7b0*/  FSEL R15, R72, R15, !P2 ;  /* 0x0000000f480f7208 */ /* 0x000fe20005000000 */
[----:B------:R-:W-:Y:S01]  /*f7c0*/  FMUL R74, R73, 1 ;  /* 0x3f800000494a7820 */ /* 0x000fe20000400000 */
[----:B------:R-:W-:Y:S01]  /*f7d0*/  FADD R76, -R76, R73 ;  /* 0x000000494c4c7221 */ /* 0x000fe20000000100 */
[----:B------:R-:W-:-:S02]  /*f7e0*/  FSETP.NEU.AND P2, PT, |R21|, +INF , PT ;  /* 0x7f8000001500780b */ /* 0x000fc40003f4d200 */
[----:B------:R-:W1:Y:S01]  /*f7f0*/  FRND R75, R74 ;  /* 0x0000004a004b7307 */ /* 0x000e620000201000 */
[C---:B------:R-:W-:Y:S01]  /*f800*/  FSEL R11, R72.reuse, R15, P1 ;  /* 0x0000000f480b7208 */ /* 0x040fe20000800000 */
[----:B------:R-:W-:Y:S01]  /*f810*/  FADD R76, R71, -R76 ;  /* 0x8000004c474c7221 */ /* 0x000fe20000000000 */
[----:B------:R-:W-:Y:S01]  /*f820*/  FSETP.NAN.AND P1, PT, |R21|, |R21|, PT ;  /* 0x400000151500720b */ /* 0x000fe20003f28200 */
[----:B------:R-:W-:Y:S01]  /*f830*/  FADD R73, R73, -R74 ;  /* 0x8000004a49497221 */ /* 0x000fe20000000000 */
[----:B------:R-:W-:Y:S02]  /*f840*/  @P3 FSEL R72, R72, R11, !P4 ;  /* 0x0000000b48483208 */ /* 0x000fe40006000000 */
[C---:B------:R-:W-:Y:S01]  /*f850*/  FSETP.NEU.AND P4, PT, R21.reuse, 1, PT ;  /* 0x3f8000001500780b */ /* 0x040fe20003f8d000 */
[----:B------:R2:W3:Y:S01]  /*f860*/  F2F.F64.F32 R14, R65 ;  /* 0x00000041000e7310 */ /* 0x0004e20000201800 */
[----:B------:R-:W-:Y:S01]  /*f870*/  FSEL R11, R8, R7, P1 ;  /* 0x00000007080b7208 */ /* 0x000fe20000800000 */
[----:B------:R-:W-:Y:S01]  /*f880*/  FADD R76, R76, R73 ;  /* 0x000000494c4c7221 */ /* 0x000fe20000000000 */
[----:B------:R-:W-:-:S02]  /*f890*/  FSETP.NEU.AND P3, PT, R21, RZ, PT ;  /* 0x000000ff1500720b */ /* 0x000fc40003f6d000 */
[----:B------:R-:W-:Y:S01]  /*f8a0*/  FSEL R70, R40, -R40, P0 ;  /* 0x8000002828467208 */ /* 0x000fe20000000000 */
[----:B-1----:R-:W-:Y:S01]  /*f8b0*/  FADD R71, R74, -R75 ;  /* 0x8000004b4a477221 */ /* 0x002fe20000000000 */
[----:B------:R-:W-:Y:S01]  /*f8c0*/  FSEL R11, R11, 1, P4 ;  /* 0x3f8000000b0b7808 */ /* 0x000fe20002000000 */
[----:B------:R-:W1:Y:S01]  /*f8d0*/  F2F.F64.F32 R72, R72 ;  /* 0x0000004800487310 */ /* 0x000e620000201800 */
[----:B------:R-:W-:Y:S01]  /*f8e0*/  FSETP.GT.AND P0, PT, R75, RZ, PT ;  /* 0x000000ff4b00720b */ /* 0x000fe20003f04000 */
[----:B------:R-:W-:Y:S01]  /*f8f0*/  FADD R76, R76, R71 ;  /* 0x000000474c4c7221 */ /* 0x000fe20000000000 */
[----:B------:R-:W-:Y:S02]  /*f900*/  FSEL R70, R11, R70, !P2 ;  /* 0x000000460b467208 */ /* 0x000fe40005000000 */
[----:B------:R-:W-:Y:S01]  /*f910*/  FSETP.NEU.AND P2, PT, R79, 1, PT ;  /* 0x3f8000004f00780b */ /* 0x000fe20003f4d000 */
[C---:B--2---:R-:W-:Y:S01]  /*f920*/  FFMA R65, R76.reuse, R13, 0.0013391353422775864601 ;  /* 0x3aaf85ed4c417423 */ /* 0x044fe2000000000d */
[----:B---3--:R-:W-:Y:S01]  /*f930*/  DADD R14, R14, R14 ;  /* 0x000000000e0e7229 */ /* 0x008fe2000000000e */
[----:B------:R-:W-:Y:S01]  /*f940*/  FSEL R70, R11, R70, P1 ;  /* 0x000000460b467208 */ /* 0x000fe20000800000 */
[----:B------:R-:W2:Y:S01]  /*f950*/  F2I.NTZ R77, R74 ;  /* 0x0000004a004d7305 */ /* 0x000ea20000203100 */
[----:B------:R-:W-:Y:S01]  /*f960*/  FFMA R65, R76, R65, 0.0096188392490148544312 ;  /* 0x3c1d98564c417423 */ /* 0x000fe20000000041 */
[----:B------:R-:W-:-:S02]  /*f970*/  FSETP.GEU.AND P1, PT, R74, RZ, PT ;  /* 0x000000ff4a00720b */ /* 0x000fc40003f2e000 */
[----:B------:R-:W-:Y:S01]  /*f980*/  @P3 FSEL R11, R11, R70, !P4 ;  /* 0x000000460b0b3208 */ /* 0x000fe20006000000 */
[C---:B------:R-:W-:Y:S01]  /*f990*/  FFMA R65, R76.reuse, R65, 0.055503588169813156128 ;  /* 0x3d6357bb4c417423 */ /* 0x040fe20000000041 */
[----:B------:R-:W-:Y:S02]  /*f9a0*/  DMUL R14, R14, R68 ;  /* 0x000000440e0e7228 */ /* 0x000fe40000000000 */
[----:B------:R-:W3:Y:S01]  /*f9b0*/  F2F.F64.F32 R70, R11 ;  /* 0x0000000b00467310 */ /* 0x000ee20000201800 */
[----:B------:R-:W-:Y:S01]  /*f9c0*/  FFMA R65, R76, R65, 0.24022644758224487305 ;  /* 0x3e75fdec4c417423 */ /* 0x000fe20000000041 */
[----:B------:R-:W-:Y:S01]  /*f9d0*/  SEL R68, RZ, 0x83000000, P0 ;  /* 0x83000000ff447807 */ /* 0x000fe20000000000 */
[----:B-1----:R-:W-:Y:S01]  /*f9e0*/  DADD R72, R72, R72 ;  /* 0x0000000048487229 */ /* 0x002fe20000000048 */
[----:B------:R-:W-:Y:S01]  /*f9f0*/  FSETP.GT.AND P0, PT, |R74|, 152, PT ;  /* 0x431800004a00780b */ /* 0x000fe20003f04200 */
[----:B------:R-:W-:Y:S01]  /*fa00*/  FFMA R65, R76, R65, 0.69314718246459960938 ;  /* 0x3f3172184c417423 */ /* 0x000fe20000000041 */
[----:B------:R-:W-:Y:S01]  /*fa10*/  DFMA R14, R14, 100, -R48 ;  /* 0x405900000e0e782b */ /* 0x000fe20000000830 */
[----:B--2---:R-:W-:-:S02]  /*fa20*/  IMAD R77, R77, 0x800000, -R68 ;  /* 0x008000004d4d7824 */ /* 0x004fc400078e0a44 */
[----:B------:R-:W-:Y:S02]  /*fa30*/  VIADD R48, R68, 0x7f000000 ;  /* 0x7f00000044307836 */ /* 0x000fe40000000000 */
[----:B------:R-:W-:-:S04]  /*fa40*/  FFMA R65, R76, R65, 1 ;  /* 0x3f8000004c417423 */ /* 0x000fc80000000041 */
[----:B------:R-:W-:Y:S01]  /*fa50*/  FMUL R48, R65, R48 ;  /* 0x0000003041307220 */ /* 0x000fe20000400000 */
[----:B---3--:R-:W-:Y:S01]  /*fa60*/  DADD R74, R70, R70 ;  /* 0x00000000464a7229 */ /* 0x008fe20000000046 */
[----:B------:R-:W-:Y:S01]  /*fa70*/  IMAD.MOV.U32 R65, RZ, RZ, 0x3f800000 ;  /* 0x3f800000ff417424 */ /* 0x000fe200078e00ff */
[----:B------:R-:W-:Y:S01]  /*fa80*/  DADD R68, RZ, R14 ;  /* 0x00000000ff447229 */ /* 0x000fe2000000000e */
[----:B------:R-:W-:Y:S01]  /*fa90*/  FMUL R48, R48, R77 ;  /* 0x0000004d30307220 */ /* 0x000fe20000400000 */
[----:B------:R-:W-:Y:S01]  /*faa0*/  DMUL R70, R4, R72 ;  /* 0x0000004804467228 */ /* 0x000fe20000000000 */
[----:B------:R-:W-:Y:S01]  /*fab0*/  @P0 FSEL R48, RZ, +INF , !P1 ;  /* 0x7f800000ff300808 */ /* 0x000fe20004800000 */
[----:B0-----:R-:W-:Y:S09]  /*fac0*/  @!P2 BRA `(.L_x_1173) ;  /* 0x000000000034a947 */ /* 0x001ff20003800000 */
[----:B------:R-:W-:-:S13]  /*fad0*/  FSETP.NAN.AND P0, PT, |R79|, |R79|, PT ;  /* 0x4000004f4f00720b */ /* 0x000fda0003f08200 */
[----:B------:R-:W-:Y:S05]  /*fae0*/  @P0 BRA `(.L_x_1174) ;  /* 0x0000000000280947 */ /* 0x000fea0003800000 */
[----:B------:R-:W-:-:S04]  /*faf0*/  FSETP.NEU.AND P0, PT, |R79|, +INF , PT ;  /* 0x7f8000004f00780b */ /* 0x000fc80003f0d200 */
[----:B------:R-:W-:-:S13]  /*fb00*/  FSETP.EQ.OR P0, PT, R79, RZ, !P0 ;  /* 0x000000ff4f00720b */ /* 0x000fda0004702400 */
[----:B------:R-:W-:Y:S05]  /*fb10*/  @P0 BRA `(.L_x_1175) ;  /* 0x0000000000140947 */ /* 0x000fea0003800000 */
[----:B------:R-:W-:Y:S01]  /*fb20*/  FSETP.GEU.AND P0, PT, R79, RZ, PT ;  /* 0x000000ff4f00720b */ /* 0x000fe20003f0e000 */
[----:B------:R-:W-:-:S12]  /*fb30*/  IMAD.MOV.U32 R65, RZ, RZ, R48 ;  /* 0x000000ffff417224 */ /* 0x000fd800078e0030 */
[----:B------:R-:W-:Y:S05]  /*fb40*/  @P0 BRA `(.L_x_1173) ;  /* 0x0000000000140947 */ /* 0x000fea0003800000 */
[----:B------:R-:W-:Y:S01]  /*fb50*/  FADD R65, -R48, -RZ ;  /* 0x800000ff30417221 */ /* 0x000fe20000000100 */
[----:B------:R-:W-:Y:S06]  /*fb60*/  BRA `(.L_x_1173) ;  /* 0x00000000000c7947 */ /* 0x000fec0003800000 */
.L_x_1175:
[----:B------:R-:W-:Y:S01]  /*fb70*/  FADD R65, R79, R79 ;  /* 0x0000004f4f417221 */ /* 0x000fe20000000000 */
[----:B------:R-:W-:Y:S06]  /*fb80*/  BRA `(.L_x_1173) ;  /* 0x0000000000047947 */ /* 0x000fec0003800000 */
.L_x_1174:
[----:B------:R-:W-:-:S07]  /*fb90*/  FADD R65, R79, 1 ;  /* 0x3f8000004f417421 */ /* 0x000fce0000000000 */
.L_x_1173:
[----:B------:R-:W-:Y:S05]  /*fba0*/  BSYNC.RECONVERGENT B1 ;  /* 0x0000000000017941 */ /* 0x000fea0003800200 */
.L_x_1172:
[----:B------:R0:W5:Y:S01]  /*fbb0*/  LDL.64 R48, [R1+0x38] ;  /* 0x0000380001307983 */ /* 0x0001620000100a00 */
[C---:B------:R-:W-:Y:S01]  /*fbc0*/  FSETP.NEU.AND P2, PT, |R38|.reuse, +INF , PT ;  /* 0x7f8000002600780b */ /* 0x040fe20003f4d200 */
[----:B------:R-:W-:Y:S01]  /*fbd0*/  DADD R70, -R70, R66 ;  /* 0x0000000046467229 */ /* 0x000fe20000000142 */
[----:B------:R-:W-:Y:S01]  /*fbe0*/  FSETP.NEU.AND P3, PT, R38, RZ, PT ;  /* 0x000000ff2600720b */ /* 0x000fe20003f6d000 */
[----:B------:R-:W-:Y:S01]  /*fbf0*/  DMUL R4, R4, R74 ;  /* 0x0000004a04047228 */ /* 0x000fe20000000000 */
[----:B------:R-:W-:Y:S01]  /*fc00*/  FSEL R11, R64, R45, !P2 ;  /* 0x0000002d400b7208 */ /* 0x000fe20005000000 */
[----:B------:R-:W-:Y:S01]  /*fc10*/  BSSY.RECONVERGENT B1, `(.L_x_1176) ;  /* 0x000006d000017945 */ /* 0x000fe20003800200 */
[----:B------:R-:W-:Y:S02]  /*fc20*/  FSETP.NAN.AND P1, PT, |R38|, |R38|, PT ;  /* 0x400000262600720b */ /* 0x000fe40003f28200 */
        /* <DEDUP_REMOVED lines=45> */
[C---:B------:R-:W-:Y:S01]  /*ff00*/  FMUL R78, R77.reuse, 1 ;  /* 0x3f8000004d4e7820 */ /* 0x040fe20000400000 */
[----:B------:R-:W-:Y:S01]  /*ff10*/  FADD R80, -R80, R77 ;  /* 0x0000004d50507221 */ /* 0x000fe20000000100 */
[----:B------:R-:W1:Y:S01]  /*ff20*/  F2F.F64.F32 R14, R65 ;  /* 0x00000041000e7310 */ /* 0x000e620000201800 */
[----:B------:R-:W-:Y:S01]  /*ff30*/  FSEL R11, R72, R11, P1 ;  /* 0x0000000b480b7208 */ /* 0x000fe20000800000 */
[----:B------:R-:W-:Y:S01]  /*ff40*/  FADD R77, R77, -R78 ;  /* 0x8000004e4d4d7221 */ /* 0x000fe20000000000 */
[----:B------:R-:W-:Y:S01]  /*ff50*/  FADD R80, R73, -R80 ;  /* 0x8000005049507221 */ /* 0x000fe20000000000 */
[----:B------:R-:W-:-:S02]  /*ff60*/  FSETP.NAN.AND P1, PT, |R25|, |R25|, PT ;  /* 0x400000191900720b */ /* 0x000fc40003f28200 */
[----:B------:R-:W-:Y:S01]  /*ff70*/  @P3 FSEL R72, R72, R11, !P4 ;  /* 0x0000000b48483208 */ /* 0x000fe20006000000 */
[----:B------:R-:W-:Y:S01]  /*ff80*/  FADD R77, R80, R77 ;  /* 0x0000004d504d7221 */ /* 0x000fe20000000000 */
[----:B------:R-:W2:Y:S01]  /*ff90*/  FRND R79, R78 ;  /* 0x0000004e004f7307 */ /* 0x000ea20000201000 */
[C---:B------:R-:W-:Y:S02]  /*ffa0*/  FSETP.NEU.AND P4, PT, R25.reuse, 1, PT ;  /* 0x3f8000001900780b */ /* 0x040fe40003f8d000 */
[----:B------:R-:W-:Y:S02]  /*ffb0*/  FSEL R11, R52, R51, P1 ;  /* 0x00000033340b7208 */ /* 0x000fe40000800000 */
[C---:B------:R-:W-:Y:S02]  /*ffc0*/  FSETP.NEU.AND P3, PT, R25.reuse, RZ, PT ;  /* 0x000000ff1900720b */ /* 0x040fe40003f6d000 */
[----:B------:R-:W-:Y:S01]  /*ffd0*/  FSETP.NEU.AND P2, PT, |R25|, +INF , PT ;  /* 0x7f8000001900780b */ /* 0x000fe20003f4d200 */
[----:B-1----:R-:W-:Y:S01]  /*ffe0*/  DADD R14, R14, R14 ;  /* 0x000000000e0e7229 */ /* 0x002fe2000000000e */
[----:B------:R-:W-:Y:S01]  /*fff0*/  FSEL R11, R11, 1, P4 ;  /* 0x3f8000000b0b7808 */ /* 0x000fe20002000000 */
[----:B------:R-:W1:Y:S01]  /*10000*/  F2F.F64.F32 R72, R72 ;  /* 0x0000004800487310 */ /* 0x000e620000201800 */
[----:B--2---:R-:W-:-:S05]  /*10010*/  FADD R76, R78, -R79 ;  /* 0x8000004f4e4c7221 */ /* 0x004fca0000000000 */
[----:B------:R-:W-:Y:S01]  /*10020*/  DMUL R14, R14, R70 ;  /* 0x000000460e0e7228 */ /* 0x000fe20000000000 */
[----:B------:R-:W-:Y:S01]  /*10030*/  FADD R80, R77, R76 ;  /* 0x0000004c4d507221 */ /* 0x000fe20000000000 */
[----:B------:R-:W-:Y:S01]  /*10040*/  FSEL R76, R41, -R41, P0 ;  /* 0x80000029294c7208 */ /* 0x000fe20000000000 */
[----:B------:R-:W2:Y:S01]  /*10050*/  F2I.NTZ R77, R78 ;  /* 0x0000004e004d7305 */ /* 0x000ea20000203100 */
[----:B------:R-:W-:Y:S01]  /*10060*/  FSETP.GT.AND P0, PT, R79, RZ, PT ;  /* 0x000000ff4f00720b */ /* 0x000fe20003f04000 */
[C---:B------:R-:W-:Y:S01]  /*10070*/  FFMA R65, R80.reuse, R13, 0.0013391353422775864601 ;  /* 0x3aaf85ed50417423 */ /* 0x040fe2000000000d */
[----:B------:R-:W-:Y:S02]  /*10080*/  FSEL R76, R11, R76, !P2 ;  /* 0x0000004c0b4c7208 */ /* 0x000fe40005000000 */
[----:B------:R-:W-:Y:S01]  /*10090*/  DFMA R4, R14, 100, -R4 ;  /* 0x405900000e04782b */ /* 0x000fe20000000804 */
[----:B------:R-:W-:Y:S01]  /*100a0*/  FSETP.NEU.AND P2, PT, R81, 1, PT ;  /* 0x3f8000005100780b */ /* 0x000fe20003f4d000 */
[C---:B------:R-:W-:Y:S01]  /*100b0*/  FFMA R65, R80.reuse, R65, 0.0096188392490148544312 ;  /* 0x3c1d985650417423 */ /* 0x040fe20000000041 */
[C---:B------:R-:W-:Y:S01]  /*100c0*/  FSEL R76, R11.reuse, R76, P1 ;  /* 0x0000004c0b4c7208 */ /* 0x040fe20000800000 */
[----:B-1----:R-:W-:Y:S01]  /*100d0*/  DADD R72, R72, R72 ;  /* 0x0000000048487229 */ /* 0x002fe20000000048 */
[----:B------:R-:W-:Y:S01]  /*100e0*/  SEL R14, RZ, 0x83000000, P0 ;  /* 0x83000000ff0e7807 */ /* 0x000fe20000000000 */
[----:B------:R-:W-:Y:S01]  /*100f0*/  FFMA R65, R80, R65, 0.055503588169813156128 ;  /* 0x3d6357bb50417423 */ /* 0x000fe20000000041 */
[----:B------:R-:W-:Y:S01]  /*10100*/  @P3 FSEL R11, R11, R76, !P4 ;  /* 0x0000004c0b0b3208 */ /* 0x000fe20006000000 */
[----:B------:R-:W-:Y:S01]  /*10110*/  DADD R68, R68, R4 ;  /* 0x0000000044447229 */ /* 0x000fe20000000004 */
[----:B------:R-:W-:Y:S01]  /*10120*/  FSETP.GT.AND P0, PT, |R78|, 152, PT ;  /* 0x431800004e00780b */ /* 0x000fe20003f04200 */
[----:B------:R-:W-:Y:S01]  /*10130*/  FFMA R65, R80, R65, 0.24022644758224487305 ;  /* 0x3e75fdec50417423 */ /* 0x000fe20000000041 */
[----:B------:R1:W3:Y:S01]  /*10140*/  F2F.F64.F32 R70, R11 ;  /* 0x0000000b00467310 */ /* 0x0002e20000201800 */
[----:B------:R-:W-:Y:S01]  /*10150*/  VIADD R74, R14, 0x7f000000 ;  /* 0x7f0000000e4a7836 */ /* 0x000fe20000000000 */
[----:B------:R-:W-:Y:S01]  /*10160*/  FSETP.GEU.AND P1, PT, R78, RZ, PT ;  /* 0x000000ff4e00720b */ /* 0x000fe20003f2e000 */
[----:B------:R-:W-:Y:S01]  /*10170*/  FFMA R65, R80, R65, 0.69314718246459960938 ;  /* 0x3f31721850417423 */ /* 0x000fe20000000041 */
[----:B--2---:R-:W-:Y:S01]  /*10180*/  IMAD R14, R77, 0x800000, -R14 ;  /* 0x008000004d0e7824 */ /* 0x004fe200078e0a0e */
[----:B------:R-:W-:-:S02]  /*10190*/  DMUL R72, R66, R72 ;  /* 0x0000004842487228 */ /* 0x000fc40000000000 */
[----:B------:R-:W-:Y:S01]  /*101a0*/  FFMA R65, R80, R65, 1 ;  /* 0x3f80000050417423 */ /* 0x000fe20000000041 */
[----:B-1----:R-:W-:-:S03]  /*101b0*/  IMAD.MOV.U32 R11, RZ, RZ, 0x3f800000 ;  /* 0x3f800000ff0b7424 */ /* 0x002fc600078e00ff */
[----:B------:R-:W-:Y:S01]  /*101c0*/  FMUL R65, R65, R74 ;  /* 0x0000004a41417220 */ /* 0x000fe20000400000 */
[----:B---3--:R-:W-:-:S03]  /*101d0*/  DADD R74, R70, R70 ;  /* 0x00000000464a7229 */ /* 0x008fc60000000046 */
[----:B------:R-:W-:Y:S01]  /*101e0*/  FMUL R14, R65, R14 ;  /* 0x0000000e410e7220 */ /* 0x000fe20000400000 */
[----:B------:R-:W-:Y:S01]  /*101f0*/  @P0 FSEL R14, RZ, +INF , !P1 ;  /* 0x7f800000ff0e0808 */ /* 0x000fe20004800000 */
[----:B0-----:R-:W-:Y:S06]  /*10200*/  @!P2 BRA `(.L_x_1177) ;  /* 0x000000000034a947 */ /* 0x001fec0003800000 */
        /* <DEDUP_REMOVED lines=10> */
.L_x_1179:
[----:B------:R-:W-:Y:S01]  /*102b0*/  FADD R11, R81, R81 ;  /* 0x00000051510b7221 */ /* 0x000fe20000000000 */
[----:B------:R-:W-:Y:S06]  /*102c0*/  BRA `(.L_x_1177) ;  /* 0x0000000000047947 */ /* 0x000fec0003800000 */
.L_x_1178:
[----:B------:R-:W-:-:S07]  /*102d0*/  FADD R11, R81, 1 ;  /* 0x3f800000510b7421 */ /* 0x000fce0000000000 */
.L_x_1177:
[----:B------:R-:W-:Y:S05]  /*102e0*/  BSYNC.RECONVERGENT B1 ;  /* 0x0000000000017941 */ /* 0x000fea0003800200 */
.L_x_1176:
[----:B------:R-:W2:Y:S01]  /*102f0*/  LDL.64 R70, [R1+0x48] ;  /* 0x0000480001467983 */ /* 0x000ea20000100a00 */
[C---:B------:R-:W-:Y:S01]  /*10300*/  FSETP.NEU.AND P2, PT, |R39|.reuse, +INF , PT ;  /* 0x7f8000002700780b */ /* 0x040fe20003f4d200 */
[----:B------:R-:W-:Y:S01]  /*10310*/  DMUL R66, R66, R74 ;  /* 0x0000004a42427228 */ /* 0x000fe20000000000 */
[----:B------:R-:W-:Y:S01]  /*10320*/  FSETP.NEU.AND P3, PT, R39, RZ, PT ;  /* 0x000000ff2700720b */ /* 0x000fe20003f6d000 */
[----:B------:R-:W-:Y:S01]  /*10330*/  BSSY.RECONVERGENT B1, `(.L_x_1180) ;  /* 0x000006f000017945 */ /* 0x000fe20003800200 */
[----:B------:R-:W-:Y:S02]  /*10340*/  FSEL R4, R61, R47, !P2 ;  /* 0x0000002f3d047208 */ /* 0x000fe40005000000 */
[----:B------:R-:W-:Y:S02]  /*10350*/  FSETP.NAN.AND P1, PT, |R39|, |R39|, PT ;  /* 0x400000272700720b */ /* 0x000fe40003f28200 */
[----:B------:R-:W-:Y:S02]  /*10360*/  FSEL R4, R61, R4, !P3 ;  /* 0x000000043d047208 */ /* 0x000fe40005800000 */
[----:B------:R-:W-:-:S02]  /*10370*/  FSETP.NEU.AND P4, PT, R39, 1, PT ;  /* 0x3f8000002700780b */ /* 0x000fc40003f8d000 */
[----:B------:R-:W-:-:S04]  /*10380*/  FSEL R4, R59, R4, P1 ;  /* 0x000000043b047208 */ /* 0x000fc80000800000 */
[----:B------:R-:W-:-:S06]  /*10390*/  FSEL R4, R4, 1, P4 ;  /* 0x3f80000004047808 */ /* 0x000fcc0002000000 */
[----:B------:R-:W0:Y:S02]  /*103a0*/  F2F.F64.F32 R4, R4 ;  /* 0x0000000400047310 */ /* 0x000e240000201800 */
[----:B0-----:R-:W-:-:S06]  /*103b0*/  DADD R14, R104, -R4 ;  /* 0x00000000680e7229 */ /* 0x001fcc0000000804 */
[----:B------:R-:W0:Y:S02]  /*103c0*/  F2F.F32.F64 R80, R14 ;  /* 0x0000000e00507310 */ /* 0x000e240000301000 */
[C---:B0-----:R-:W-:Y:S01]  /*103d0*/  FMUL R5, |R80|.reuse, 16777216 ;  /* 0x4b80000050057820 */ /* 0x041fe20000400200 */
[----:B------:R-:W-:-:S04]  /*103e0*/  FSETP.GEU.AND P0, PT, |R80|, 1.175494350822287508e-38, PT ;  /* 0x008000005000780b */ /* 0x000fc80003f0e200 */
[----:B------:R-:W-:Y:S02]  /*103f0*/  FSEL R5, R5, |R80|, !P0 ;  /* 0x4000005005057208 */ /* 0x000fe40004000000 */
[----:B------:R-:W-:Y:S02]  /*10400*/  FSEL R4, RZ, -24, P0 ;  /* 0xc1c00000ff047808 */ /* 0x000fe40000000000 */
[----:B------:R-:W-:Y:S01]  /*10410*/  FSETP.GEU.AND P0, PT, R39, RZ, PT ;  /* 0x000000ff2700720b */ /* 0x000fe20003f0e000 */
[----:B------:R-:W-:-:S05]  /*10420*/  VIADD R65, R5, 0xc0cafb0d ;  /* 0xc0cafb0d05417836 */ /* 0x000fca0000000000 */
[----:B------:R-:W-:-:S05]  /*10430*/  LOP3.LUT R76, R65, 0xff800000, RZ, 0xc0, !PT ;  /* 0xff800000414c7812 */ /* 0x000fca00078ec0ff */
[----:B------:R-:W-:-:S04]  /*10440*/  IMAD.IADD R5, R5, 0x1, -R76 ;  /* 0x0000000105057824 */ /* 0x000fc800078e0a4c */
[C---:B------:R-:W-:Y:S01]  /*10450*/  FADD R77, R5.reuse, 1 ;  /* 0x3f800000054d7421 */ /* 0x040fe20000000000 */
[----:B------:R-:W-:Y:S01]  /*10460*/  FADD R65, R5, -1 ;  /* 0xbf80000005417421 */ /* 0x000fe20000000000 */
[----:B------:R-:W-:-:S03]  /*10470*/  I2FP.F32.S32 R5, R76 ;  /* 0x0000004c00057245 */ /* 0x000fc60000201400 */
[----:B------:R-:W-:Y:S01]  /*10480*/  FADD R78, R65, R65 ;  /* 0x00000041414e7221 */ /* 0x000fe20000000000 */
[----:B------:R-:W0:Y:S01]  /*10490*/  MUFU.RCP R77, R77 ;  /* 0x0000004d004d7308 */ /* 0x000e220000001000 */
[----:B------:R-:W-:Y:S02]  /*104a0*/  FFMA R4, R5, 1.1920928955078125e-07, R4 ;  /* 0x3400000005047823 */ /* 0x000fe40000000004 */
[----:B0-----:R-:W-:-:S04]  /*104b0*/  FMUL R15, R77, R78 ;  /* 0x0000004e4d0f7220 */ /* 0x001fc80000400000 */
[----:B------:R-:W-:Y:S01]  /*104c0*/  FADD R14, R65, -R15 ;  /* 0x8000000f410e7221 */ /* 0x000fe20000000000 */
[CC--:B------:R-:W-:Y:S01]  /*104d0*/  FMUL R5, R15.reuse, R15.reuse ;  /* 0x0000000f0f057220 */ /* 0x0c0fe20000400000 */
        /* <DEDUP_REMOVED lines=14> */
[----:B------:R-:W-:Y:S02]  /*105c0*/  FSEL R4, R60, R57, P1 ;  /* 0x000000393c047208 */ /* 0x000fe40000800000 */
[----:B------:R-:W-:Y:S01]  /*105d0*/  FSEL R14, R50, -R50, P0 ;  /* 0x80000032320e7208 */ /* 0x000fe20000000000 */
[----:B------:R-:W-:Y:S01]  /*105e0*/  FFMA R20, R15, R20, R5 ;  /* 0x000000140f147223 */ /* 0x000fe20000000005 */
[----:B------:R-:W-:Y:S02]  /*105f0*/  FSEL R65, R4, 1, P4 ;  /* 0x3f80000004417808 */ /* 0x000fe40002000000 */
[----:B------:R-:W0:Y:S01]  /*10600*/  F2F.F64.F32 R4, R11 ;  /* 0x0000000b00047310 */ /* 0x000e220000201800 */
[----:B------:R-:W-:Y:S01]  /*10610*/  FADD R76, R79, R20 ;  /* 0x000000144f4c7221 */ /* 0x000fe20000000000 */
[----:B------:R-:W-:Y:S02]  /*10620*/  FSEL R14, R65, R14, !P2 ;  /* 0x0000000e410e7208 */ /* 0x000fe40005000000 */
[----:B------:R-:W-:Y:S01]  /*10630*/  FSETP.GEU.AND P0, PT, R36, RZ, PT ;  /* 0x000000ff2400720b */ /* 0x000fe20003f0e000 */
[----:B------:R-:W-:Y:S01]  /*10640*/  FMUL R77, R76, 1 ;  /* 0x3f8000004c4d7820 */ /* 0x000fe20000400000 */
[----:B------:R-:W-:Y:S01]  /*10650*/  FADD R79, -R79, R76 ;  /* 0x0000004c4f4f7221 */ /* 0x000fe20000000100 */
[----:B------:R-:W-:-:S02]  /*10660*/  FSEL R14, R65, R14, P1 ;  /* 0x0000000e410e7208 */ /* 0x000fc40000800000 */
[----:B------:R-:W1:Y:S01]  /*10670*/  FRND R78, R77 ;  /* 0x0000004d004e7307 */ /* 0x000e620000201000 */
[----:B------:R-:W-:Y:S01]  /*10680*/  FADD R79, R20, -R79 ;  /* 0x8000004f144f7221 */ /* 0x000fe20000000000 */
[----:B------:R-:W-:Y:S01]  /*10690*/  FADD R76, R76, -R77 ;  /* 0x8000004d4c4c7221 */ /* 0x000fe20000000000 */
[C---:B------:R-:W-:Y:S02]  /*106a0*/  FSETP.NAN.AND P1, PT, |R36|.reuse, |R36|, PT ;  /* 0x400000242400720b */ /* 0x040fe40003f28200 */
[----:B------:R-:W-:Y:S01]  /*106b0*/  @P3 FSEL R65, R65, R14, !P4 ;  /* 0x0000000e41413208 */ /* 0x000fe20006000000 */
[----:B------:R-:W-:Y:S01]  /*106c0*/  FADD R76, R79, R76 ;  /* 0x0000004c4f4c7221 */ /* 0x000fe20000000000 */
[----:B------:R-:W-:Y:S01]  /*106d0*/  FSETP.NEU.AND P4, PT, R36, 1, PT ;  /* 0x3f8000002400780b */ /* 0x000fe20003f8d000 */
[----:B0-----:R-:W-:Y:S01]  /*106e0*/  DADD R4, R4, R4 ;  /* 0x0000000004047229 */ /* 0x001fe20000000004 */
[----:B------:R-:W-:Y:S01]  /*106f0*/  FSEL R11, R58, R55, P1 ;  /* 0x000000373a0b7208 */ /* 0x000fe20000800000 */
[----:B------:R-:W0:Y:S01]  /*10700*/  F2I.NTZ R74, R77 ;  /* 0x0000004d004a7305 */ /* 0x000e220000203100 */
[----:B------:R-:W-:-:S02]  /*10710*/  FSETP.NEU.AND P3, PT, R36, RZ, PT ;  /* 0x000000ff2400720b */ /* 0x000fc40003f6d000 */
[----:B------:R-:W-:Y:S01]  /*10720*/  FSETP.NEU.AND P2, PT, |R36|, +INF , PT ;  /* 0x7f8000002400780b */ /* 0x000fe20003f4d200 */
[----:B-1----:R-:W-:Y:S01]  /*10730*/  FADD R15, R77, -R78 ;  /* 0x8000004e4d0f7221 */ /* 0x002fe20000000000 */
[----:B------:R-:W-:Y:S02]  /*10740*/  FSEL R20, R42, -R42, P0 ;  /* 0x8000002a2a147208 */ /* 0x000fe40000000000 */
[----:B------:R-:W-:Y:S01]  /*10750*/  FSEL R11, R11, 1, P4 ;  /* 0x3f8000000b0b7808 */ /* 0x000fe20002000000 */
[----:B------:R-:W-:Y:S01]  /*10760*/  FADD R76, R76, R15 ;  /* 0x0000000f4c4c7221 */ /* 0x000fe20000000000 */
[----:B-----5:R-:W-:Y:S01]  /*10770*/  DADD R14, -R72, R48 ;  /* 0x00000000480e7229 */ /* 0x020fe20000000130 */
[----:B------:R-:W-:Y:S01]  /*10780*/  FSETP.GT.AND P0, PT, R78, RZ, PT ;  /* 0x000000ff4e00720b */ /* 0x000fe20003f04000 */
[----:B------:R1:W3:Y:S01]  /*10790*/  F2F.F64.F32 R72, R65 ;  /* 0x0000004100487310 */ /* 0x0002e20000201800 */
[----:B------:R-:W-:Y:S01]  /*107a0*/  FFMA R13, R76, R13, 0.0013391353422775864601 ;  /* 0x3aaf85ed4c0d7423 */ /* 0x000fe2000000000d */
[----:B------:R-:W-:-:S02]  /*107b0*/  FSEL R20, R11, R20, !P2 ;  /* 0x000000140b147208 */ /* 0x000fc40005000000 */
[----:B------:R-:W-:Y:S01]  /*107c0*/  FSETP.NEU.AND P2, PT, R80, 1, PT ;  /* 0x3f8000005000780b */ /* 0x000fe20003f4d000 */
[C---:B------:R-:W-:Y:S01]  /*107d0*/  FFMA R13, R76.reuse, R13, 0.0096188392490148544312 ;  /* 0x3c1d98564c0d7423 */ /* 0x040fe2000000000d */
[C---:B------:R-:W-:Y:S01]  /*107e0*/  FSEL R20, R11.reuse, R20, P1 ;  /* 0x000000140b147208 */ /* 0x040fe20000800000 */
[----:B------:R-:W-:Y:S01]  /*107f0*/  DMUL R4, R4, R14 ;  /* 0x0000000e04047228 */ /* 0x000fe20000000000 */
[----:B-1----:R-:W-:Y:S01]  /*10800*/  SEL R65, RZ, 0x83000000, P0 ;  /* 0x83000000ff417807 */ /* 0x002fe20000000000 */
[C---:B------:R-:W-:Y:S01]  /*10810*/  FFMA R13, R76.reuse, R13, 0.055503588169813156128 ;  /* 0x3d6357bb4c0d7423 */ /* 0x040fe2000000000d */
[----:B------:R-:W-:Y:S02]  /*10820*/  @P3 FSEL R11, R11, R20, !P4 ;  /* 0x000000140b0b3208 */ /* 0x000fe40006000000 */
[----:B------:R-:W-:Y:S01]  /*10830*/  FSETP.GT.AND P0, PT, |R77|, 152, PT ;  /* 0x431800004d00780b */ /* 0x000fe20003f04200 */
[----:B------:R-:W-:Y:S01]  /*10840*/  FFMA R13, R76, R13, 0.24022644758224487305 ;  /* 0x3e75fdec4c0d7423 */ /* 0x000fe2000000000d */
[----:B------:R1:W4:Y:S01]  /*10850*/  F2F.F64.F32 R14, R11 ;  /* 0x0000000b000e7310 */ /* 0x0003220000201800 */
[----:B------:R-:W-:Y:S01]  /*10860*/  DFMA R4, R4, 100, -R66 ;  /* 0x405900000404782b */ /* 0x000fe20000000842 */
[----:B------:R-:W-:-:S02]  /*10870*/  VIADD R20, R65, 0x7f000000 ;  /* 0x7f00000041147836 */ /* 0x000fc40000000000 */
[----:B------:R-:W-:Y:S01]  /*10880*/  FFMA R13, R76, R13, 0.69314718246459960938 ;  /* 0x3f3172184c0d7423 */ /* 0x000fe2000000000d */
[----:B---3--:R-:W-:Y:S01]  /*10890*/  DADD R72, R72, R72 ;  /* 0x0000000048487229 */ /* 0x008fe20000000048 */
[----:B0-----:R-:W-:Y:S01]  /*108a0*/  IMAD R74, R74, 0x800000, -R65 ;  /* 0x008000004a4a7824 */ /* 0x001fe200078e0a41 */
[----:B------:R-:W-:Y:S01]  /*108b0*/  FSETP.GEU.AND P1, PT, R77, RZ, PT ;  /* 0x000000ff4d00720b */ /* 0x000fe20003f2e000 */
[----:B------:R-:W-:Y:S01]  /*108c0*/  FFMA R13, R76, R13, 1 ;  /* 0x3f8000004c0d7423 */ /* 0x000fe2000000000d */
[----:B-1----:R-:W-:Y:S01]  /*108d0*/  IMAD.MOV.U32 R11, RZ, RZ, 0x3f800000 ;  /* 0x3f800000ff0b7424 */ /* 0x002fe200078e00ff */
[----:B------:R-:W-:Y:S02]  /*108e0*/  DADD R68, R68, R4 ;  /* 0x0000000044447229 */ /* 0x000fe40000000004 */
[----:B------:R-:W-:Y:S01]  /*108f0*/  FMUL R13, R13, R20 ;  /* 0x000000140d0d7220 */ /* 0x000fe20000400000 */
[----:B----4-:R-:W-:-:S03]  /*10900*/  DADD R14, R14, R14 ;  /* 0x000000000e0e7229 */ /* 0x010fc6000000000e */
[----:B------:R-:W-:Y:S01]  /*10910*/  FMUL R13, R13, R74 ;  /* 0x0000004a0d0d7220 */ /* 0x000fe20000400000 */
[----:B------:R-:W-:Y:S01]  /*10920*/  @P0 FSEL R13, RZ, +INF , !P1 ;  /* 0x7f800000ff0d0808 */ /* 0x000fe20004800000 */
[----:B--2---:R-:W-:Y:S01]  /*10930*/  DFMA R70, -R48, R72, R70 ;  /* 0x000000483046722b */ /* 0x004fe20000000146 */
[----:B------:R-:W-:Y:S10]  /*10940*/  @!P2 BRA `(.L_x_1181) ;  /* 0x000000000034a947 */ /* 0x000ff40003800000 */
        /* <DEDUP_REMOVED lines=10> */
.L_x_1183:
[----:B------:R-:W-:Y:S01]  /*109f0*/  FADD R11, R80, R80 ;  /* 0x00000050500b7221 */ /* 0x000fe20000000000 */
[----:B------:R-:W-:Y:S06]  /*10a00*/  BRA `(.L_x_1181) ;  /* 0x0000000000047947 */ /* 0x000fec0003800000 */
.L_x_1182:
[----:B------:R-:W-:-:S07]  /*10a10*/  FADD R11, R80, 1 ;  /* 0x3f800000500b7421 */ /* 0x000fce0000000000 */
.L_x_1181:
[----:B------:R-:W-:Y:S05]  /*10a20*/  BSYNC.RECONVERGENT B1 ;  /* 0x0000000000017941 */ /* 0x000fea0003800200 */
.L_x_1180:
[----:B------:R-:W0:Y:S01]  /*10a30*/  F2F.F64.F32 R4, R11 ;  /* 0x0000000b00047310 */ /* 0x000e220000201800 */
[----:B------:R-:W-:Y:S01]  /*10a40*/  DMUL R48, R48, R14 ;  /* 0x0000000e30307228 */ /* 0x000fe20000000000 */
[C---:B------:R-:W-:Y:S02]  /*10a50*/  IMAD R13, R3.reuse, 0x8, R6 ;  /* 0x00000008030d7824 */ /* 0x040fe400078e0206 */
[----:B------:R-:W-:-:S05]  /*10a60*/  VIADD R3, R3, 0x1 ;  /* 0x0000000103037836 */ /* 0x000fca0000000000 */
[----:B------:R-:W-:Y:S01]  /*10a70*/  ISETP.NE.AND P0, PT, R3, 0x5, PT ;  /* 0x000000050300780c */ /* 0x000fe20003f05270 */
[----:B0-----:R-:W-:-:S08]  /*10a80*/  DADD R4, R4, R4 ;  /* 0x0000000004047229 */ /* 0x001fd00000000004 */
[----:B------:R-:W-:-:S08]  /*10a90*/  DMUL R4, R70, R4 ;  /* 0x0000000446047228 */ /* 0x000fd00000000000 */
[----:B------:R-:W-:-:S08]  /*10aa0*/  DFMA R4, R4, 100, -R48 ;  /* 0x405900000404782b */ /* 0x000fd00000000830 */
[----:B------:R-:W-:-:S07]  /*10ab0*/  DADD R4, R68, R4 ;  /* 0x0000000044047229 */ /* 0x000fce0000000004 */
[----:B------:R0:W-:Y:S04]  /*10ac0*/  STL.64 [R13], R4 ;  /* 0x000000040d007387 */ /* 0x0001e80000100a00 */
[----:B------:R0:W-:Y:S01]  /*10ad0*/  STL.64 [R63], RZ ;  /* 0x000000ff3f007387 */ /* 0x0001e20000100a00 */
[----:B------:R-:W-:Y:S05]  /*10ae0*/  @P0 BRA `(.L_x_1184) ;  /* 0xffffffe400180947 */ /* 0x000fea000383ffff */
[----:B------:R-:W-:Y:S05]  /*10af0*/  BSYNC.RECONVERGENT B0 ;  /* 0x0000000000007941 */ /* 0x000fea0003800200 */
.L_x_1169:
[----:B------:R-:W1:Y:S02]  /*10b00*/  LDCU UR4, c[0x0][0x3bc] ;  /* 0x00007780ff0477ac */ /* 0x000e640008000800 */
[----:B-1----:R-:W-:-:S09]  /*10b10*/  UISETP.GE.AND UP0, UPT, UR4, 0x1, UPT ;  /* 0x000000010400788c */ /* 0x002fd2000bf06270 */
[----:B------:R-:W-:Y:S05]  /*10b20*/  BRA.U !UP0, `(.L_x_1185) ;  /* 0x0000007108e47547 */ /* 0x000fea000b800000 */
[----:B------:R1:W5:Y:S04]  /*10b30*/  LDL.64 R106, [R1+0xc8] ;  /* 0x0000c800016a7983 */ /* 0x0003680000100a00 */
[----:B------:R1:W5:Y:S04]  /*10b40*/  LDL.128 R32, [R1+0xd0] ;  /* 0x0000d00001207983 */ /* 0x0003680000100c00 */
[----:B------:R1:W5:Y:S01]  /*10b50*/  LDL.128 R36, [R1+0xe0] ;  /* 0x0000e00001247983 */ /* 0x0003620000100c00 */
[----:B------:R-:W-:Y:S01]  /*10b60*/  BSSY B7, `(.L_x_1185) ;  /* 0x0000735000077945 */ /* 0x000fe20003800000 */
[C---:B------:R-:W-:Y:S01]  /*10b70*/  VIADD R25, R1.reuse, 0x8 ;  /* 0x0000000801197836 */ /* 0x040fe20000000000 */
[----:B------:R-:W-:Y:S01]  /*10b80*/  CS2R R42, SRZ ;  /* 0x00000000002a7805 */ /* 0x000fe2000001ff00 */
[----:B------:R-:W-:Y:S01]  /*10b90*/  IMAD.MOV.U32 R88, RZ, RZ, RZ ;  /* 0x000000ffff587224 */ /* 0x000fe200078e00ff */
        /* <DEDUP_REMOVED lines=14> */
[----:B0-----:R-:W-:-:S02]  /*10c80*/  CS2R R62, SRZ ;  /* 0x00000000003e7805 */ /* 0x001fc4000001ff00 */
[----:B------:R-:W-:Y:S02]  /*10c90*/  CS2R R60, SRZ ;  /* 0x00000000003c7805 */ /* 0x000fe4000001ff00 */
[----:B------:R-:W-:Y:S01]  /*10ca0*/  CS2R R66, SRZ ;  /* 0x0000000000427805 */ /* 0x000fe2000001ff00 */
[----:B------:R-:W-:Y:S01]  /*10cb0*/  IMAD.MOV.U32 R64, RZ, RZ, 0x0 ;  /* 0x00000000ff407424 */ /* 0x000fe200078e00ff */
[----:B------:R-:W-:Y:S01]  /*10cc0*/  CS2R R70, SRZ ;  /* 0x0000000000467805 */ /* 0x000fe2000001ff00 */
[----:B------:R-:W-:Y:S01]  /*10cd0*/  IMAD.MOV.U32 R65, RZ, RZ, 0x3ff00000 ;  /* 0x3ff00000ff417424 */ /* 0x000fe200078e00ff */
[----:B------:R-:W-:Y:S02]  /*10ce0*/  CS2R R68, SRZ ;  /* 0x0000000000447805 */ /* 0x000fe4000001ff00 */
[----:B------:R-:W-:Y:S02]  /*10cf0*/  CS2R R74, SRZ ;  /* 0x00000000004a7805 */ /* 0x000fe4000001ff00 */
[----:B------:R-:W-:-:S02]  /*10d00*/  CS2R R72, SRZ ;  /* 0x0000000000487805 */ /* 0x000fc4000001ff00 */
[----:B------:R-:W-:Y:S01]  /*10d10*/  CS2R R78, SRZ ;  /* 0x00000000004e7805 */ /* 0x000fe2000001ff00 */
[----:B------:R-:W-:Y:S01]  /*10d20*/  IMAD.MOV.U32 R76, RZ, RZ, 0x0 ;  /* 0x00000000ff4c7424 */ /* 0x000fe200078e00ff */
[----:B------:R-:W-:Y:S01]  /*10d30*/  CS2R R80, SRZ ;  /* 0x0000000000507805 */ /* 0x000fe2000001ff00 */
[----:B------:R-:W-:Y:S01]  /*10d40*/  IMAD.MOV.U32 R77, RZ, RZ, 0x3ff00000 ;  /* 0x3ff00000ff4d7424 */ /* 0x000fe200078e00ff */
[----:B------:R-:W-:Y:S02]  /*10d50*/  CS2R R82, SRZ ;  /* 0x0000000000527805 */ /* 0x000fe4000001ff00 */
[----:B------:R-:W-:Y:S02]  /*10d60*/  CS2R R84, SRZ ;  /* 0x0000000000547805 */ /* 0x000fe4000001ff00 */
[----:B-1----:R-:W-:-:S07]  /*10d70*/  CS2R R86, SRZ ;  /* 0x0000000000567805 */ /* 0x002fce000001ff00 */
.L_x_1217:
[----:B0-----:R-:W0:Y:S01]  /*10d80*/  LDC.64 R4, c[0x4][0x40] ;  /* 0x01001000ff047b82 */ /* 0x001e220000000a00 */
[----:B------:R-:W-:Y:S05]  /*10d90*/  YIELD ;  /* 0x0000000000007946 */ /* 0x000fea0003800000 */
[----:B0-----:R-:W2:Y:S02]  /*10da0*/  ATOMG.E.OR.STRONG.GPU PT, R4, desc[UR36][R4.64], RZ ;  /* 0x800000ff040479a8 */ /* 0x001ea4000b1ef124 */
[----:B--2---:R-:W-:-:S13]  /*10db0*/  ISETP.NE.AND P0, PT, R4, RZ, PT ;  /* 0x000000ff0400720c */ /* 0x004fda0003f05270 */
[----:B----45:R-:W-:Y:S05]  /*10dc0*/  @P0 BRA `(.L_x_1186) ;  /* 0x0000007000380947 */ /* 0x030fea0003800000 */
        /* <DEDUP_REMOVED lines=29> */
[----:B------:R-:W-:-:S08]  /*10fa0*/  DFMA R4, R34, -R112, R4 ;  /* 0x800000702204722b */ /* 0x000fd00000000004 */
[----:B------:R-:W-:-:S08]  /*10fb0*/  DFMA R4, R36, -R114, R4 ;  /* 0x800000722404722b */ /* 0x000fd00000000004 */
[----:B------:R-:W-:Y:S01]  /*10fc0*/  DFMA R102, R38, -R116, R4 ;  /* 0x800000742666722b */ /* 0x000fe20000000004 */
[----:B------:R-:W-:Y:S02]  /*10fd0*/  IMAD.MOV.U32 R4, RZ, RZ, 0x0 ;  /* 0x00000000ff047424 */ /* 0x000fe400078e00ff */
[----:B------:R-:W-:-:S08]  /*10fe0*/  IMAD.MOV.U32 R5, RZ, RZ, 0x3ff00000 ;  /* 0x3ff00000ff057424 */ /* 0x000fd000078e00ff */
.L_x_1189:
[-C--:B------:R-:W-:Y:S01]  /*10ff0*/  DFMA R6, -R108, R4.reuse, R16 ;  /* 0x000000046c06722b */ /* 0x080fe20000000110 */
[----:B------:R-:W-:Y:S01]  /*11000*/  IMAD.MOV.U32 R100, RZ, RZ, 0x33333333 ;  /* 0x33333333ff647424 */ /* 0x000fe200078e00ff */
[-C--:B------:R-:W-:Y:S01]  /*11010*/  DFMA R8, -R110, R4.reuse, R18 ;  /* 0x000000046e08722b */ /* 0x080fe20000000112 */
[----:B------:R-:W-:Y:S01]  /*11020*/  IMAD.MOV.U32 R101, RZ, RZ, 0x3fd33333 ;  /* 0x3fd33333ff657424 */ /* 0x000fe200078e00ff */
[-C--:B------:R-:W-:Y:S02]  /*11030*/  DFMA R10, -R112, R4.reuse, R22 ;  /* 0x00000004700a722b */ /* 0x080fe40000000116 */
[----:B------:R-:W-:Y:S02]  /*11040*/  DFMA R12, -R114, R4, R26 ;  /* 0x00000004720c722b */ /* 0x000fe4000000011a */
[C---:B------:R-:W-:Y:S02]  /*11050*/  DADD R20, -R6.reuse, 1 ;  /* 0x3ff0000006147429 */ /* 0x040fe40000000100 */
[----:B------:R-:W-:-:S02]  /*11060*/  DFMA R14, -R6, R6, R8 ;  /* 0x00000006060e722b */ /* 0x000fc40000000108 */
[C---:B------:R-:W-:Y:S02]  /*11070*/  DADD R92, -R8.reuse, 1 ;  /* 0x3ff00000085c7429 */ /* 0x040fe40000000100 */
[----:B------:R-:W-:Y:S02]  /*11080*/  DFMA R90, -R8, R8, R10 ;  /* 0x00000008085a722b */ /* 0x000fe4000000010a */
[----:B------:R-:W-:Y:S02]  /*11090*/  DFMA R6, -R116, R4, R104 ;  /* 0x000000047406722b */ /* 0x000fe40000000168 */
[C---:B------:R-:W-:Y:S02]  /*110a0*/  DADD R96, -R10.reuse, 1 ;  /* 0x3ff000000a607429 */ /* 0x040fe40000000100 */
[----:B------:R-:W-:Y:S02]  /*110b0*/  DFMA R94, -R10, R10, R12 ;  /* 0x0000000a0a5e722b */ /* 0x000fe4000000010c */
[----:B------:R-:W-:-:S02]  /*110c0*/  DMUL R20, R20, R20 ;  /* 0x0000001414147228 */ /* 0x000fc40000000000 */
[----:B------:R-:W-:Y:S02]  /*110d0*/  DMUL R92, R92, R92 ;  /* 0x0000005c5c5c7228 */ /* 0x000fe40000000000 */
[----:B------:R-:W-:Y:S02]  /*110e0*/  DMUL R8, R14, 100 ;  /* 0x405900000e087828 */ /* 0x000fe40000000000 */
[----:B------:R-:W-:Y:S02]  /*110f0*/  DMUL R10, R90, 100 ;  /* 0x405900005a0a7828 */ /* 0x000fe40000000000 */
[C---:B------:R-:W-:Y:S02]  /*11100*/  DFMA R98, -R12.reuse, R12, R6 ;  /* 0x0000000c0c62722b */ /* 0x040fe40000000106 */
[----:B------:R-:W-:Y:S02]  /*11110*/  DADD R12, -R12, 1 ;  /* 0x3ff000000c0c7429 */ /* 0x000fe40000000100 */
[----:B------:R-:W-:-:S02]  /*11120*/  DMUL R96, R96, R96 ;  /* 0x0000006060607228 */ /* 0x000fc40000000000 */
[----:B------:R-:W-:Y:S02]  /*11130*/  DMUL R6, R94, 100 ;  /* 0x405900005e067828 */ /* 0x000fe40000000000 */
[----:B------:R-:W-:Y:S02]  /*11140*/  DFMA R8, R14, R8, R20 ;  /* 0x000000080e08722b */ /* 0x000fe40000000014 */
[----:B------:R-:W-:Y:S02]  /*11150*/  DFMA R10, R90, R10, R92 ;  /* 0x0000000a5a0a722b */ /* 0x000fe4000000005c */
[----:B------:R-:W-:Y:S02]  /*11160*/  DMUL R14, R12, R12 ;  /* 0x0000000c0c0e7228 */ /* 0x000fe40000000000 */
[----:B------:R-:W-:Y:S02]  /*11170*/  DFMA R6, R94, R6, R96 ;  /* 0x000000065e06722b */ /* 0x000fe40000000060 */
[----:B------:R-:W-:-:S02]  /*11180*/  DMUL R12, R98, 100 ;  /* 0x40590000620c7828 */ /* 0x000fc40000000000 */
[----:B------:R-:W-:Y:S02]  /*11190*/  DADD R8, R8, R10 ;  /* 0x0000000008087229 */ /* 0x000fe4000000000a */
[----:B------:R-:W-:-:S04]  /*111a0*/  DMUL R10, R4, R100 ;  /* 0x00000064040a7228 */ /* 0x000fc80000000000 */
[----:B------:R-:W-:Y:S02]  /*111b0*/  DFMA R12, R98, R12, R14 ;  /* 0x0000000c620c722b */ /* 0x000fe4000000000e */
[----:B------:R-:W-:Y:S02]  /*111c0*/  DADD R6, R8, R6 ;  /* 0x0000000008067229 */ /* 0x000fe40000000006 */
[----:B------:R-:W-:-:S06]  /*111d0*/  DFMA R10, R102, R10, R28 ;  /* 0x0000000a660a722b */ /* 0x000fcc000000001c */
[----:B------:R-:W-:-:S08]  /*111e0*/  DADD R6, R6, R12 ;  /* 0x0000000006067229 */ /* 0x000fd0000000000c */
[----:B------:R-:W-:-:S14]  /*111f0*/  DSETP.GTU.AND P0, PT, R6, R10, PT ;  /* 0x0000000a0600722a */ /* 0x000fdc0003f0c000 */
[----:B------:R-:W-:Y:S05]  /*11200*/  @!P0 BRA `(.L_x_1188) ;  /* 0x0000000000948947 */ /* 0x000fea0003800000 */
[----:B------:R-:W-:-:S08]  /*11210*/  DMUL R4, R4, 0.5 ;  /* 0x3fe0000004047828 */ /* 0x000fd00000000000 */
[-C--:B------:R-:W-:Y:S02]  /*11220*/  DFMA R6, -R108, R4.reuse, R16 ;  /* 0x000000046c06722b */ /* 0x080fe40000000110 */
[-C--:B------:R-:W-:Y:S02]  /*11230*/  DFMA R8, -R110, R4.reuse, R18 ;  /* 0x000000046e08722b */ /* 0x080fe40000000112 */
        /* <DEDUP_REMOVED lines=30> */
[----:B------:R-:W-:Y:S01]  /*11420*/  VIADD R0, R0, 0x2 ;  /* 0x0000000200007836 */ /* 0x000fe20000000000 */
[----:B------:R-:W-:-:S04]  /*11430*/  DMUL R4, R4, 0.5 ;  /* 0x3fe0000004047828 */ /* 0x000fc80000000000 */
[----:B------:R-:W-:-:S13]  /*11440*/  ISETP.NE.AND P0, PT, R0, 0x14, PT ;  /* 0x000000140000780c */ /* 0x000fda0003f05270 */
[----:B------:R-:W-:Y:S05]  /*11450*/  @P0 BRA `(.L_x_1189) ;  /* 0xfffffff800e40947 */ /* 0x000fea000383ffff */
.L_x_1188:
[----:B------:R-:W-:Y:S05]  /*11460*/  BSYNC.RECONVERGENT B0 ;  /* 0x0000000000007941 */ /* 0x000fea0003800200 */
.L_x_1187:
        /* <DEDUP_REMOVED lines=17> */
.L_x_1192:
[----:B------:R-:W-:Y:S02]  /*11580*/  IMAD.MOV.U32 R92, RZ, RZ, -0x2d0e5604 ;  /* 0xd2f1a9fcff5c7424 */ /* 0x000fe400078e00ff */
[----:B------:R-:W-:-:S07]  /*11590*/  IMAD.MOV.U32 R93, RZ, RZ, 0x3f50624d ;  /* 0x3f50624dff5d7424 */ /* 0x000fce00078e00ff */
.L_x_1191:
[----:B------:R-:W-:Y:S05]  /*115a0*/  BSYNC.RECONVERGENT B6 ;  /* 0x0000000000067941 */ /* 0x000fea0003800200 */
.L_x_1190:
[-C--:B------:R-:W-:Y:S01]  /*115b0*/  DFMA R108, -R108, R92.reuse, R16 ;  /* 0x0000005c6c6c722b */ /* 0x080fe20000000110 */
[----:B------:R-:W-:Y:S01]  /*115c0*/  STL.64 [R1+0x8], RZ ;  /* 0x000008ff01007387 */ /* 0x000fe20000100a00 */
[-C--:B------:R-:W-:Y:S01]  /*115d0*/  DFMA R110, -R110, R92.reuse, R18 ;  /* 0x0000005c6e6e722b */ /* 0x080fe20000000112 */
[----:B------:R-:W-:Y:S01]  /*115e0*/  BSSY.RECONVERGENT B0, `(.L_x_1193) ;  /* 0x0000446000007945 */ /* 0x000fe20003800200 */
[-C--:B------:R-:W-:Y:S01]  /*115f0*/  DFMA R112, -R112, R92.reuse, R22 ;  /* 0x0000005c7070722b */ /* 0x080fe20000000116 */
[----:B------:R-:W-:Y:S01]  /*11600*/  STL.64 [R1+0x18], RZ ;  /* 0x000018ff01007387 */ /* 0x000fe20000100a00 */
[----:B------:R-:W-:Y:S02]  /*11610*/  DFMA R114, -R114, R92, R26 ;  /* 0x0000005c7272722b */ /* 0x000fe4000000011a */
[C---:B------:R-:W-:Y:S01]  /*11620*/  DADD R8, -R108.reuse, 1 ;  /* 0x3ff000006c087429 */ /* 0x040fe20000000100 */
[----:B------:R-:W0:Y:S01]  /*11630*/  F2F.F32.F64 R123, R110 ;  /* 0x0000006e007b7310 */ /* 0x000e220000301000 */
[----:B------:R-:W-:Y:S01]  /*11640*/  DFMA R4, -R108, R108, R110 ;  /* 0x0000006c6c04722b */ /* 0x000fe2000000016e */
[----:B------:R-:W-:Y:S01]  /*11650*/  STL.64 [R1+0x28], RZ ;  /* 0x000028ff01007387 */ /* 0x000fe20000100a00 */
[----:B------:R-:W-:-:S02]  /*11660*/  DADD R20, -R110, 1 ;  /* 0x3ff000006e147429 */ /* 0x000fc40000000100 */
[----:B------:R-:W-:Y:S01]  /*11670*/  DFMA R12, -R110, R110, R112 ;  /* 0x0000006e6e0c722b */ /* 0x000fe20000000170 */
[----:B------:R-:W-:Y:S01]  /*11680*/  STL.64 [R1+0x38], RZ ;  /* 0x000038ff01007387 */ /* 0x000fe20000100a00 */
[----:B------:R-:W-:Y:S01]  /*11690*/  DMUL R10, R8, R8 ;  /* 0x00000008080a7228 */ /* 0x000fe20000000000 */
[----:B------:R-:W1:Y:S01]  /*116a0*/  F2F.F32.F64 R124, R112 ;  /* 0x00000070007c7310 */ /* 0x000e620000301000 */
[----:B------:R-:W-:Y:S01]  /*116b0*/  DMUL R6, R4, 100 ;  /* 0x4059000004067828 */ /* 0x000fe20000000000 */
[----:B------:R-:W-:Y:S01]  /*116c0*/  STL.64 [R1+0x48], RZ ;  /* 0x000048ff01007387 */ /* 0x000fe20000100a00 */
[----:B------:R-:W-:Y:S02]  /*116d0*/  DFMA R116, -R116, R92, R104 ;  /* 0x0000005c7474722b */ /* 0x000fe40000000168 */
[----:B------:R-:W-:Y:S02]  /*116e0*/  DADD R92, -R112, 1 ;  /* 0x3ff00000705c7429 */ /* 0x000fe40000000100 */
[----:B------:R-:W-:Y:S01]  /*116f0*/  DMUL R90, R20, R20 ;  /* 0x00000014145a7228 */ /* 0x000fe20000000000 */
[----:B------:R2:W3:Y:S01]  /*11700*/  F2F.F32.F64 R120, R8 ;  /* 0x0000000800787310 */ /* 0x0004e20000301000 */
[----:B------:R-:W-:Y:S01]  /*11710*/  DFMA R94, R4, R6, R10 ;  /* 0x00000006045e722b */ /* 0x000fe2000000000a */
[C---:B0-----:R-:W-:Y:S01]  /*11720*/  FMUL R0, |R123|.reuse, 16777216 ;  /* 0x4b8000007b007820 */ /* 0x041fe20000400200 */
[----:B------:R-:W-:Y:S01]  /*11730*/  DADD R10, -R22, R112 ;  /* 0x00000000160a7229 */ /* 0x000fe20000000170 */
[----:B------:R-:W-:Y:S01]  /*11740*/  FSETP.GEU.AND P4, PT, |R123|, 1.175494350822287508e-38, PT ;  /* 0x008000007b00780b */ /* 0x000fe20003f8e200 */
[----:B------:R-:W-:-:S02]  /*11750*/  DMUL R14, R12, 100 ;  /* 0x405900000c0e7828 */ /* 0x000fc40000000000 */
[C---:B------:R-:W-:Y:S01]  /*11760*/  DFMA R102, -R114.reuse, R114, R116 ;  /* 0x000000727266722b */ /* 0x040fe20000000174 */
[----:B------:R-:W0:Y:S01]  /*11770*/  F2F.F32.F64 R122, R92 ;  /* 0x0000005c007a7310 */ /* 0x000e220000301000 */
[----:B------:R-:W-:Y:S01]  /*11780*/  DADD R118, -R114, 1 ;  /* 0x3ff0000072767429 */ /* 0x000fe20000000100 */
[C---:B-1----:R-:W-:Y:S01]  /*11790*/  FMUL R3, |R124|.reuse, 16777216 ;  /* 0x4b8000007c037820 */ /* 0x042fe20000400200 */
[----:B--2---:R-:W-:Y:S01]  /*117a0*/  DADD R8, -R18, R110 ;  /* 0x0000000012087229 */ /* 0x004fe2000000016e */
[----:B------:R-:W-:Y:S01]  /*117b0*/  FSETP.GEU.AND P1, PT, |R124|, 1.175494350822287508e-38, PT ;  /* 0x008000007c00780b */ /* 0x000fe20003f2e200 */
[----:B------:R-:W-:Y:S02]  /*117c0*/  DFMA R98, -R112, R112, R114 ;  /* 0x000000707062722b */ /* 0x000fe40000000172 */
[----:B------:R-:W-:Y:S01]  /*117d0*/  DFMA R96, R12, R14, R90 ;  /* 0x0000000e0c60722b */ /* 0x000fe2000000005a */
[----:B------:R1:W-:Y:S01]  /*117e0*/  F2F.F32.F64 R121, R20 ;  /* 0x0000001400797310 */ /* 0x0003e20000301000 */
[----:B------:R-:W-:Y:S01]  /*117f0*/  DMUL R6, R102, 100 ;  /* 0x4059000066067828 */ /* 0x000fe20000000000 */
[----:B------:R2:W-:Y:S01]  /*11800*/  STL.128 [R1+0x120], R8 ;  /* 0x0001200801007387 */ /* 0x0005e20000100c00 */
[----:B------:R-:W-:Y:S01]  /*11810*/  DMUL R90, R118, R118 ;  /* 0x00000076765a7228 */ /* 0x000fe20000000000 */
[----:B---3--:R-:W-:Y:S01]  /*11820*/  FSETP.GEU.AND P5, PT, |R120|, 1.175494350822287508e-38, PT ;  /* 0x008000007800780b */ /* 0x008fe20003fae200 */
[----:B------:R-:W-:-:S02]  /*11830*/  DMUL R100, R92, R92 ;  /* 0x0000005c5c647228 */ /* 0x000fc40000000000 */
[----:B------:R-:W-:Y:S01]  /*11840*/  DADD R4, -R16, R108 ;  /* 0x0000000010047229 */ /* 0x000fe2000000016c */
[----:B------:R-:W3:Y:S01]  /*11850*/  F2F.F32.F64 R125, R114 ;  /* 0x00000072007d7310 */ /* 0x000ee20000301000 */
[----:B------:R-:W-:Y:S01]  /*11860*/  DADD R12, -R26, R114 ;  /* 0x000000001a0c7229 */ /* 0x000fe20000000172 */
[----:B0-----:R-:W-:Y:S01]  /*11870*/  FSETP.GEU.AND P3, PT, |R122|, 1.175494350822287508e-38, PT ;  /* 0x008000007a00780b */ /* 0x001fe20003f6e200 */
[----:B-1----:R-:W-:Y:S02]  /*11880*/  DMUL R20, R98, 100 ;  /* 0x4059000062147828 */ /* 0x002fe40000000000 */
[----:B------:R-:W-:Y:S01]  /*11890*/  DADD R14, -R104, R116 ;  /* 0x00000000680e7229 */ /* 0x000fe20000000174 */
[----:B------:R0:W-:Y:S01]  /*118a0*/  STL.64 [R1+0x118], R4 ;  /* 0x0001180401007387 */ /* 0x0001e20000100a00 */
[----:B------:R-:W-:Y:S01]  /*118b0*/  DFMA R90, R102, R6, R90 ;  /* 0x00000006665a722b */ /* 0x000fe2000000005a */
[----:B------:R-:W1:Y:S01]  /*118c0*/  F2F.F32.F64 R92, R118 ;  /* 0x00000076005c7310 */ /* 0x000e620000301000 */
[----:B------:R-:W-:Y:S01]  /*118d0*/  DADD R6, R94, R96 ;  /* 0x000000005e067229 */ /* 0x000fe20000000060 */
[----:B--2---:R-:W-:Y:S01]  /*118e0*/  FSEL R8, R0, |R123|, !P4 ;  /* 0x4000007b00087208 */ /* 0x004fe20006000000 */
[----:B------:R-:W-:Y:S01]  /*118f0*/  DFMA R20, R98, R20, R100 ;  /* 0x000000146214722b */ /* 0x000fe20000000064 */
[----:B------:R-:W-:Y:S01]  /*11900*/  FSEL R9, R3, |R124|, !P1 ;  /* 0x4000007c03097208 */ /* 0x000fe20004800000 */
[----:B------:R-:W-:Y:S01]  /*11910*/  FMUL R3, |R120|, 16777216 ;  /* 0x4b80000078037820 */ /* 0x000fe20000400200 */
[----:B------:R2:W-:Y:S01]  /*11920*/  STL.128 [R1+0x130], R12 ;  /* 0x0001300c01007387 */ /* 0x0005e20000100c00 */
[C---:B---3--:R-:W-:Y:S01]  /*11930*/  FMUL R10, |R125|.reuse, 16777216 ;  /* 0x4b8000007d0a7820 */ /* 0x048fe20000400200 */
[----:B------:R-:W3:Y:S01]  /*11940*/  F2F.F32.F64 R0, R108 ;  /* 0x0000006c00007310 */ /* 0x000ee20000301000 */
[----:B------:R-:W-:Y:S01]  /*11950*/  FSETP.GEU.AND P6, PT, |R125|, 1.175494350822287508e-38, PT ;  /* 0x008000007d00780b */ /* 0x000fe20003fce200 */
[----:B0-----:R-:W-:Y:S01]  /*11960*/  FMUL R5, |R122|, 16777216 ;  /* 0x4b8000007a057820 */ /* 0x001fe20000400200 */
[----:B------:R-:W-:Y:S01]  /*11970*/  FSEL R120, R3, |R120|, !P5 ;  /* 0x4000007803787208 */ /* 0x000fe20006800000 */
[----:B------:R-:W-:Y:S01]  /*11980*/  DADD R6, R6, R20 ;  /* 0x0000000006067229 */ /* 0x000fe20000000014 */
[----:B------:R-:W-:Y:S01]  /*11990*/  FSEL R125, R10, |R125|, !P6 ;  /* 0x4000007d0a7d7208 */ /* 0x000fe20007000000 */
[C---:B------:R-:W-:Y:S01]  /*119a0*/  FMUL R4, |R121|.reuse, 16777216 ;  /* 0x4b80000079047820 */ /* 0x040fe20000400200 */
[----:B------:R-:W-:Y:S01]  /*119b0*/  FSETP.GEU.AND P0, PT, |R121|, 1.175494350822287508e-38, PT ;  /* 0x008000007900780b */ /* 0x000fe20003f0e200 */
[----:B-1----:R-:W-:Y:S01]  /*119c0*/  FMUL R93, |R92|, 16777216 ;  /* 0x4b8000005c5d7820 */ /* 0x002fe20000400200 */
[----:B------:R-:W-:-:S02]  /*119d0*/  FSEL R95, RZ, -24, P6 ;  /* 0xc1c00000ff5f7808 */ /* 0x000fc40003000000 */
[----:B------:R-:W-:Y:S02]  /*119e0*/  FSEL R121, R4, |R121|, !P0 ;  /* 0x4000007904797208 */ /* 0x000fe40004000000 */
[----:B------:R-:W-:Y:S01]  /*119f0*/  FSEL R4, RZ, -24, P5 ;  /* 0xc1c00000ff047808 */ /* 0x000fe20002800000 */
[----:B--2---:R-:W-:Y:S02]  /*11a00*/  VIADD R14, R8, 0xc0cafb0d ;  /* 0xc0cafb0d080e7836 */ /* 0x004fe40000000000 */
[C---:B---3--:R-:W-:Y:S01]  /*11a10*/  FMUL R3, |R0|.reuse, 16777216 ;  /* 0x4b80000000037820 */ /* 0x048fe20000400200 */
[----:B------:R-:W-:Y:S02]  /*11a20*/  FSETP.GEU.AND P2, PT, |R0|, 1.175494350822287508e-38, PT ;  /* 0x008000000000780b */ /* 0x000fe40003f4e200 */
[----:B------:R-:W-:Y:S01]  /*11a30*/  FSEL R15, R5, |R122|, !P3 ;  /* 0x4000007a050f7208 */ /* 0x000fe20005800000 */
[----:B------:R-:W-:Y:S01]  /*11a40*/  DADD R122, R6, R90 ;  /* 0x00000000067a7229 */ /* 0x000fe2000000005a */
[----:B------:R-:W-:-:S02]  /*11a50*/  FSEL R5, R3, |R0|, !P2 ;  /* 0x4000000003057208 */ /* 0x000fc40005000000 */
[----:B------:R-:W-:Y:S02]  /*11a60*/  LOP3.LUT R7, R14, 0xff800000, RZ, 0xc0, !PT ;  /* 0xff8000000e077812 */ /* 0x000fe400078ec0ff */
[----:B------:R-:W-:Y:S01]  /*11a70*/  FSEL R10, RZ, -24, P2 ;  /* 0xc1c00000ff0a7808 */ /* 0x000fe20001000000 */
[----:B------:R-:W-:Y:S01]  /*11a80*/  VIADD R3, R5, 0xc0cafb0d ;  /* 0xc0cafb0d05037836 */ /* 0x000fe20000000000 */
[-C--:B------:R-:W-:Y:S01]  /*11a90*/  FSETP.NAN.AND P2, PT, |R92|, |R92|.reuse, PT ;  /* 0x4000005c5c00720b */ /* 0x080fe20003f48200 */
[----:B------:R-:W-:Y:S01]  /*11aa0*/  IMAD.IADD R14, R8, 0x1, -R7 ;  /* 0x00000001080e7824 */ /* 0x000fe200078e0a07 */
[C---:B------:R-:W-:Y:S01]  /*11ab0*/  FSETP.GEU.AND P5, PT, |R92|.reuse, 1.175494350822287508e-38, PT ;  /* 0x008000005c00780b */ /* 0x040fe20003fae200 */
[----:B------:R-:W-:Y:S01]  /*11ac0*/  VIADD R8, R125, 0xc0cafb0d ;  /* 0xc0cafb0d7d087836 */ /* 0x000fe20000000000 */
[----:B------:R-:W-:Y:S01]  /*11ad0*/  LOP3.LUT R12, R3, 0xff800000, RZ, 0xc0, !PT ;  /* 0xff800000030c7812 */ /* 0x000fe200078ec0ff */
[----:B------:R-:W-:Y:S01]  /*11ae0*/  FADD R3, R92, 1 ;  /* 0x3f8000005c037421 */ /* 0x000fe20000000000 */
[----:B------:R-:W-:-:S02]  /*11af0*/  FSEL R94, R93, |R92|, !P5 ;  /* 0x4000005c5d5e7208 */ /* 0x000fc40006800000 */
[----:B------:R-:W-:Y:S01]  /*11b00*/  LOP3.LUT R90, R8, 0xff800000, RZ, 0xc0, !PT ;  /* 0xff800000085a7812 */ /* 0x000fe200078ec0ff */
[----:B------:R-:W-:Y:S01]  /*11b10*/  IMAD.IADD R13, R5, 0x1, -R12 ;  /* 0x00000001050d7824 */ /* 0x000fe200078e0a0c */
[----:B------:R-:W-:Y:S01]  /*11b20*/  I2FP.F32.S32 R5, R12 ;  /* 0x0000000c00057245 */ /* 0x000fe20000201400 */
[----:B------:R-:W-:Y:S01]  /*11b30*/  VIADD R12, R9, 0xc0cafb0d ;  /* 0xc0cafb0d090c7836 */ /* 0x000fe20000000000 */
[----:B------:R-:W-:Y:S01]  /*11b40*/  I2FP.F32.S32 R8, R7 ;  /* 0x0000000700087245 */ /* 0x000fe20000201400 */
[----:B------:R-:W-:Y:S01]  /*11b50*/  IMAD.IADD R125, R125, 0x1, -R90 ;  /* 0x000000017d7d7824 */ /* 0x000fe200078e0a5a */
[----:B------:R-:W-:Y:S01]  /*11b60*/  I2FP.F32.S32 R90, R90 ;  /* 0x0000005a005a7245 */ /* 0x000fe20000201400 */
[----:B------:R-:W-:Y:S01]  /*11b70*/  FADD R6, R13, 1 ;  /* 0x3f8000000d067421 */ /* 0x000fe20000000000 */
[----:B------:R-:W-:Y:S01]  /*11b80*/  LOP3.LUT R12, R12, 0xff800000, RZ, 0xc0, !PT ;  /* 0xff8000000c0c7812 */ /* 0x000fe200078ec0ff */
[----:B------:R-:W-:Y:S01]  /*11b90*/  FFMA R91, R5, 1.1920928955078125e-07, R10 ;  /* 0x34000000055b7823 */ /* 0x000fe2000000000a */
[----:B------:R-:W-:Y:S01]  /*11ba0*/  FADD R10, R14, 1 ;  /* 0x3f8000000e0a7421 */ /* 0x000fe20000000000 */
[----:B------:R-:W-:Y:S01]  /*11bb0*/  VIADD R7, R15, 0xc0cafb0d ;  /* 0xc0cafb0d0f077836 */ /* 0x000fe20000000000 */
[----:B------:R-:W-:Y:S01]  /*11bc0*/  FSEL R20, RZ, -24, P0 ;  /* 0xc1c00000ff147808 */ /* 0x000fe20000000000 */
[----:B------:R-:W-:Y:S01]  /*11bd0*/  IMAD.IADD R93, R9, 0x1, -R12 ;  /* 0x00000001095d7824 */ /* 0x000fe200078e0a0c */
[----:B------:R-:W-:Y:S01]  /*11be0*/  FSEL R11, RZ, -24, P4 ;  /* 0xc1c00000ff0b7808 */ /* 0x000fe20002000000 */
[C---:B------:R-:W-:Y:S01]  /*11bf0*/  @!P2 FADD R3, R92.reuse, R92 ;  /* 0x0000005c5c03a221 */ /* 0x040fe20000000000 */
[----:B------:R-:W-:Y:S01]  /*11c00*/  FSEL R21, RZ, -24, P1 ;  /* 0xc1c00000ff157808 */ /* 0x000fe20000800000 */
[----:B------:R-:W-:Y:S01]  /*11c10*/  FADD R9, R93, 1 ;  /* 0x3f8000005d097421 */ /* 0x000fe20000000000 */
[----:B------:R-:W-:Y:S01]  /*11c20*/  FSETP.GEU.AND P0, PT, R92, RZ, PT ;  /* 0x000000ff5c00720b */ /* 0x000fe20003f0e000 */
[----:B------:R-:W-:Y:S01]  /*11c30*/  FFMA R129, R90, 1.1920928955078125e-07, R95 ;  /* 0x340000005a817823 */ /* 0x000fe2000000005f */
[C---:B------:R-:W-:Y:S01]  /*11c40*/  FSETP.NEU.AND P4, PT, R92.reuse, 1, PT ;  /* 0x3f8000005c00780b */ /* 0x040fe20003f8d000 */
[----:B------:R0:W-:Y:S01]  /*11c50*/  MUFU.RCP R98, R10 ;  /* 0x0000000a00627308 */ /* 0x0001e20000001000 */
[C---:B------:R-:W-:Y:S01]  /*11c60*/  FSETP.NEU.AND P1, PT, |R92|.reuse, +INF , PT ;  /* 0x7f8000005c00780b */ /* 0x040fe20003f2d200 */
[----:B------:R-:W-:Y:S01]  /*11c70*/  FADD R90, R125, 1 ;  /* 0x3f8000007d5a7421 */ /* 0x000fe20000000000 */
[----:B------:R-:W-:Y:S01]  /*11c80*/  FSETP.NEU.AND P6, PT, R92, RZ, PT ;  /* 0x000000ff5c00720b */ /* 0x000fe20003fcd000 */
[----:B------:R-:W-:Y:S01]  /*11c90*/  VIADD R5, R120, 0xc0cafb0d ;  /* 0xc0cafb0d78057836 */ /* 0x000fe20000000000 */
[----:B------:R-:W-:Y:S01]  /*11ca0*/  I2FP.F32.S32 R12, R12 ;  /* 0x0000000c000c7245 */ /* 0x000fe20000201400 */
[----:B------:R-:W-:Y:S01]  /*11cb0*/  FFMA R99, R8, 1.1920928955078125e-07, R11 ;  /* 0x3400000008637823 */ /* 0x000fe2000000000b */
[----:B------:R-:W-:Y:S01]  /*11cc0*/  FADD R13, R13, -1 ;  /* 0xbf8000000d0d7421 */ /* 0x000fe20000000000 */
[----:B------:R1:W2:Y:S01]  /*11cd0*/  MUFU.RCP R92, R6 ;  /* 0x00000006005c7308 */ /* 0x0002a20000001000 */
[----:B0-----:R-:W-:Y:S01]  /*11ce0*/  LOP3.LUT R10, R7, 0xff800000, RZ, 0xc0, !PT ;  /* 0xff800000070a7812 */ /* 0x001fe200078ec0ff */
[----:B------:R-:W-:Y:S01]  /*11cf0*/  FFMA R124, R12, 1.1920928955078125e-07, R21 ;  /* 0x340000000c7c7823 */ /* 0x000fe20000000015 */
[----:B------:R-:W-:Y:S01]  /*11d00*/  FSEL R12, RZ, -24, P3 ;  /* 0xc1c00000ff0c7808 */ /* 0x000fe20001800000 */
[----:B------:R-:W-:Y:S01]  /*11d10*/  VIADD R21, R94, 0xc0cafb0d ;  /* 0xc0cafb0d5e157836 */ /* 0x000fe20000000000 */
[----:B------:R-:W-:Y:S01]  /*11d20*/  LOP3.LUT R5, R5, 0xff800000, RZ, 0xc0, !PT ;  /* 0xff80000005057812 */ /* 0x000fe200078ec0ff */
[----:B------:R-:W-:Y:S01]  /*11d30*/  FADD R103, R125, -1 ;  /* 0xbf8000007d677421 */ /* 0x000fe20000000000 */
[----:B------:R-:W-:Y:S01]  /*11d40*/  FSEL R11, RZ, -24, P5 ;  /* 0xc1c00000ff0b7808 */ /* 0x000fe20002800000 */
[----:B------:R0:W3:Y:S01]  /*11d50*/  MUFU.RCP R118, R9 ;  /* 0x0000000900767308 */ /* 0x0000e20000001000 */
[----:B-1----:R-:W-:Y:S01]  /*11d60*/  VIADD R6, R121, 0xc0cafb0d ;  /* 0xc0cafb0d79067836 */ /* 0x002fe20000000000 */
[----:B------:R-:W-:Y:S01]  /*11d70*/  LOP3.LUT R95, R21, 0xff800000, RZ, 0xc0, !PT ;  /* 0xff800000155f7812 */ /* 0x000fe200078ec0ff */
[----:B------:R-:W-:-:S02]  /*11d80*/  IMAD.IADD R120, R120, 0x1, -R5 ;  /* 0x0000000178787824 */ /* 0x000fc400078e0a05 */
[----:B------:R-:W-:Y:S01]  /*11d90*/  FADD R101, R103, R103 ;  /* 0x0000006767657221 */ /* 0x000fe20000000000 */
[----:B------:R-:W-:Y:S02]  /*11da0*/  I2FP.F32.S32 R5, R5 ;  /* 0x0000000500057245 */ /* 0x000fe40000201400 */
[----:B------:R-:W-:Y:S01]  /*11db0*/  LOP3.LUT R8, R6, 0xff800000, RZ, 0xc0, !PT ;  /* 0xff80000006087812 */ /* 0x000fe200078ec0ff */
[----:B------:R1:W4:Y:S01]  /*11dc0*/  MUFU.RCP R126, R90 ;  /* 0x0000005a007e7308 */ /* 0x0003220000001000 */
[----:B0-----:R-:W-:Y:S01]  /*11dd0*/  I2FP.F32.S32 R9, R10 ;  /* 0x0000000a00097245 */ /* 0x001fe20000201400 */
[----:B------:R-:W-:Y:S01]  /*11de0*/  FADD R6, R120, 1 ;  /* 0x3f80000078067421 */ /* 0x000fe20000000000 */
[----:B------:R-:W-:Y:S01]  /*11df0*/  I2FP.F32.S32 R7, R8 ;  /* 0x0000000800077245 */ /* 0x000fe20000201400 */
[----:B------:R-:W-:Y:S02]  /*11e00*/  IMAD.IADD R121, R121, 0x1, -R8 ;  /* 0x0000000179797824 */ /* 0x000fe400078e0a08 */
[----:B------:R-:W-:Y:S01]  /*11e10*/  FFMA R5, R5, 1.1920928955078125e-07, R4 ;  /* 0x3400000005057823 */ /* 0x000fe20000000004 */
[----:B------:R-:W-:Y:S01]  /*11e20*/  FFMA R12, R9, 1.1920928955078125e-07, R12 ;  /* 0x34000000090c7823 */ /* 0x000fe2000000000c */
[----:B------:R-:W-:Y:S01]  /*11e30*/  FADD R9, R14, -1 ;  /* 0xbf8000000e097421 */ /* 0x000fe20000000000 */
[----:B------:R-:W-:Y:S01]  /*11e40*/  FADD R14, R93, -1 ;  /* 0xbf8000005d0e7421 */ /* 0x000fe20000000000 */
[----:B------:R-:W-:Y:S01]  /*11e50*/  FFMA R20, R7, 1.1920928955078125e-07, R20 ;  /* 0x3400000007147823 */ /* 0x000fe20000000014 */
[----:B------:R-:W-:Y:S01]  /*11e60*/  FADD R7, R13, R13 ;  /* 0x0000000d0d077221 */ /* 0x000fe20000000000 */
[----:B-1----:R-:W-:-:S02]  /*11e70*/  IMAD.IADD R90, R15, 0x1, -R10 ;  /* 0x000000010f5a7824 */ /* 0x002fc400078e0a0a */
[----:B------:R-:W-:Y:S01]  /*11e80*/  FADD R93, R14, R14 ;  /* 0x0000000e0e5d7221 */ /* 0x000fe20000000000 */
[----:B------:R-:W-:Y:S01]  /*11e90*/  FADD R8, R121, 1 ;  /* 0x3f80000079087421 */ /* 0x000fe20000000000 */
[----:B------:R-:W-:Y:S02]  /*11ea0*/  IMAD.IADD R97, R94, 0x1, -R95 ;  /* 0x000000015e617824 */ /* 0x000fe400078e0a5f */
[----:B------:R-:W-:Y:S01]  /*11eb0*/  FADD R15, R9, R9 ;  /* 0x00000009090f7221 */ /* 0x000fe20000000000 */
[----:B--2---:R-:W-:Y:S01]  /*11ec0*/  FMUL R94, R92, R7 ;  /* 0x000000075c5e7220 */ /* 0x004fe20000400000 */
[----:B------:R4:W0:Y:S01]  /*11ed0*/  MUFU.RCP R21, R6 ;  /* 0x0000000600157308 */ /* 0x0008220000001000 */
[----:B---3--:R-:W-:Y:S01]  /*11ee0*/  FMUL R7, R118, R93 ;  /* 0x0000005d76077220 */ /* 0x008fe20000400000 */
[----:B------:R-:W-:Y:S01]  /*11ef0*/  I2FP.F32.S32 R10, R95 ;  /* 0x0000005f000a7245 */ /* 0x000fe20000201400 */
[C---:B------:R-:W-:Y:S01]  /*11f00*/  FADD R4, R90.reuse, 1 ;  /* 0x3f8000005a047421 */ /* 0x040fe20000000000 */
[----:B------:R-:W-:Y:S01]  /*11f10*/  FADD R96, R97, 1 ;  /* 0x3f80000061607421 */ /* 0x000fe20000000000 */
[----:B------:R-:W-:-:S02]  /*11f20*/  FADD R100, R90, -1 ;  /* 0xbf8000005a647421 */ /* 0x000fc40000000000 */
[----:B------:R-:W-:Y:S01]  /*11f30*/  FFMA R11, R10, 1.1920928955078125e-07, R11 ;  /* 0x340000000a0b7823 */ /* 0x000fe2000000000b */
[----:B------:R1:W-:Y:S01]  /*11f40*/  MUFU.RCP R95, R8 ;  /* 0x00000008005f7308 */ /* 0x0003e20000001000 */
[----:B----4-:R-:W-:-:S04]  /*11f50*/  FMUL R6, R126, R101 ;  /* 0x000000657e067220 */ /* 0x010fc80000400000 */
[----:B------:R-:W-:Y:S01]  /*11f60*/  FADD R93, R103, -R6 ;  /* 0x80000006675d7221 */ /* 0x000fe20000000000 */
[----:B------:R-:W-:Y:S02]  /*11f70*/  FFMA R132, R6, 1.4426950216293334961, R129 ;  /* 0x3fb8aa3b06847823 */ /* 0x000fe40000000081 */
[----:B------:R2:W3:Y:S01]  /*11f80*/  MUFU.RCP R102, R4 ;  /* 0x0000000400667308 */ /* 0x0004e20000001000 */
[----:B-1----:R-:W-:Y:S01]  /*11f90*/  FMUL R8, R98, R15 ;  /* 0x0000000f62087220 */ /* 0x002fe20000400000 */
[----:B------:R-:W-:Y:S01]  /*11fa0*/  FADD R15, R14, -R7 ;  /* 0x800000070e0f7221 */ /* 0x000fe20000000000 */
[----:B------:R-:W-:Y:S02]  /*11fb0*/  FADD R129, R129, -R132 ;  /* 0x8000008481817221 */ /* 0x000fe40000000000 */
[----:B------:R-:W-:Y:S01]  /*11fc0*/  FADD R10, R9, -R8 ;  /* 0x80000008090a7221 */ /* 0x000fe20000000000 */
[----:B------:R-:W-:Y:S01]  /*11fd0*/  FADD R15, R15, R15 ;  /* 0x0000000f0f0f7221 */ /* 0x000fe20000000000 */
[----:B------:R-:W-:Y:S01]  /*11fe0*/  FFMA R129, R6, 1.4426950216293334961, R129 ;  /* 0x3fb8aa3b06817823 */ /* 0x000fe20000000081 */
[----:B------:R1:W4:Y:S01]  /*11ff0*/  MUFU.RCP R125, R96 ;  /* 0x00000060007d7308 */ /* 0x0003220000001000 */
[----:B--2---:R-:W-:Y:S01]  /*12000*/  FADD R4, R13, -R94 ;  /* 0x8000005e0d047221 */ /* 0x004fe20000000000 */
[----:B------:R-:W-:Y:S01]  /*12010*/  FFMA R119, R14, -R7, R15 ;  /* 0x800000070e777223 */ /* 0x000fe2000000000f */
[----:B------:R-:W-:Y:S01]  /*12020*/  FADD R15, R120, -1 ;  /* 0xbf800000780f7421 */ /* 0x000fe20000000000 */
[----:B------:R-:W-:Y:S01]  /*12030*/  FADD R10, R10, R10 ;  /* 0x0000000a0a0a7221 */ /* 0x000fe20000000000 */
[----:B------:R-:W-:-:S02]  /*12040*/  FADD R4, R4, R4 ;  /* 0x0000000404047221 */ /* 0x000fc40000000000 */
[----:B------:R-:W-:Y:S01]  /*12050*/  FADD R14, R15, R15 ;  /* 0x0000000f0f0e7221 */ /* 0x000fe20000000000 */
[----:B------:R-:W-:Y:S01]  /*12060*/  FFMA R101, R9, -R8, R10 ;  /* 0x8000000809657223 */ /* 0x000fe2000000000a */
[----:B-1----:R-:W-:Y:S01]  /*12070*/  FADD R96, R93, R93 ;  /* 0x0000005d5d607221 */ /* 0x002fe20000000000 */
[----:B------:R-:W-:Y:S01]  /*12080*/  FFMA R93, R13, -R94, R4 ;  /* 0x8000005e0d5d7223 */ /* 0x000fe20000000004 */
[----:B0-----:R-:W-:Y:S01]  /*12090*/  FMUL R14, R21, R14 ;  /* 0x0000000e150e7220 */ /* 0x001fe20000400000 */
[----:B------:R-:W-:Y:S01]  /*120a0*/  FADD R9, R100, R100 ;  /* 0x0000006464097221 */ /* 0x000fe20000000000 */
[----:B------:R-:W-:Y:S01]  /*120b0*/  FFMA R127, R103, -R6, R96 ;  /* 0x80000006677f7223 */ /* 0x000fe20000000060 */
[----:B------:R-:W-:Y:S01]  /*120c0*/  FADD R96, R121, -1 ;  /* 0xbf80000079607421 */ /* 0x000fe20000000000 */
[----:B------:R-:W-:Y:S01]  /*120d0*/  FADD R121, R97, -1 ;  /* 0xbf80000061797421 */ /* 0x000fe20000000000 */
[----:B------:R-:W-:Y:S01]  /*120e0*/  FMUL R93, R92, R93 ;  /* 0x0000005d5c5d7220 */ /* 0x000fe20000400000 */
[----:B---3--:R-:W-:Y:S01]  /*120f0*/  FMUL R9, R102, R9 ;  /* 0x0000000966097220 */ /* 0x008fe20000400000 */
[----:B------:R-:W-:Y:S01]  /*12100*/  FADD R4, R96, R96 ;  /* 0x0000006060047221 */ /* 0x000fe20000000000 */
[----:B------:R-:W-:Y:S01]  /*12110*/  FADD R10, R121, R121 ;  /* 0x00000079790a7221 */ /* 0x000fe20000000000 */
[----:B------:R-:W-:Y:S01]  /*12120*/  FMUL R101, R98, R101 ;  /* 0x0000006562657220 */ /* 0x000fe20000400000 */
[----:B------:R-:W-:Y:S01]  /*12130*/  FADD R103, R100, -R9 ;  /* 0x8000000964677221 */ /* 0x000fe20000000000 */
[----:B------:R-:W-:Y:S01]  /*12140*/  FMUL R13, R95, R4 ;  /* 0x000000045f0d7220 */ /* 0x000fe20000400000 */
[----:B------:R-:W-:Y:S01]  /*12150*/  FADD R4, R15, -R14 ;  /* 0x8000000e0f047221 */ /* 0x000fe20000000000 */
[----:B----4-:R-:W-:Y:S01]  /*12160*/  FMUL R10, R125, R10 ;  /* 0x0000000a7d0a7220 */ /* 0x010fe20000400000 */
[----:B------:R-:W-:Y:S01]  /*12170*/  FADD R103, R103, R103 ;  /* 0x0000006767677221 */ /* 0x000fe20000000000 */
[----:B------:R-:W-:Y:S01]  /*12180*/  FADD R90, R96, -R13 ;  /* 0x8000000d605a7221 */ /* 0x000fe20000000000 */
[----:B------:R-:W-:Y:S01]  /*12190*/  FADD R4, R4, R4 ;  /* 0x0000000404047221 */ /* 0x000fe20000000000 */
[----:B------:R-:W-:Y:S01]  /*121a0*/  FADD R120, R121, -R10 ;  /* 0x8000000a79787221 */ /* 0x000fe20000000000 */
[----:B------:R-:W-:Y:S01]  /*121b0*/  FFMA R103, R100, -R9, R103 ;  /* 0x8000000964677223 */ /* 0x000fe20000000067 */
[----:B------:R-:W-:Y:S01]  /*121c0*/  FADD R97, R90, R90 ;  /* 0x0000005a5a617221 */ /* 0x000fe20000000000 */
[----:B------:R-:W-:Y:S01]  /*121d0*/  FFMA R90, R15, -R14, R4 ;  /* 0x8000000e0f5a7223 */ /* 0x000fe20000000004 */
[----:B------:R-:W-:-:S02]  /*121e0*/  IMAD.MOV.U32 R4, RZ, RZ, 0x3a2c32e4 ;  /* 0x3a2c32e4ff047424 */ /* 0x000fc400078e00ff */
[----:B------:R-:W-:Y:S01]  /*121f0*/  FMUL R15, R94, R94 ;  /* 0x0000005e5e0f7220 */ /* 0x000fe20000400000 */
[----:B------:R-:W-:Y:S01]  /*12200*/  FFMA R96, R96, -R13, R97 ;  /* 0x8000000d60607223 */ /* 0x000fe20000000061 */
[----:B------:R-:W-:Y:S01]  /*12210*/  FADD R120, R120, R120 ;  /* 0x0000007878787221 */ /* 0x000fe20000000000 */
[----:B------:R-:W-:Y:S01]  /*12220*/  FMUL R90, R21, R90 ;  /* 0x0000005a155a7220 */ /* 0x000fe20000400000 */
[----:B------:R-:W-:Y:S01]  /*12230*/  FFMA R92, R15, R4, 0.0032181653659790754318 ;  /* 0x3b52e7db0f5c7423 */ /* 0x000fe20000000004 */
[----:B------:R-:W-:Y:S01]  /*12240*/  FMUL R97, R95, R96 ;  /* 0x000000605f617220 */ /* 0x000fe20000400000 */
[----:B------:R-:W-:Y:S01]  /*12250*/  FMUL R95, R8, R8 ;  /* 0x00000008085f7220 */ /* 0x000fe20000400000 */
[----:B------:R-:W-:Y:S01]  /*12260*/  FFMA R120, R121, -R10, R120 ;  /* 0x8000000a79787223 */ /* 0x000fe20000000078 */
[----:B------:R-:W-:Y:S01]  /*12270*/  FMUL R121, R118, R119 ;  /* 0x0000007776797220 */ /* 0x000fe20000400000 */
[----:B------:R-:W-:Y:S01]  /*12280*/  FFMA R92, R15, R92, 0.018033718690276145935 ;  /* 0x3c93bb730f5c7423 */ /* 0x000fe2000000005c */
[----:B------:R-:W-:Y:S01]  /*12290*/  FMUL R119, R7, R7 ;  /* 0x0000000707777220 */ /* 0x000fe20000400000 */
[----:B------:R-:W-:Y:S01]  /*122a0*/  FFMA R96, R95, R4, 0.0032181653659790754318 ;  /* 0x3b52e7db5f607423 */ /* 0x000fe20000000004 */
[----:B------:R-:W-:Y:S01]  /*122b0*/  FMUL R118, R102, R103 ;  /* 0x0000006766767220 */ /* 0x000fe20000400000 */
[----:B------:R-:W-:Y:S01]  /*122c0*/  FFMA R92, R15, R92, 0.12022458761930465698 ;  /* 0x3df6384f0f5c7423 */ /* 0x000fe2000000005c */
[----:B------:R-:W-:Y:S01]  /*122d0*/  FFMA R98, R119, R4, 0.0032181653659790754318 ;  /* 0x3b52e7db77627423 */ /* 0x000fe20000000004 */
[----:B------:R-:W-:Y:S01]  /*122e0*/  FFMA R96, R95, R96, 0.018033718690276145935 ;  /* 0x3c93bb735f607423 */ /* 0x000fe20000000060 */
[----:B------:R-:W-:Y:S01]  /*122f0*/  FMUL R128, R125, R120 ;  /* 0x000000787d807220 */ /* 0x000fe20000400000 */
[----:B------:R-:W-:Y:S01]  /*12300*/  FMUL R21, R15, R92 ;  /* 0x0000005c0f157220 */ /* 0x000fe20000400000 */
[----:B------:R-:W-:Y:S01]  /*12310*/  FFMA R98, R119, R98, 0.018033718690276145935 ;  /* 0x3c93bb7377627423 */ /* 0x000fe20000000062 */
[----:B------:R-:W-:Y:S01]  /*12320*/  FFMA R96, R95, R96, 0.12022458761930465698 ;  /* 0x3df6384f5f607423 */ /* 0x000fe20000000060 */
[----:B------:R-:W-:Y:S01]  /*12330*/  FMUL R15, R14, R14 ;  /* 0x0000000e0e0f7220 */ /* 0x000fe20000400000 */
[----:B------:R-:W-:Y:S01]  /*12340*/  FMUL R125, R6, R6 ;  /* 0x00000006067d7220 */ /* 0x000fe20000400000 */
[----:B------:R-:W-:Y:S01]  /*12350*/  FFMA R98, R119, R98, 0.12022458761930465698 ;  /* 0x3df6384f77627423 */ /* 0x000fe20000000062 */
[----:B------:R-:W-:Y:S01]  /*12360*/  FMUL R103, R95, R96 ;  /* 0x000000605f677220 */ /* 0x000fe20000400000 */
[-C--:B------:R-:W-:Y:S01]  /*12370*/  FFMA R92, R15, R4.reuse, 0.0032181653659790754318 ;  /* 0x3b52e7db0f5c7423 */ /* 0x080fe20000000004 */
[----:B------:R-:W-:Y:S01]  /*12380*/  FMUL R95, R13, R13 ;  /* 0x0000000d0d5f7220 */ /* 0x000fe20000400000 */
[----:B------:R-:W-:Y:S01]  /*12390*/  FMUL R130, R126, R127 ;  /* 0x0000007f7e827220 */ /* 0x000fe20000400000 */
[----:B------:R-:W-:Y:S01]  /*123a0*/  FFMA R100, R125, R4, 0.0032181653659790754318 ;  /* 0x3b52e7db7d647423 */ /* 0x000fe20000000004 */
[----:B------:R-:W-:Y:S01]  /*123b0*/  FMUL R126, R119, R98 ;  /* 0x00000062777e7220 */ /* 0x000fe20000400000 */
[----:B------:R-:W-:Y:S01]  /*123c0*/  FFMA R92, R15, R92, 0.018033718690276145935 ;  /* 0x3c93bb730f5c7423 */ /* 0x000fe2000000005c */
[----:B------:R-:W-:Y:S01]  /*123d0*/  FMUL R119, R9, R9 ;  /* 0x0000000909777220 */ /* 0x000fe20000400000 */
[----:B------:R-:W-:Y:S01]  /*123e0*/  FFMA R96, R95, R4, 0.0032181653659790754318 ;  /* 0x3b52e7db5f607423 */ /* 0x000fe20000000004 */
[----:B------:R-:W-:Y:S01]  /*123f0*/  FFMA R100, R125, R100, 0.018033718690276145935 ;  /* 0x3c93bb737d647423 */ /* 0x000fe20000000064 */
[----:B------:R-:W-:Y:S01]  /*12400*/  FFMA R92, R15, R92, 0.12022458761930465698 ;  /* 0x3df6384f0f5c7423 */ /* 0x000fe2000000005c */
[----:B------:R-:W-:Y:S01]  /*12410*/  FFMA R98, R119, R4, 0.0032181653659790754318 ;  /* 0x3b52e7db77627423 */ /* 0x000fe20000000004 */
[----:B------:R-:W-:Y:S01]  /*12420*/  FFMA R96, R95, R96, 0.018033718690276145935 ;  /* 0x3c93bb735f607423 */ /* 0x000fe20000000060 */
[----:B------:R-:W-:Y:S01]  /*12430*/  FFMA R100, R125, R100, 0.12022458761930465698 ;  /* 0x3df6384f7d647423 */ /* 0x000fe20000000064 */
[----:B------:R-:W-:Y:S01]  /*12440*/  FMUL R15, R15, R92 ;  /* 0x0000005c0f0f7220 */ /* 0x000fe20000400000 */
[----:B------:R-:W-:Y:S01]  /*12450*/  FMUL R127, R10, R10 ;  /* 0x0000000a0a7f7220 */ /* 0x000fe20000400000 */
[----:B------:R-:W-:Y:S01]  /*12460*/  FFMA R98, R119, R98, 0.018033718690276145935 ;  /* 0x3c93bb7377627423 */ /* 0x000fe20000000062 */
[----:B------:R-:W-:Y:S01]  /*12470*/  FFMA R92, R95, R96, 0.12022458761930465698 ;  /* 0x3df6384f5f5c7423 */ /* 0x000fe20000000060 */
[----:B------:R-:W-:Y:S01]  /*12480*/  FFMA R96, R94, 1.4426950216293334961, R91 ;  /* 0x3fb8aa3b5e607823 */ /* 0x000fe2000000005b */
[----:B------:R-:W-:Y:S01]  /*12490*/  FMUL R131, R125, R100 ;  /* 0x000000647d837220 */ /* 0x000fe20000400000 */
[----:B------:R-:W-:Y:S01]  /*124a0*/  FFMA R102, R127, R4, 0.0032181653659790754318 ;  /* 0x3b52e7db7f667423 */ /* 0x000fe20000000004 */
[----:B------:R-:W-:Y:S01]  /*124b0*/  FFMA R100, R119, R98, 0.12022458761930465698 ;  /* 0x3df6384f77647423 */ /* 0x000fe20000000062 */
[----:B------:R-:W-:Y:S01]  /*124c0*/  FADD R91, R91, -R96 ;  /* 0x800000605b5b7221 */ /* 0x000fe20000000000 */
[----:B------:R-:W-:Y:S01]  /*124d0*/  FMUL R98, R95, R92 ;  /* 0x0000005c5f627220 */ /* 0x000fe20000400000 */
[----:B------:R-:W-:Y:S01]  /*124e0*/  FFMA R102, R127, R102, 0.018033718690276145935 ;  /* 0x3c93bb737f667423 */ /* 0x000fe20000000066 */
[----:B------:R-:W-:Y:S01]  /*124f0*/  FMUL R120, R119, R100 ;  /* 0x0000006477787220 */ /* 0x000fe20000400000 */
[----:B------:R-:W-:Y:S01]  /*12500*/  FFMA R100, R8, 1.4426950216293334961, R99 ;  /* 0x3fb8aa3b08647823 */ /* 0x000fe20000000063 */
[----:B------:R-:W-:Y:S01]  /*12510*/  FFMA R92, R94, 1.4426950216293334961, R91 ;  /* 0x3fb8aa3b5e5c7823 */ /* 0x000fe2000000005b */
[----:B------:R-:W-:Y:S01]  /*12520*/  FFMA R102, R127, R102, 0.12022458761930465698 ;  /* 0x3df6384f7f667423 */ /* 0x000fe20000000066 */
[----:B------:R-:W-:Y:S01]  /*12530*/  FFMA R125, R7, 1.4426950216293334961, R124 ;  /* 0x3fb8aa3b077d7823 */ /* 0x000fe2000000007c */
[----:B------:R-:W-:Y:S01]  /*12540*/  FADD R99, R99, -R100 ;  /* 0x8000006463637221 */ /* 0x000fe20000000000 */
[----:B------:R-:W-:Y:S01]  /*12550*/  FFMA R91, R93, 1.4426950216293334961, R92 ;  /* 0x3fb8aa3b5d5b7823 */ /* 0x000fe2000000005c */
[----:B------:R-:W-:Y:S01]  /*12560*/  FMUL R127, R127, R102 ;  /* 0x000000667f7f7220 */ /* 0x000fe20000400000 */
[----:B------:R-:W-:Y:S01]  /*12570*/  FADD R124, R124, -R125 ;  /* 0x8000007d7c7c7221 */ /* 0x000fe20000000000 */
[----:B------:R-:W-:Y:S01]  /*12580*/  FFMA R102, R8, 1.4426950216293334961, R99 ;  /* 0x3fb8aa3b08667823 */ /* 0x000fe20000000063 */
[----:B------:R-:W-:Y:S01]  /*12590*/  FFMA R92, R94, 1.9251366722983220825e-08, R91 ;  /* 0x32a55e345e5c7823 */ /* 0x000fe2000000005b */
[----:B------:R-:W-:Y:S01]  /*125a0*/  FMUL R91, R21, 3 ;  /* 0x40400000155b7820 */ /* 0x000fe20000400000 */
[----:B------:R-:W-:Y:S01]  /*125b0*/  FFMA R124, R7, 1.4426950216293334961, R124 ;  /* 0x3fb8aa3b077c7823 */ /* 0x000fe2000000007c */
[----:B------:R-:W-:Y:S01]  /*125c0*/  FFMA R95, R101, 1.4426950216293334961, R102 ;  /* 0x3fb8aa3b655f7823 */ /* 0x000fe20000000066 */
[----:B------:R-:W-:Y:S01]  /*125d0*/  FFMA R99, R13, 1.4426950216293334961, R20 ;  /* 0x3fb8aa3b0d637823 */ /* 0x000fe20000000014 */
[----:B------:R-:W-:Y:S01]  /*125e0*/  FFMA R91, R93, R91, R92 ;  /* 0x0000005b5d5b7223 */ /* 0x000fe2000000005c */
[----:B------:R-:W-:Y:S01]  /*125f0*/  FMUL R93, R103, 3 ;  /* 0x40400000675d7820 */ /* 0x000fe20000400000 */
[----:B------:R-:W-:Y:S01]  /*12600*/  FFMA R102, R8, 1.9251366722983220825e-08, R95 ;  /* 0x32a55e3408667823 */ /* 0x000fe2000000005f */
[----:B------:R-:W-:Y:S01]  /*12610*/  FFMA R124, R121, 1.4426950216293334961, R124 ;  /* 0x3fb8aa3b797c7823 */ /* 0x000fe2000000007c */
[----:B------:R-:W-:Y:S01]  /*12620*/  FFMA R91, R94, R21, R91 ;  /* 0x000000155e5b7223 */ /* 0x000fe2000000005b */
[----:B------:R-:W-:Y:S01]  /*12630*/  FMUL R95, R126, 3 ;  /* 0x404000007e5f7820 */ /* 0x000fe20000400000 */
[----:B------:R-:W-:Y:S01]  /*12640*/  FFMA R101, R101, R93, R102 ;  /* 0x0000005d65657223 */ /* 0x000fe20000000066 */
[----:B------:R-:W-:Y:S01]  /*12650*/  FFMA R124, R7, 1.9251366722983220825e-08, R124 ;  /* 0x32a55e34077c7823 */ /* 0x000fe2000000007c */
[----:B------:R-:W-:Y:S01]  /*12660*/  FADD R93, R96, R91 ;  /* 0x0000005b605d7221 */ /* 0x000fe20000000000 */
[----:B------:R-:W-:Y:S01]  /*12670*/  FFMA R92, R14, 1.4426950216293334961, R5 ;  /* 0x3fb8aa3b0e5c7823 */ /* 0x000fe20000000005 */
[----:B------:R-:W-:Y:S01]  /*12680*/  FFMA R129, R130, 1.4426950216293334961, R129 ;  /* 0x3fb8aa3b82817823 */ /* 0x000fe20000000081 */
[----:B------:R-:W-:Y:S01]  /*12690*/  FFMA R124, R121, R95, R124 ;  /* 0x0000005f797c7223 */ /* 0x000fe2000000007c */
[----:B------:R-:W-:Y:S01]  /*126a0*/  FMUL R94, R93, 2 ;  /* 0x400000005d5e7820 */ /* 0x000fe20000400000 */
[----:B------:R-:W-:Y:S01]  /*126b0*/  FADD R5, R5, -R92 ;  /* 0x8000005c05057221 */ /* 0x000fe20000000000 */
[----:B------:R-:W-:Y:S01]  /*126c0*/  FADD R96, -R96, R93 ;  /* 0x0000005d60607221 */ /* 0x000fe20000000100 */
[----:B------:R-:W-:Y:S01]  /*126d0*/  FADD R20, R20, -R99 ;  /* 0x8000006314147221 */ /* 0x000fe20000000000 */
[----:B------:R-:W0:Y:S01]  /*126e0*/  FRND R95, R94 ;  /* 0x0000005e005f7307 */ /* 0x000e220000201000 */
[----:B------:R-:W-:Y:S01]  /*126f0*/  FFMA R5, R14, 1.4426950216293334961, R5 ;  /* 0x3fb8aa3b0e057823 */ /* 0x000fe20000000005 */
[----:B------:R-:W-:Y:S01]  /*12700*/  FFMA R119, R9, 1.4426950216293334961, R12 ;  /* 0x3fb8aa3b09777823 */ /* 0x000fe2000000000c */
[----:B------:R-:W-:Y:S01]  /*12710*/  FFMA R129, R6, 1.9251366722983220825e-08, R129 ;  /* 0x32a55e3406817823 */ /* 0x000fe20000000081 */
[----:B------:R-:W-:Y:S01]  /*12720*/  FMUL R102, R131, 3 ;  /* 0x4040000083667820 */ /* 0x000fe20000400000 */
[----:B------:R-:W-:Y:S01]  /*12730*/  FFMA R5, R90, 1.4426950216293334961, R5 ;  /* 0x3fb8aa3b5a057823 */ /* 0x000fe20000000005 */
[----:B------:R-:W-:Y:S01]  /*12740*/  FADD R96, R91, -R96 ;  /* 0x800000605b607221 */ /* 0x000fe20000000000 */
[----:B------:R-:W-:Y:S01]  /*12750*/  FFMA R20, R13, 1.4426950216293334961, R20 ;  /* 0x3fb8aa3b0d147823 */ /* 0x000fe20000000014 */
[----:B------:R-:W-:Y:S01]  /*12760*/  FADD R12, R12, -R119 ;  /* 0x800000770c0c7221 */ /* 0x000fe20000000000 */
[----:B------:R-:W-:Y:S01]  /*12770*/  FFMA R91, R93, 2, -R94 ;  /* 0x400000005d5b7823 */ /* 0x000fe2000000085e */
[----:B------:R-:W-:Y:S01]  /*12780*/  FFMA R133, R130, R102, R129 ;  /* 0x0000006682857223 */ /* 0x000fe20000000081 */
[----:B------:R-:W-:Y:S01]  /*12790*/  FFMA R130, R10, 1.4426950216293334961, R11 ;  /* 0x3fb8aa3b0a827823 */ /* 0x000fe2000000000b */
[----:B------:R-:W-:Y:S01]  /*127a0*/  FFMA R5, R14, 1.9251366722983220825e-08, R5 ;  /* 0x32a55e340e057823 */ /* 0x000fe20000000005 */
[----:B------:R-:W-:Y:S01]  /*127b0*/  FMUL R21, R15, 3 ;  /* 0x404000000f157820 */ /* 0x000fe20000400000 */
[----:B------:R-:W-:Y:S01]  /*127c0*/  FFMA R20, R97, 1.4426950216293334961, R20 ;  /* 0x3fb8aa3b61147823 */ /* 0x000fe20000000014 */
[----:B------:R-:W-:Y:S01]  /*127d0*/  FFMA R121, R9, 1.4426950216293334961, R12 ;  /* 0x3fb8aa3b09797823 */ /* 0x000fe2000000000c */
[----:B------:R-:W-:Y:S01]  /*127e0*/  FFMA R91, R96, 2, R91 ;  /* 0x40000000605b7823 */ /* 0x000fe2000000005b */
[----:B0-----:R-:W-:Y:S01]  /*127f0*/  FADD R12, R94, -R95 ;  /* 0x8000005f5e0c7221 */ /* 0x001fe20000000000 */
[----:B------:R-:W-:Y:S01]  /*12800*/  FADD R129, R11, -R130 ;  /* 0x800000820b817221 */ /* 0x000fe20000000000 */
[----:B------:R-:W-:Y:S01]  /*12810*/  FFMA R21, R90, R21, R5 ;  /* 0x000000155a157223 */ /* 0x000fe20000000005 */
[----:B------:R-:W-:Y:S01]  /*12820*/  FFMA R20, R13, 1.9251366722983220825e-08, R20 ;  /* 0x32a55e340d147823 */ /* 0x000fe20000000014 */
[----:B------:R-:W-:Y:S01]  /*12830*/  FMUL R11, R98, 3 ;  /* 0x40400000620b7820 */ /* 0x000fe20000400000 */
[----:B------:R-:W-:-:S02]  /*12840*/  IMAD.MOV.U32 R5, RZ, RZ, 0x391fcb8e ;  /* 0x391fcb8eff057424 */ /* 0x000fc400078e00ff */
[----:B------:R-:W-:Y:S01]  /*12850*/  FADD R12, R91, R12 ;  /* 0x0000000c5b0c7221 */ /* 0x000fe20000000000 */
[----:B------:R-:W-:Y:S01]  /*12860*/  FFMA R102, R118, 1.4426950216293334961, R121 ;  /* 0x3fb8aa3b76667823 */ /* 0x000fe20000000079 */
[----:B------:R-:W-:Y:S01]  /*12870*/  FFMA R90, R97, R11, R20 ;  /* 0x0000000b615a7223 */ /* 0x000fe20000000014 */
[----:B------:R-:W-:Y:S01]  /*12880*/  FMUL R20, R120, 3 ;  /* 0x4040000078147820 */ /* 0x000fe20000400000 */
[----:B------:R-:W-:Y:S01]  /*12890*/  FFMA R11, R12, R5, 0.0013391353422775864601 ;  /* 0x3aaf85ed0c0b7423 */ /* 0x000fe20000000005 */
[----:B------:R-:W-:Y:S01]  /*128a0*/  FFMA R91, R9, 1.9251366722983220825e-08, R102 ;  /* 0x32a55e34095b7823 */ /* 0x000fe20000000066 */
[----:B------:R-:W-:Y:S01]  /*128b0*/  FFMA R129, R10, 1.4426950216293334961, R129 ;  /* 0x3fb8aa3b0a817823 */ /* 0x000fe20000000081 */
[----:B------:R-:W-:Y:S01]  /*128c0*/  FSETP.GT.AND P3, PT, R95, RZ, PT ;  /* 0x000000ff5f00720b */ /* 0x000fe20003f64000 */
[----:B------:R-:W-:Y:S01]  /*128d0*/  FFMA R11, R12, R11, 0.0096188392490148544312 ;  /* 0x3c1d98560c0b7423 */ /* 0x000fe2000000000b */
[----:B------:R-:W-:Y:S01]  /*128e0*/  FFMA R118, R118, R20, R91 ;  /* 0x0000001476767223 */ /* 0x000fe2000000005b */
[----:B------:R-:W-:Y:S01]  /*128f0*/  FFMA R129, R128, 1.4426950216293334961, R129 ;  /* 0x3fb8aa3b80817823 */ /* 0x000fe20000000081 */
[----:B------:R-:W0:Y:S01]  /*12900*/  F2I.NTZ R20, R94 ;  /* 0x0000005e00147305 */ /* 0x000e220000203100 */
[----:B------:R-:W-:Y:S01]  /*12910*/  FFMA R11, R12, R11, 0.055503588169813156128 ;  /* 0x3d6357bb0c0b7423 */ /* 0x000fe2000000000b */
[----:B------:R-:W-:Y:S01]  /*12920*/  FFMA R124, R7, R126, R124 ;  /* 0x0000007e077c7223 */ /* 0x000fe2000000007c */
[----:B------:R-:W-:Y:S01]  /*12930*/  SEL R7, RZ, 0x83000000, P3 ;  /* 0x83000000ff077807 */ /* 0x000fe20001800000 */
[----:B------:R-:W-:Y:S01]  /*12940*/  FFMA R129, R10, 1.9251366722983220825e-08, R129 ;  /* 0x32a55e340a817823 */ /* 0x000fe20000000081 */
[----:B------:R-:W-:Y:S01]  /*12950*/  FFMA R11, R12, R11, 0.24022644758224487305 ;  /* 0x3e75fdec0c0b7423 */ /* 0x000fe2000000000b */
[----:B------:R-:W-:Y:S01]  /*12960*/  FMUL R97, R127, 3 ;  /* 0x404000007f617820 */ /* 0x000fe20000400000 */
[----:B------:R-:W-:Y:S01]  /*12970*/  FFMA R133, R6, R131, R133 ;  /* 0x0000008306857223 */ /* 0x000fe20000000085 */
[----:B------:R-:W-:-:S02]  /*12980*/  VIADD R6, R7, 0x7f000000 ;  /* 0x7f00000007067836 */ /* 0x000fc40000000000 */
[----:B------:R-:W-:Y:S01]  /*12990*/  FFMA R11, R12, R11, 0.69314718246459960938 ;  /* 0x3f3172180c0b7423 */ /* 0x000fe2000000000b */
[----:B------:R-:W-:Y:S01]  /*129a0*/  FFMA R97, R128, R97, R129 ;  /* 0x0000006180617223 */ /* 0x000fe20000000081 */
[----:B------:R-:W-:Y:S01]  /*129b0*/  FSETP.GT.AND P3, PT, |R94|, 152, PT ;  /* 0x431800005e00780b */ /* 0x000fe20003f64200 */
[----:B------:R-:W-:Y:S01]  /*129c0*/  FFMA R101, R8, R103, R101 ;  /* 0x0000006708657223 */ /* 0x000fe20000000065 */
[----:B------:R-:W-:Y:S01]  /*129d0*/  FFMA R11, R12, R11, 1 ;  /* 0x3f8000000c0b7423 */ /* 0x000fe2000000000b */
[----:B------:R-:W-:Y:S01]  /*129e0*/  FFMA R97, R10, R127, R97 ;  /* 0x0000007f0a617223 */ /* 0x000fe20000000061 */
[----:B0-----:R-:W-:Y:S01]  /*129f0*/  IMAD R7, R20, 0x800000, -R7 ;  /* 0x0080000014077824 */ /* 0x001fe200078e0a07 */
[----:B------:R-:W-:Y:S01]  /*12a00*/  FSETP.GEU.AND P5, PT, R94, RZ, PT ;  /* 0x000000ff5e00720b */ /* 0x000fe20003fae000 */
[----:B------:R-:W-:Y:S01]  /*12a10*/  FMUL R6, R11, R6 ;  /* 0x000000060b067220 */ /* 0x000fe20000400000 */
[----:B------:R-:W-:Y:S01]  /*12a20*/  FADD R8, R0, R0 ;  /* 0x0000000000087221 */ /* 0x000fe20000000000 */
[----:B------:R-:W-:Y:S01]  /*12a30*/  FFMA R90, R13, R98, R90 ;  /* 0x000000620d5a7223 */ /* 0x000fe2000000005a */
[----:B------:R-:W-:Y:S01]  /*12a40*/  FFMA R21, R14, R15, R21 ;  /* 0x0000000f0e157223 */ /* 0x000fe20000000015 */
[----:B------:R-:W-:Y:S01]  /*12a50*/  FMUL R20, R6, R7 ;  /* 0x0000000706147220 */ /* 0x000fe20000400000 */
[----:B------:R-:W-:Y:S01]  /*12a60*/  FADD R7, R130, R97 ;  /* 0x0000006182077221 */ /* 0x000fe20000000000 */
[----:B------:R-:W-:Y:S01]  /*12a70*/  LOP3.LUT R13, R8, 0x7fffffff, RZ, 0xc0, !PT ;  /* 0x7fffffff080d7812 */ /* 0x000fe200078ec0ff */
[----:B------:R-:W-:Y:S01]  /*12a80*/  FFMA R118, R9, R120, R118 ;  /* 0x0000007809767223 */ /* 0x000fe20000000076 */
[----:B------:R-:W-:Y:S01]  /*12a90*/  @P3 FSEL R20, RZ, +INF , !P5 ;  /* 0x7f800000ff143808 */ /* 0x000fe20006800000 */
[C---:B------:R-:W-:Y:S01]  /*12aa0*/  FMUL R6, R7.reuse, 1 ;  /* 0x3f80000007067820 */ /* 0x040fe20000400000 */
[----:B------:R-:W-:Y:S01]  /*12ab0*/  FSETP.NEU.AND P3, PT, R0, RZ, PT ;  /* 0x000000ff0000720b */ /* 0x000fe20003f6d000 */
[----:B------:R-:W-:Y:S01]  /*12ac0*/  FADD R130, -R130, R7 ;  /* 0x0000000782827221 */ /* 0x000fe20000000100 */
[----:B------:R-:W-:Y:S01]  /*12ad0*/  FSETP.NEU.AND P5, PT, |R0|, +INF , PT ;  /* 0x7f8000000000780b */ /* 0x000fe20003fad200 */
[----:B------:R-:W0:Y:S01]  /*12ae0*/  FRND R11, R6 ;  /* 0x00000006000b7307 */ /* 0x000e220000201000 */
[----:B------:R-:W-:Y:S01]  /*12af0*/  FADD R7, R7, -R6 ;  /* 0x8000000607077221 */ /* 0x000fe20000000000 */
[----:B------:R-:W-:Y:S01]  /*12b00*/  FADD R130, R97, -R130 ;  /* 0x8000008261827221 */ /* 0x000fe20000000000 */
[----:B------:R-:W-:Y:S01]  /*12b10*/  FADD R9, R92, R21 ;  /* 0x000000155c097221 */ /* 0x000fe20000000000 */
[----:B------:R-:W-:Y:S01]  /*12b20*/  FADD R15, R100, R101 ;  /* 0x00000065640f7221 */ /* 0x000fe20000000000 */
[----:B------:R-:W-:Y:S01]  /*12b30*/  FADD R8, R99, R90 ;  /* 0x0000005a63087221 */ /* 0x000fe20000000000 */
[----:B------:R-:W-:Y:S01]  /*12b40*/  FADD R7, R130, R7 ;  /* 0x0000000782077221 */ /* 0x000fe20000000000 */
[----:B------:R-:W-:Y:S01]  /*12b50*/  FADD R92, -R92, R9 ;  /* 0x000000095c5c7221 */ /* 0x000fe20000000100 */
[----:B------:R-:W-:Y:S01]  /*12b60*/  FADD R100, -R100, R15 ;  /* 0x0000000f64647221 */ /* 0x000fe20000000100 */
[----:B------:R-:W-:Y:S01]  /*12b70*/  FMUL R98, R15, 2 ;  /* 0x400000000f627820 */ /* 0x000fe20000400000 */
[----:B------:R-:W-:Y:S01]  /*12b80*/  @P3 FSEL R13, R13, R20, !P5 ;  /* 0x000000140d0d3208 */ /* 0x000fe20006800000 */
[----:B------:R-:W-:Y:S01]  /*12b90*/  FADD R92, R21, -R92 ;  /* 0x8000005c155c7221 */ /* 0x000fe20000000000 */
[----:B------:R-:W-:Y:S01]  /*12ba0*/  FSETP.NAN.AND P5, PT, |R0|, |R0|, PT ;  /* 0x400000000000720b */ /* 0x000fe20003fa8200 */
[----:B------:R-:W-:Y:S01]  /*12bb0*/  FMUL R102, R15, 1 ;  /* 0x3f8000000f667820 */ /* 0x000fe20000400000 */
[----:B------:R-:W-:Y:S01]  /*12bc0*/  FADD R100, R101, -R100 ;  /* 0x8000006465647221 */ /* 0x000fe20000000000 */
[----:B0-----:R-:W-:Y:S01]  /*12bd0*/  FADD R12, R6, -R11 ;  /* 0x8000000b060c7221 */ /* 0x001fe20000000000 */
[----:B------:R-:W-:Y:S01]  /*12be0*/  FSETP.GT.AND P3, PT, R11, RZ, PT ;  /* 0x000000ff0b00720b */ /* 0x000fe20003f64000 */
[C---:B------:R-:W-:Y:S01]  /*12bf0*/  FFMA R11, R15.reuse, 2, -R98 ;  /* 0x400000000f0b7823 */ /* 0x040fe20000000862 */
[----:B------:R-:W-:Y:S01]  /*12c00*/  FADD R15, R15, -R102 ;  /* 0x800000660f0f7221 */ /* 0x000fe20000000000 */
[----:B------:R-:W-:Y:S01]  /*12c10*/  FADD R14, R7, R12 ;  /* 0x0000000c070e7221 */ /* 0x000fe20000000000 */
[----:B------:R-:W-:Y:S01]  /*12c20*/  SEL R21, RZ, 0x83000000, P3 ;  /* 0x83000000ff157807 */ /* 0x000fe20001800000 */
[----:B------:R-:W-:Y:S01]  /*12c30*/  FADD R99, -R99, R8 ;  /* 0x0000000863637221 */ /* 0x000fe20000000100 */
[----:B------:R-:W-:Y:S01]  /*12c40*/  FSETP.NEU.AND P3, PT, R0, 1, PT ;  /* 0x3f8000000000780b */ /* 0x000fe20003f6d000 */
[----:B------:R-:W-:Y:S01]  /*12c50*/  FFMA R7, R14, R5, 0.0013391353422775864601 ;  /* 0x3aaf85ed0e077423 */ /* 0x000fe20000000005 */
[----:B------:R-:W-:Y:S01]  /*12c60*/  FFMA R91, R100, 2, R11 ;  /* 0x40000000645b7823 */ /* 0x000fe2000000000b */
[----:B------:R-:W-:Y:S01]  /*12c70*/  @P5 FADD R13, R0, 2 ;  /* 0x40000000000d5421 */ /* 0x000fe20000000000 */
[----:B------:R-:W-:Y:S01]  /*12c80*/  FMUL R12, R9, 1 ;  /* 0x3f800000090c7820 */ /* 0x000fe20000400000 */
[----:B------:R-:W-:Y:S01]  /*12c90*/  FFMA R7, R14, R7, 0.0096188392490148544312 ;  /* 0x3c1d98560e077423 */ /* 0x000fe20000000007 */
[----:B------:R-:W0:Y:S01]  /*12ca0*/  F2I.NTZ R0, R6 ;  /* 0x0000000600007305 */ /* 0x000e220000203100 */
[----:B------:R-:W-:-:S02]  /*12cb0*/  VIADD R97, R21, 0x7f000000 ;  /* 0x7f00000015617836 */ /* 0x000fc40000000000 */
[----:B------:R-:W-:Y:S01]  /*12cc0*/  FADD R100, R100, R15 ;  /* 0x0000000f64647221 */ /* 0x000fe20000000000 */
[----:B------:R-:W-:Y:S01]  /*12cd0*/  FFMA R7, R14, R7, 0.055503588169813156128 ;  /* 0x3d6357bb0e077423 */ /* 0x000fe20000000007 */
[----:B------:R-:W-:Y:S01]  /*12ce0*/  FMUL R15, R8, 1 ;  /* 0x3f800000080f7820 */ /* 0x000fe20000400000 */
[----:B------:R-:W-:Y:S01]  /*12cf0*/  FADD R99, R90, -R99 ;  /* 0x800000635a637221 */ /* 0x000fe20000000000 */
[----:B------:R-:W-:Y:S01]  /*12d00*/  FSEL R90, R13, 1, P3 ;  /* 0x3f8000000d5a7808 */ /* 0x000fe20001800000 */
[----:B------:R-:W-:Y:S01]  /*12d10*/  FFMA R7, R14, R7, 0.24022644758224487305 ;  /* 0x3e75fdec0e077423 */ /* 0x000fe20000000007 */
[----:B------:R-:W1:Y:S01]  /*12d20*/  FRND R13, R12 ;  /* 0x0000000c000d7307 */ /* 0x000e620000201000 */
[----:B------:R-:W-:Y:S01]  /*12d30*/  FSETP.GT.AND P5, PT, |R6|, 152, PT ;  /* 0x431800000600780b */ /* 0x000fe20003fa4200 */
[----:B------:R-:W-:Y:S01]  /*12d40*/  FADD R10, R125, R124 ;  /* 0x0000007c7d0a7221 */ /* 0x000fe20000000000 */
[----:B------:R-:W-:Y:S01]  /*12d50*/  FFMA R7, R14, R7, 0.69314718246459960938 ;  /* 0x3f3172180e077423 */ /* 0x000fe20000000007 */
[----:B------:R-:W-:Y:S01]  /*12d60*/  FMUL R94, R93, 1 ;  /* 0x3f8000005d5e7820 */ /* 0x000fe20000400000 */
[----:B------:R-:W-:Y:S01]  /*12d70*/  FSETP.GEU.AND P3, PT, R6, RZ, PT ;  /* 0x000000ff0600720b */ /* 0x000fe20003f6e000 */
[----:B------:R-:W-:Y:S01]  /*12d80*/  FADD R125, -R125, R10 ;  /* 0x0000000a7d7d7221 */ /* 0x000fe20000000100 */
[----:B------:R-:W-:Y:S01]  /*12d90*/  FFMA R14, R14, R7, 1 ;  /* 0x3f8000000e0e7423 */ /* 0x000fe20000000007 */
[----:B0-----:R-:W-:-:S02]  /*12da0*/  IMAD R21, R0, 0x800000, -R21 ;  /* 0x0080000000157824 */ /* 0x001fc400078e0a15 */
[----:B------:R-:W-:Y:S01]  /*12db0*/  FADD R93, R93, -R94 ;  /* 0x8000005e5d5d7221 */ /* 0x000fe20000000000 */
[----:B------:R-:W-:Y:S01]  /*12dc0*/  FADD R125, R124, -R125 ;  /* 0x8000007d7c7d7221 */ /* 0x000fe20000000000 */
[----:B------:R-:W-:Y:S01]  /*12dd0*/  FMUL R0, R14, R97 ;  /* 0x000000610e007220 */ /* 0x000fe20000400000 */
[----:B------:R-:W-:Y:S01]  /*12de0*/  FMUL R97, R10, 2 ;  /* 0x400000000a617820 */ /* 0x000fe20000400000 */
[----:B------:R-:W0:Y:S01]  /*12df0*/  FRND R14, R15 ;  /* 0x0000000f000e7307 */ /* 0x000e220000201000 */
[----:B------:R-:W-:Y:S01]  /*12e00*/  FADD R8, R8, -R15 ;  /* 0x8000000f08087221 */ /* 0x000fe20000000000 */
[----:B------:R-:W-:Y:S01]  /*12e10*/  FMUL R103, R0, R21 ;  /* 0x0000001500677220 */ /* 0x000fe20000400000 */
[----:B------:R-:W-:Y:S01]  /*12e20*/  FFMA R0, R10, 2, -R97 ;  /* 0x400000000a007823 */ /* 0x000fe20000000861 */
[----:B------:R-:W-:Y:S01]  /*12e30*/  FADD R93, R96, R93 ;  /* 0x0000005d605d7221 */ /* 0x000fe20000000000 */
[----:B------:R-:W-:Y:S01]  /*12e40*/  @P5 FSEL R103, RZ, +INF , !P3 ;  /* 0x7f800000ff675808 */ /* 0x000fe20005800000 */
[----:B------:R-:W-:Y:S01]  /*12e50*/  FADD R8, R99, R8 ;  /* 0x0000000863087221 */ /* 0x000fe20000000000 */
[----:B------:R-:W-:Y:S01]  /*12e60*/  FFMA R96, R125, 2, R0 ;  /* 0x400000007d607823 */ /* 0x000fe20000000000 */
[----:B------:R2:W3:Y:S01]  /*12e70*/  F2F.F64.F32 R6, R90 ;  /* 0x0000005a00067310 */ /* 0x0004e20000201800 */
[----:B-1----:R-:W-:Y:S01]  /*12e80*/  FSETP.GT.AND P3, PT, R13, RZ, PT ;  /* 0x000000ff0d00720b */ /* 0x002fe20003f64000 */
[----:B------:R-:W-:Y:S01]  /*12e90*/  FADD R0, R12, -R13 ;  /* 0x8000000d0c007221 */ /* 0x000fe20000000000 */
[----:B------:R-:W-:Y:S01]  /*12ea0*/  FADD R9, R9, -R12 ;  /* 0x8000000c09097221 */ /* 0x000fe20000000000 */
[----:B------:R-:W-:Y:S01]  /*12eb0*/  FMUL R101, R10, 1 ;  /* 0x3f8000000a657820 */ /* 0x000fe20000400000 */
[----:B------:R-:W-:Y:S01]  /*12ec0*/  FSEL R103, R103, -R103, P0 ;  /* 0x8000006767677208 */ /* 0x000fe20000000000 */
[----:B------:R-:W-:Y:S01]  /*12ed0*/  FADD R95, R119, R118 ;  /* 0x00000076775f7221 */ /* 0x000fe20000000000 */
[----:B0-----:R-:W-:Y:S01]  /*12ee0*/  FADD R13, R15, -R14 ;  /* 0x8000000e0f0d7221 */ /* 0x001fe20000000000 */
[----:B------:R-:W-:Y:S01]  /*12ef0*/  FADD R9, R92, R9 ;  /* 0x000000095c097221 */ /* 0x000fe20000000000 */
[----:B------:R-:W-:Y:S01]  /*12f00*/  FADD R10, R10, -R101 ;  /* 0x800000650a0a7221 */ /* 0x000fe20000000000 */
[----:B------:R-:W-:Y:S01]  /*12f10*/  FSETP.GT.AND P5, PT, R14, RZ, PT ;  /* 0x000000ff0e00720b */ /* 0x000fe20003fa4000 */
[----:B--2---:R-:W-:Y:S01]  /*12f20*/  FADD R90, R8, R13 ;  /* 0x0000000d085a7221 */ /* 0x004fe20000000000 */
[----:B------:R-:W-:Y:S01]  /*12f30*/  FADD R14, R9, R0 ;  /* 0x00000000090e7221 */ /* 0x000fe20000000000 */
[----:B------:R-:W-:Y:S01]  /*12f40*/  FADD R125, R125, R10 ;  /* 0x0000000a7d7d7221 */ /* 0x000fe20000000000 */
[----:B------:R-:W-:Y:S01]  /*12f50*/  FSEL R8, R3, 1, P4 ;  /* 0x3f80000003087808 */ /* 0x000fe20002000000 */
[-C--:B------:R-:W-:Y:S01]  /*12f60*/  FFMA R21, R90, R5.reuse, 0.0013391353422775864601 ;  /* 0x3aaf85ed5a157423 */ /* 0x080fe20000000005 */
[----:B---3--:R-:W-:Y:S01]  /*12f70*/  DADD R10, R110, -R6 ;  /* 0x000000006e0a7229 */ /* 0x008fe20000000806 */
[----:B------:R-:W-:Y:S01]  /*12f80*/  FFMA R3, R14, R5, 0.0013391353422775864601 ;  /* 0x3aaf85ed0e037423 */ /* 0x000fe20000000005 */
[----:B------:R-:W-:Y:S01]  /*12f90*/  FSEL R103, R8, R103, !P1 ;  /* 0x0000006708677208 */ /* 0x000fe20004800000 */
[----:B------:R-:W-:Y:S01]  /*12fa0*/  FFMA R21, R90, R21, 0.0096188392490148544312 ;  /* 0x3c1d98565a157423 */ /* 0x000fe20000000015 */
[C---:B------:R-:W-:Y:S01]  /*12fb0*/  FSETP.GT.AND P0, PT, |R15|.reuse, 152, PT ;  /* 0x431800000f00780b */ /* 0x040fe20003f04200 */
[----:B------:R-:W-:Y:S01]  /*12fc0*/  FFMA R3, R14, R3, 0.0096188392490148544312 ;  /* 0x3c1d98560e037423 */ /* 0x000fe20000000003 */
[----:B------:R-:W-:Y:S01]  /*12fd0*/  FSETP.GEU.AND P1, PT, R15, RZ, PT ;  /* 0x000000ff0f00720b */ /* 0x000fe20003f2e000 */
[C---:B------:R-:W-:Y:S01]  /*12fe0*/  FFMA R21, R90.reuse, R21, 0.055503588169813156128 ;  /* 0x3d6357bb5a157423 */ /* 0x040fe20000000015 */
[----:B------:R-:W-:Y:S01]  /*12ff0*/  FMUL R0, R95, 1 ;  /* 0x3f8000005f007820 */ /* 0x000fe20000400000 */
[----:B------:R-:W0:Y:S01]  /*13000*/  F2I.NTZ R15, R15 ;  /* 0x0000000f000f7305 */ /* 0x000e220000203100 */
[----:B------:R-:W-:Y:S01]  /*13010*/  SEL R92, RZ, 0x83000000, P5 ;  /* 0x83000000ff5c7807 */ /* 0x000fe20002800000 */
[----:B------:R-:W-:Y:S01]  /*13020*/  FFMA R21, R90, R21, 0.24022644758224487305 ;  /* 0x3e75fdec5a157423 */ /* 0x000fe20000000015 */
[----:B------:R-:W-:Y:S01]  /*13030*/  FSETP.GEU.AND P5, PT, R12, RZ, PT ;  /* 0x000000ff0c00720b */ /* 0x000fe20003fae000 */
[----:B------:R-:W-:Y:S01]  /*13040*/  FFMA R3, R14, R3, 0.055503588169813156128 ;  /* 0x3d6357bb0e037423 */ /* 0x000fe20000000003 */
[----:B------:R-:W-:Y:S01]  /*13050*/  FADD R119, -R119, R95 ;  /* 0x0000005f77777221 */ /* 0x000fe20000000100 */
[----:B------:R-:W-:Y:S01]  /*13060*/  FFMA R21, R90, R21, 0.69314718246459960938 ;  /* 0x3f3172185a157423 */ /* 0x000fe20000000015 */
[----:B------:R-:W-:Y:S01]  /*13070*/  FSEL R103, R8, R103, P2 ;  /* 0x0000006708677208 */ /* 0x000fe20001000000 */
[----:B------:R1:W2:Y:S01]  /*13080*/  F2F.F32.F64 R6, R10 ;  /* 0x0000000a00067310 */ /* 0x0002a20000301000 */
[----:B------:R-:W-:Y:S01]  /*13090*/  FFMA R3, R14, R3, 0.24022644758224487305 ;  /* 0x3e75fdec0e037423 */ /* 0x000fe20000000003 */
[----:B------:R-:W-:Y:S01]  /*130a0*/  FADD R119, R118, -R119 ;  /* 0x8000007776777221 */ /* 0x000fe20000000000 */
[----:B------:R-:W-:Y:S01]  /*130b0*/  FFMA R21, R90, R21, 1 ;  /* 0x3f8000005a157423 */ /* 0x000fe20000000015 */
[----:B------:R-:W-:-:S02]  /*130c0*/  VIADD R90, R92, 0x7f000000 ;  /* 0x7f0000005c5a7836 */ /* 0x000fc40000000000 */
[----:B------:R-:W-:Y:S01]  /*130d0*/  FFMA R3, R14, R3, 0.69314718246459960938 ;  /* 0x3f3172180e037423 */ /* 0x000fe20000000003 */
[----:B------:R-:W-:Y:S01]  /*130e0*/  @P6 FSEL R8, R8, R103, !P4 ;  /* 0x0000006708086208 */ /* 0x000fe20006000000 */
[----:B0-----:R-:W-:Y:S01]  /*130f0*/  IMAD R15, R15, 0x800000, -R92 ;  /* 0x008000000f0f7824 */ /* 0x001fe200078e0a5c */
[----:B------:R-:W0:Y:S01]  /*13100*/  FRND R13, R94 ;  /* 0x0000005e000d7307 */ /* 0x000e220000201000 */
[----:B------:R-:W-:Y:S01]  /*13110*/  FFMA R3, R14, R3, 1 ;  /* 0x3f8000000e037423 */ /* 0x000fe20000000003 */
[----:B-1----:R-:W-:Y:S01]  /*13120*/  SEL R11, RZ, 0x83000000, P3 ;  /* 0x83000000ff0b7807 */ /* 0x002fe20001800000 */
[----:B------:R-:W-:Y:S01]  /*13130*/  FADD R10, R95, -R0 ;  /* 0x800000005f0a7221 */ /* 0x000fe20000000000 */
[----:B------:R-:W-:Y:S01]  /*13140*/  FSETP.GT.AND P3, PT, |R12|, 152, PT ;  /* 0x431800000c00780b */ /* 0x000fe20003f64200 */
[----:B------:R-:W-:Y:S01]  /*13150*/  FMUL R90, R21, R90 ;  /* 0x0000005a155a7220 */ /* 0x000fe20000400000 */
[----:B------:R-:W-:Y:S01]  /*13160*/  FSETP.GEU.AND P6, PT, R94, RZ, PT ;  /* 0x000000ff5e00720b */ /* 0x000fe20003fce000 */
[----:B------:R-:W-:Y:S01]  /*13170*/  FADD R119, R119, R10 ;  /* 0x0000000a77777221 */ /* 0x000fe20000000000 */
[----:B------:R-:W1:Y:S01]  /*13180*/  F2I.NTZ R12, R12 ;  /* 0x0000000c000c7305 */ /* 0x000e620000203100 */
[----:B------:R-:W-:-:S02]  /*13190*/  VIADD R10, R11, 0x7f000000 ;  /* 0x7f0000000b0a7836 */ /* 0x000fc40000000000 */
[----:B------:R-:W-:Y:S01]  /*131a0*/  FMUL R90, R90, R15 ;  /* 0x0000000f5a5a7220 */ /* 0x000fe20000400000 */
[----:B------:R-:W-:Y:S01]  /*131b0*/  @P0 FSEL R90, RZ, +INF , !P1 ;  /* 0x7f800000ff5a0808 */ /* 0x000fe20004800000 */
[----:B------:R-:W-:Y:S01]  /*131c0*/  FADD R120, R132, R133 ;  /* 0x0000008584787221 */ /* 0x000fe20000000000 */
[----:B------:R-:W-:Y:S01]  /*131d0*/  FMUL R3, R3, R10 ;  /* 0x0000000a03037220 */ /* 0x000fe20000400000 */
[----:B--2---:R-:W-:Y:S01]  /*131e0*/  FSETP.GEU.AND P0, PT, |R6|, 1.175494350822287508e-38, PT ;  /* 0x008000000600780b */ /* 0x004fe20003f0e200 */
[----:B0-----:R-:W-:Y:S01]  /*131f0*/  FADD R14, R94, -R13 ;  /* 0x8000000d5e0e7221 */ /* 0x001fe20000000000 */
[----:B------:R-:W0:Y:S01]  /*13200*/  FRND R95, R98 ;  /* 0x00000062005f7307 */ /* 0x000e220000201000 */
[----:B------:R-:W-:Y:S01]  /*13210*/  FSETP.GT.AND P2, PT, R13, RZ, PT ;  /* 0x000000ff0d00720b */ /* 0x000fe20003f44000 */
[----:B------:R-:W-:Y:S01]  /*13220*/  FMUL R9, R120, 2 ;  /* 0x4000000078097820 */ /* 0x000fe20000400000 */
[----:B------:R-:W-:Y:S01]  /*13230*/  FADD R14, R93, R14 ;  /* 0x0000000e5d0e7221 */ /* 0x000fe20000000000 */
[----:B------:R-:W-:Y:S01]  /*13240*/  FSETP.GT.AND P1, PT, |R98|, 152, PT ;  /* 0x431800006200780b */ /* 0x000fe20003f24200 */
[----:B------:R-:W-:Y:S01]  /*13250*/  FMUL R7, R120, 1 ;  /* 0x3f80000078077820 */ /* 0x000fe20000400000 */
[----:B------:R-:W-:Y:S01]  /*13260*/  FADD R132, -R132, R120 ;  /* 0x0000007884847221 */ /* 0x000fe20000000100 */
[----:B-1----:R-:W-:-:S02]  /*13270*/  IMAD R12, R12, 0x800000, -R11 ;  /* 0x008000000c0c7824 */ /* 0x002fc400078e0a0b */
[----:B------:R-:W-:Y:S01]  /*13280*/  FMUL R11, |R6|, 16777216 ;  /* 0x4b800000060b7820 */ /* 0x000fe20000400200 */
[----:B------:R-:W1:Y:S01]  /*13290*/  FRND R93, R102 ;  /* 0x00000066005d7307 */ /* 0x000e620000201000 */
[----:B------:R-:W-:Y:S01]  /*132a0*/  FADD R132, R133, -R132 ;  /* 0x8000008485847221 */ /* 0x000fe20000000000 */
[----:B------:R-:W-:Y:S01]  /*132b0*/  FMUL R21, R3, R12 ;  /* 0x0000000c03157220 */ /* 0x000fe20000400000 */
[----:B------:R-:W-:Y:S01]  /*132c0*/  FFMA R3, R14, R5, 0.0013391353422775864601 ;  /* 0x3aaf85ed0e037423 */ /* 0x000fe20000000005 */
[----:B------:R-:W-:Y:S01]  /*132d0*/  @P3 FSEL R21, RZ, +INF , !P5 ;  /* 0x7f800000ff153808 */ /* 0x000fe20006800000 */
[----:B------:R-:W-:Y:S01]  /*132e0*/  FFMA R99, R120, 2, -R9 ;  /* 0x4000000078637823 */ /* 0x000fe20000000809 */
[----:B0-----:R-:W-:Y:S01]  /*132f0*/  FADD R10, R98, -R95 ;  /* 0x8000005f620a7221 */ /* 0x001fe20000000000 */
[----:B------:R-:W-:Y:S01]  /*13300*/  FSETP.GT.AND P4, PT, R95, RZ, PT ;  /* 0x000000ff5f00720b */ /* 0x000fe20003f84000 */
[----:B------:R-:W-:Y:S01]  /*13310*/  FFMA R3, R14, R3, 0.0096188392490148544312 ;  /* 0x3c1d98560e037423 */ /* 0x000fe20000000003 */
[----:B------:R-:W-:Y:S01]  /*13320*/  FSETP.GT.AND P5, PT, |R94|, 152, PT ;  /* 0x431800005e00780b */ /* 0x000fe20003fa4200 */
[----:B------:R-:W-:Y:S01]  /*13330*/  FADD R12, R91, R10 ;  /* 0x0000000a5b0c7221 */ /* 0x000fe20000000000 */
[----:B------:R-:W-:Y:S01]  /*13340*/  FSEL R10, R11, |R6|, !P0 ;  /* 0x400000060b0a7208 */ /* 0x000fe20004000000 */
[----:B------:R-:W-:Y:S01]  /*13350*/  FFMA R3, R14, R3, 0.055503588169813156128 ;  /* 0x3d6357bb0e037423 */ /* 0x000fe20000000003 */
[----:B------:R-:W-:Y:S01]  /*13360*/  SEL R11, RZ, 0x83000000, P2 ;  /* 0x83000000ff0b7807 */ /* 0x000fe20001000000 */
[----:B------:R-:W-:Y:S01]  /*13370*/  FFMA R13, R12, R5, 0.0013391353422775864601 ;  /* 0x3aaf85ed0c0d7423 */ /* 0x000fe20000000005 */
[----:B-1----:R-:W-:Y:S01]  /*13380*/  FSETP.GT.AND P2, PT, R93, RZ, PT ;  /* 0x000000ff5d00720b */ /* 0x002fe20003f44000 */
[----:B------:R-:W-:-:S02]  /*13390*/  VIADD R15, R10, 0xc0cafb0d ;  /* 0xc0cafb0d0a0f7836 */ /* 0x000fc40000000000 */
[----:B------:R-:W-:Y:S01]  /*133a0*/  FADD R93, R102, -R93 ;  /* 0x8000005d665d7221 */ /* 0x000fe20000000000 */
[----:B------:R-:W-:Y:S01]  /*133b0*/  FFMA R13, R12, R13, 0.0096188392490148544312 ;  /* 0x3c1d98560c0d7423 */ /* 0x000fe2000000000d */
[----:B------:R-:W-:Y:S01]  /*133c0*/  FFMA R3, R14, R3, 0.24022644758224487305 ;  /* 0x3e75fdec0e037423 */ /* 0x000fe20000000003 */
[----:B------:R-:W0:Y:S01]  /*133d0*/  F2I.NTZ R94, R94 ;  /* 0x0000005e005e7305 */ /* 0x000e220000203100 */
[----:B------:R-:W-:Y:S01]  /*133e0*/  LOP3.LUT R95, R15, 0xff800000, RZ, 0xc0, !PT ;  /* 0xff8000000f5f7812 */ /* 0x000fe200078ec0ff */
[----:B------:R-:W-:Y:S01]  /*133f0*/  FFMA R13, R12, R13, 0.055503588169813156128 ;  /* 0x3d6357bb0c0d7423 */ /* 0x000fe2000000000d */
[----:B------:R-:W-:Y:S01]  /*13400*/  FADD R100, R100, R93 ;  /* 0x0000005d64647221 */ /* 0x000fe20000000000 */
[----:B------:R-:W-:Y:S01]  /*13410*/  FFMA R3, R14, R3, 0.69314718246459960938 ;  /* 0x3f3172180e037423 */ /* 0x000fe20000000003 */
[----:B------:R-:W-:Y:S01]  /*13420*/  SEL R15, RZ, 0x83000000, P4 ;  /* 0x83000000ff0f7807 */ /* 0x000fe20002000000 */
[----:B------:R-:W-:Y:S02]  /*13430*/  IMAD.IADD R91, R10, 0x1, -R95 ;  /* 0x000000010a5b7824 */ /* 0x000fe400078e0a5f */
[----:B------:R-:W-:Y:S01]  /*13440*/  FFMA R13, R12, R13, 0.24022644758224487305 ;  /* 0x3e75fdec0c0d7423 */ /* 0x000fe2000000000d */
[----:B------:R-:W-:Y:S01]  /*13450*/  FSETP.GEU.AND P3, PT, R98, RZ, PT ;  /* 0x000000ff6200720b */ /* 0x000fe20003f6e000 */
[----:B------:R-:W1:Y:S01]  /*13460*/  FRND R92, R97 ;  /* 0x00000061005c7307 */ /* 0x000e620000201000 */
[----:B------:R-:W-:Y:S01]  /*13470*/  FADD R93, R91, 1 ;  /* 0x3f8000005b5d7421 */ /* 0x000fe20000000000 */
[----:B------:R-:W-:Y:S01]  /*13480*/  FFMA R13, R12, R13, 0.69314718246459960938 ;  /* 0x3f3172180c0d7423 */ /* 0x000fe2000000000d */
[----:B------:R-:W-:-:S02]  /*13490*/  VIADD R10, R11, 0x7f000000 ;  /* 0x7f0000000b0a7836 */ /* 0x000fc40000000000 */
[----:B------:R-:W-:Y:S01]  /*134a0*/  FFMA R3, R14, R3, 1 ;  /* 0x3f8000000e037423 */ /* 0x000fe20000000003 */
[----:B------:R-:W-:Y:S02]  /*134b0*/  VIADD R14, R15, 0x7f000000 ;  /* 0x7f0000000f0e7836 */ /* 0x000fe40000000000 */
[----:B------:R-:W-:Y:S01]  /*134c0*/  FFMA R13, R12, R13, 1 ;  /* 0x3f8000000c0d7423 */ /* 0x000fe2000000000d */
[----:B0-----:R-:W-:Y:S01]  /*134d0*/  IMAD R94, R94, 0x800000, -R11 ;  /* 0x008000005e5e7824 */ /* 0x001fe200078e0a0b */
[----:B------:R-:W0:Y:S01]  /*134e0*/  MUFU.RCP R93, R93 ;  /* 0x0000005d005d7308 */ /* 0x000e220000001000 */
[----:B------:R-:W-:Y:S01]  /*134f0*/  FMUL R3, R3, R10 ;  /* 0x0000000a03037220 */ /* 0x000fe20000400000 */
[----:B------:R-:W-:Y:S01]  /*13500*/  FMUL R13, R13, R14 ;  /* 0x0000000e0d0d7220 */ /* 0x000fe20000400000 */
[----:B------:R-:W-:Y:S01]  /*13510*/  FADD R14, R91, -1 ;  /* 0xbf8000005b0e7421 */ /* 0x000fe20000000000 */
[----:B------:R-:W-:Y:S01]  /*13520*/  I2FP.F32.S32 R95, R95 ;  /* 0x0000005f005f7245 */ /* 0x000fe20000201400 */
[----:B------:R-:W-:Y:S01]  /*13530*/  FMUL R91, R3, R94 ;  /* 0x0000005e035b7220 */ /* 0x000fe20000400000 */
[----:B------:R-:W-:Y:S01]  /*13540*/  FFMA R3, R100, R5, 0.0013391353422775864601 ;  /* 0x3aaf85ed64037423 */ /* 0x000fe20000000005 */
[----:B------:R-:W-:Y:S01]  /*13550*/  FADD R12, R14, R14 ;  /* 0x0000000e0e0c7221 */ /* 0x000fe20000000000 */
[----:B------:R-:W2:Y:S01]  /*13560*/  F2I.NTZ R98, R98 ;  /* 0x0000006200627305 */ /* 0x000ea20000203100 */
[----:B-1----:R-:W-:Y:S01]  /*13570*/  FADD R11, R97, -R92 ;  /* 0x8000005c610b7221 */ /* 0x002fe20000000000 */
[----:B------:R-:W-:Y:S01]  /*13580*/  FSETP.GT.AND P4, PT, R92, RZ, PT ;  /* 0x000000ff5c00720b */ /* 0x000fe20003f84000 */
[----:B------:R-:W-:Y:S01]  /*13590*/  FFMA R3, R100, R3, 0.0096188392490148544312 ;  /* 0x3c1d985664037423 */ /* 0x000fe20000000003 */
[----:B------:R-:W-:Y:S01]  /*135a0*/  @P5 FSEL R91, RZ, +INF , !P6 ;  /* 0x7f800000ff5b5808 */ /* 0x000fe20007000000 */
[----:B------:R-:W-:Y:S01]  /*135b0*/  FADD R96, R96, R11 ;  /* 0x0000000b60607221 */ /* 0x000fe20000000000 */
[----:B------:R-:W-:Y:S01]  /*135c0*/  FSETP.GT.AND P6, PT, |R102|, 152, PT ;  /* 0x431800006600780b */ /* 0x000fe20003fc4200 */
[----:B------:R-:W-:Y:S01]  /*135d0*/  FFMA R3, R100, R3, 0.055503588169813156128 ;  /* 0x3d6357bb64037423 */ /* 0x000fe20000000003 */
[----:B------:R-:W1:Y:S01]  /*135e0*/  FRND R10, R101 ;  /* 0x00000065000a7307 */ /* 0x000e620000201000 */
[----:B0-----:R-:W-:Y:S01]  /*135f0*/  FMUL R94, R93, R12 ;  /* 0x0000000c5d5e7220 */ /* 0x001fe20000400000 */
[----:B------:R-:W-:Y:S01]  /*13600*/  FSETP.GEU.AND P5, PT, R102, RZ, PT ;  /* 0x000000ff6600720b */ /* 0x000fe20003fae000 */
[----:B------:R-:W-:Y:S01]  /*13610*/  FFMA R3, R100, R3, 0.24022644758224487305 ;  /* 0x3e75fdec64037423 */ /* 0x000fe20000000003 */
[----:B------:R-:W-:Y:S01]  /*13620*/  FADD R121, R120, -R7 ;  /* 0x8000000778797221 */ /* 0x000fe20000000000 */
[----:B------:R-:W-:Y:S01]  /*13630*/  FADD R11, R14, -R94 ;  /* 0x8000005e0e0b7221 */ /* 0x000fe20000000000 */
[----:B------:R-:W-:Y:S01]  /*13640*/  FFMA R99, R132, 2, R99 ;  /* 0x4000000084637823 */ /* 0x000fe20000000063 */
[----:B--2---:R-:W-:-:S02]  /*13650*/  IMAD R98, R98, 0x800000, -R15 ;  /* 0x0080000062627824 */ /* 0x004fc400078e0a0f */
[----:B------:R-:W-:Y:S01]  /*13660*/  FFMA R3, R100, R3, 0.69314718246459960938 ;  /* 0x3f31721864037423 */ /* 0x000fe20000000003 */
[----:B------:R-:W-:Y:S01]  /*13670*/  FADD R11, R11, R11 ;  /* 0x0000000b0b0b7221 */ /* 0x000fe20000000000 */
[----:B------:R-:W0:Y:S01]  /*13680*/  F2I.NTZ R102, R102 ;  /* 0x0000006600667305 */ /* 0x000e220000203100 */
[----:B------:R-:W-:Y:S01]  /*13690*/  FMUL R92, R13, R98 ;  /* 0x000000620d5c7220 */ /* 0x000fe20000400000 */
[----:B------:R-:W-:Y:S01]  /*136a0*/  @P1 FSEL R92, RZ, +INF , !P3 ;  /* 0x7f800000ff5c1808 */ /* 0x000fe20005800000 */
[----:B------:R-:W-:Y:S01]  /*136b0*/  FFMA R14, R14, -R94, R11 ;  /* 0x8000005e0e0e7223 */ /* 0x000fe2000000000b */
[----:B------:R-:W-:Y:S01]  /*136c0*/  FFMA R3, R100, R3, 1 ;  /* 0x3f80000064037423 */ /* 0x000fe20000000003 */
[----:B-1----:R-:W-:Y:S01]  /*136d0*/  FSETP.GT.AND P3, PT, R10, RZ, PT ;  /* 0x000000ff0a00720b */ /* 0x002fe20003f64000 */
[----:B------:R-:W-:Y:S01]  /*136e0*/  FADD R10, R101, -R10 ;  /* 0x8000000a650a7221 */ /* 0x000fe20000000000 */
[----:B------:R-:W-:Y:S01]  /*136f0*/  FMUL R98, R93, R14 ;  /* 0x0000000e5d627220 */ /* 0x000fe20000400000 */
[----:B------:R-:W-:Y:S01]  /*13700*/  FMUL R93, R94, R94 ;  /* 0x0000005e5e5d7220 */ /* 0x000fe20000400000 */
[----:B------:R-:W-:Y:S01]  /*13710*/  SEL R11, RZ, 0x83000000, P2 ;  /* 0x83000000ff0b7807 */ /* 0x000fe20001000000 */
[----:B------:R-:W-:Y:S01]  /*13720*/  FADD R12, R125, R10 ;  /* 0x0000000a7d0c7221 */ /* 0x000fe20000000000 */
[----:B------:R-:W-:Y:S01]  /*13730*/  FSEL R10, RZ, -24, P0 ;  /* 0xc1c00000ff0a7808 */ /* 0x000fe20000000000 */
[----:B------:R-:W-:Y:S01]  /*13740*/  FFMA R4, R93, R4, 0.0032181653659790754318 ;  /* 0x3b52e7db5d047423 */ /* 0x000fe20000000004 */
[----:B------:R-:W-:Y:S01]  /*13750*/  FSETP.GT.AND P2, PT, |R101|, 152, PT ;  /* 0x431800006500780b */ /* 0x000fe20003f44200 */
[-C--:B------:R-:W-:Y:S01]  /*13760*/  FFMA R15, R12, R5.reuse, 0.0013391353422775864601 ;  /* 0x3aaf85ed0c0f7423 */ /* 0x080fe20000000005 */
[----:B------:R-:W-:Y:S01]  /*13770*/  FFMA R13, R96, R5, 0.0013391353422775864601 ;  /* 0x3aaf85ed600d7423 */ /* 0x000fe20000000005 */
[----:B------:R-:W-:Y:S01]  /*13780*/  FFMA R95, R95, 1.1920928955078125e-07, R10 ;  /* 0x340000005f5f7823 */ /* 0x000fe2000000000a */
[C---:B------:R-:W-:Y:S01]  /*13790*/  FFMA R4, R93.reuse, R4, 0.018033718690276145935 ;  /* 0x3c93bb735d047423 */ /* 0x040fe20000000004 */
[----:B------:R-:W-:Y:S01]  /*137a0*/  FFMA R15, R12, R15, 0.0096188392490148544312 ;  /* 0x3c1d98560c0f7423 */ /* 0x000fe2000000000f */
[----:B------:R-:W-:Y:S01]  /*137b0*/  SEL R10, RZ, 0x83000000, P4 ;  /* 0x83000000ff0a7807 */ /* 0x000fe20002000000 */
[----:B------:R-:W-:Y:S01]  /*137c0*/  FFMA R100, R94, 1.4426950216293334961, R95 ;  /* 0x3fb8aa3b5e647823 */ /* 0x000fe2000000005f */
[----:B------:R-:W-:Y:S01]  /*137d0*/  FFMA R4, R93, R4, 0.12022458761930465698 ;  /* 0x3df6384f5d047423 */ /* 0x000fe20000000004 */
[C---:B------:R-:W-:Y:S01]  /*137e0*/  FFMA R15, R12.reuse, R15, 0.055503588169813156128 ;  /* 0x3d6357bb0c0f7423 */ /* 0x040fe2000000000f */
[----:B------:R-:W-:Y:S01]  /*137f0*/  FSETP.GEU.AND P4, PT, R101, RZ, PT ;  /* 0x000000ff6500720b */ /* 0x000fe20003f8e000 */
[----:B------:R-:W-:Y:S01]  /*13800*/  FADD R95, R95, -R100 ;  /* 0x800000645f5f7221 */ /* 0x000fe20000000000 */
[----:B------:R-:W-:Y:S01]  /*13810*/  FMUL R93, R93, R4 ;  /* 0x000000045d5d7220 */ /* 0x000fe20000400000 */
[----:B------:R-:W1:Y:S01]  /*13820*/  F2I.NTZ R101, R101 ;  /* 0x0000006500657305 */ /* 0x000e620000203100 */
[----:B------:R-:W-:Y:S01]  /*13830*/  FFMA R15, R12, R15, 0.24022644758224487305 ;  /* 0x3e75fdec0c0f7423 */ /* 0x000fe2000000000f */
[----:B------:R-:W-:Y:S01]  /*13840*/  FFMA R95, R94, 1.4426950216293334961, R95 ;  /* 0x3fb8aa3b5e5f7823 */ /* 0x000fe2000000005f */
[----:B------:R-:W-:Y:S01]  /*13850*/  FMUL R4, R93, 3 ;  /* 0x404000005d047820 */ /* 0x000fe20000400000 */
[C---:B------:R-:W-:Y:S01]  /*13860*/  FSETP.GT.AND P0, PT, |R97|.reuse, 152, PT ;  /* 0x431800006100780b */ /* 0x040fe20003f04200 */
[----:B------:R-:W-:Y:S01]  /*13870*/  FFMA R15, R12, R15, 0.69314718246459960938 ;  /* 0x3f3172180c0f7423 */ /* 0x000fe2000000000f */
[----:B------:R-:W-:Y:S01]  /*13880*/  FFMA R95, R98, 1.4426950216293334961, R95 ;  /* 0x3fb8aa3b625f7823 */ /* 0x000fe2000000005f */
[----:B------:R-:W-:Y:S01]  /*13890*/  FSETP.GEU.AND P1, PT, R97, RZ, PT ;  /* 0x000000ff6100720b */ /* 0x000fe20003f2e000 */
[----:B------:R-:W-:Y:S01]  /*138a0*/  FFMA R13, R96, R13, 0.0096188392490148544312 ;  /* 0x3c1d9856600d7423 */ /* 0x000fe2000000000d */
[----:B------:R-:W2:Y:S01]  /*138b0*/  F2I.NTZ R97, R97 ;  /* 0x0000006100617305 */ /* 0x000ea20000203100 */
[----:B------:R-:W-:Y:S01]  /*138c0*/  FFMA R95, R94, 1.9251366722983220825e-08, R95 ;  /* 0x32a55e345e5f7823 */ /* 0x000fe2000000005f */
[----:B------:R-:W-:Y:S01]  /*138d0*/  FFMA R15, R12, R15, 1 ;  /* 0x3f8000000c0f7423 */ /* 0x000fe2000000000f */
[----:B0-----:R-:W-:-:S02]  /*138e0*/  IMAD R102, R102, 0x800000, -R11 ;  /* 0x0080000066667824 */ /* 0x001fc400078e0a0b */
[----:B------:R-:W-:Y:S01]  /*138f0*/  FFMA R13, R96, R13, 0.055503588169813156128 ;  /* 0x3d6357bb600d7423 */ /* 0x000fe2000000000d */
[----:B------:R-:W-:Y:S01]  /*13900*/  FFMA R95, R98, R4, R95 ;  /* 0x00000004625f7223 */ /* 0x000fe2000000005f */
[----:B------:R-:W-:Y:S01]  /*13910*/  VIADD R4, R11, 0x7f000000 ;  /* 0x7f0000000b047836 */ /* 0x000fe20000000000 */
[----:B------:R-:W-:Y:S01]  /*13920*/  SEL R12, RZ, 0x83000000, P3 ;  /* 0x83000000ff0c7807 */ /* 0x000fe20001800000 */
[----:B------:R-:W0:Y:S01]  /*13930*/  FRND R14, R9 ;  /* 0x00000009000e7307 */ /* 0x000e220000201000 */
[----:B------:R-:W-:Y:S01]  /*13940*/  FFMA R11, R94, R93, R95 ;  /* 0x0000005d5e0b7223 */ /* 0x000fe2000000005f */
[----:B------:R-:W-:Y:S01]  /*13950*/  FMUL R3, R3, R4 ;  /* 0x0000000403037220 */ /* 0x000fe20000400000 */
[----:B------:R-:W-:Y:S01]  /*13960*/  FFMA R13, R96, R13, 0.24022644758224487305 ;  /* 0x3e75fdec600d7423 */ /* 0x000fe2000000000d */
[----:B-1----:R-:W-:Y:S02]  /*13970*/  IMAD R101, R101, 0x800000, -R12 ;  /* 0x0080000065657824 */ /* 0x002fe400078e0a0c */
[----:B------:R-:W-:Y:S01]  /*13980*/  FADD R121, R132, R121 ;  /* 0x0000007984797221 */ /* 0x000fe20000000000 */
[----:B------:R-:W-:Y:S01]  /*13990*/  FMUL R93, R3, R102 ;  /* 0x00000066035d7220 */ /* 0x000fe20000400000 */
[----:B------:R-:W-:Y:S01]  /*139a0*/  VIADD R12, R12, 0x7f000000 ;  /* 0x7f0000000c0c7836 */ /* 0x000fe20000000000 */
[----:B------:R-:W1:Y:S01]  /*139b0*/  FRND R4, R7 ;  /* 0x0000000700047307 */ /* 0x000e620000201000 */
[----:B------:R-:W-:Y:S01]  /*139c0*/  FFMA R13, R96, R13, 0.69314718246459960938 ;  /* 0x3f317218600d7423 */ /* 0x000fe2000000000d */
[----:B--2---:R-:W-:-:S02]  /*139d0*/  IMAD R97, R97, 0x800000, -R10 ;  /* 0x0080000061617824 */ /* 0x004fc400078e0a0a */
[----:B------:R-:W-:Y:S01]  /*139e0*/  FMUL R12, R15, R12 ;  /* 0x0000000c0f0c7220 */ /* 0x000fe20000400000 */
[----:B------:R-:W-:Y:S02]  /*139f0*/  VIADD R10, R10, 0x7f000000 ;  /* 0x7f0000000a0a7836 */ /* 0x000fe40000000000 */
[----:B------:R-:W-:Y:S01]  /*13a00*/  FFMA R13, R96, R13, 1 ;  /* 0x3f800000600d7423 */ /* 0x000fe2000000000d */
[----:B------:R-:W-:Y:S01]  /*13a10*/  @P6 FSEL R93, RZ, +INF , !P5 ;  /* 0x7f800000ff5d6808 */ /* 0x000fe20006800000 */
[----:B------:R-:W-:Y:S01]  /*13a20*/  FMUL R95, R12, R101 ;  /* 0x000000650c5f7220 */ /* 0x000fe20000400000 */
[----:B------:R-:W2:Y:S01]  /*13a30*/  FRND R3, R0 ;  /* 0x0000000000037307 */ /* 0x000ea20000201000 */
[----:B0-----:R-:W-:Y:S01]  /*13a40*/  FSETP.GT.AND P3, PT, R14, RZ, PT ;  /* 0x000000ff0e00720b */ /* 0x001fe20003f64000 */
[----:B------:R-:W-:Y:S01]  /*13a50*/  FADD R14, R9, -R14 ;  /* 0x8000000e090e7221 */ /* 0x000fe20000000000 */
[----:B------:R-:W-:Y:S01]  /*13a60*/  FMUL R10, R13, R10 ;  /* 0x0000000a0d0a7220 */ /* 0x000fe20000400000 */
[----:B------:R-:W-:Y:S01]  /*13a70*/  @P2 FSEL R95, RZ, +INF , !P4 ;  /* 0x7f800000ff5f2808 */ /* 0x000fe20006000000 */
[----:B------:R-:W-:Y:S01]  /*13a80*/  FADD R13, R100, R11 ;  /* 0x0000000b640d7221 */ /* 0x000fe20000000000 */
[----:B------:R-:W-:Y:S01]  /*13a90*/  FADD R14, R99, R14 ;  /* 0x0000000e630e7221 */ /* 0x000fe20000000000 */
[----:B-1----:R-:W-:Y:S01]  /*13aa0*/  FADD R12, R7, -R4 ;  /* 0x80000004070c7221 */ /* 0x002fe20000000000 */
[----:B------:R-:W-:Y:S01]  /*13ab0*/  FSETP.GT.AND P4, PT, R4, RZ, PT ;  /* 0x000000ff0400720b */ /* 0x000fe20003f84000 */
[----:B------:R-:W-:Y:S01]  /*13ac0*/  FMUL R94, R10, R97 ;  /* 0x000000610a5e7220 */ /* 0x000fe20000400000 */
[----:B------:R-:W-:Y:S01]  /*13ad0*/  FADD R100, -R100, R13 ;  /* 0x0000000d64647221 */ /* 0x000fe20000000100 */
[----:B------:R-:W-:Y:S01]  /*13ae0*/  FADD R12, R121, R12 ;  /* 0x0000000c790c7221 */ /* 0x000fe20000000000 */
[C---:B------:R-:W-:Y:S01]  /*13af0*/  FSETP.GT.AND P5, PT, |R9|.reuse, 152, PT ;  /* 0x431800000900780b */ /* 0x040fe20003fa4200 */
[----:B------:R0:W-:Y:S01]  /*13b00*/  F2I.NTZ R10, R9 ;  /* 0x00000009000a7305 */ /* 0x0001e20000203100 */
[----:B------:R-:W-:Y:S01]  /*13b10*/  FSETP.GEU.AND P6, PT, R9, RZ, PT ;  /* 0x000000ff0900720b */ /* 0x000fe20003fce000 */
[----:B--2---:R-:W-:Y:S01]  /*13b20*/  FADD R4, R0, -R3 ;  /* 0x8000000300047221 */ /* 0x004fe20000000000 */
[----:B------:R-:W-:Y:S01]  /*13b30*/  FSETP.GT.AND P2, PT, R3, RZ, PT ;  /* 0x000000ff0300720b */ /* 0x000fe20003f44000 */
[C---:B------:R-:W-:Y:S01]  /*13b40*/  FFMA R3, R14.reuse, R5, 0.0013391353422775864601 ;  /* 0x3aaf85ed0e037423 */ /* 0x040fe20000000005 */
[----:B------:R-:W-:Y:S01]  /*13b50*/  FMUL R98, R13, 1 ;  /* 0x3f8000000d627820 */ /* 0x000fe20000400000 */
[----:B------:R-:W-:Y:S01]  /*13b60*/  FADD R100, R11, -R100 ;  /* 0x800000640b647221 */ /* 0x000fe20000000000 */
[----:B------:R-:W-:Y:S01]  /*13b70*/  FADD R4, R119, R4 ;  /* 0x0000000477047221 */ /* 0x000fe20000000000 */
[----:B------:R-:W-:Y:S01]  /*13b80*/  FFMA R3, R14, R3, 0.0096188392490148544312 ;  /* 0x3c1d98560e037423 */ /* 0x000fe20000000003 */
[----:B0-----:R-:W-:Y:S01]  /*13b90*/  FFMA R9, R12, R5, 0.0013391353422775864601 ;  /* 0x3aaf85ed0c097423 */ /* 0x001fe20000000005 */
[----:B------:R-:W-:Y:S01]  /*13ba0*/  FADD R13, R13, -R98 ;  /* 0x800000620d0d7221 */ /* 0x000fe20000000000 */
[----:B------:R-:W0:Y:S01]  /*13bb0*/  FRND R97, R98 ;  /* 0x0000006200617307 */ /* 0x000e220000201000 */
[----:B------:R-:W-:Y:S01]  /*13bc0*/  FFMA R3, R14, R3, 0.055503588169813156128 ;  /* 0x3d6357bb0e037423 */ /* 0x000fe20000000003 */
[----:B------:R-:W-:Y:S01]  /*13bd0*/  FFMA R9, R12, R9, 0.0096188392490148544312 ;  /* 0x3c1d98560c097423 */ /* 0x000fe20000000009 */
[----:B------:R-:W-:Y:S01]  /*13be0*/  FADD R100, R100, R13 ;  /* 0x0000000d64647221 */ /* 0x000fe20000000000 */
[----:B------:R-:W-:-:S02]  /*13bf0*/  @P0 FSEL R94, RZ, +INF , !P1 ;  /* 0x7f800000ff5e0808 */ /* 0x000fc40004800000 */
[----:B------:R-:W-:Y:S01]  /*13c00*/  FFMA R13, R12, R9, 0.055503588169813156128 ;  /* 0x3d6357bb0c0d7423 */ /* 0x000fe20000000009 */
[----:B------:R-:W-:Y:S01]  /*13c10*/  FFMA R9, R14, R3, 0.24022644758224487305 ;  /* 0x3e75fdec0e097423 */ /* 0x000fe20000000003 */
[C---:B------:R-:W-:Y:S01]  /*13c20*/  FFMA R3, R4.reuse, R5, 0.0013391353422775864601 ;  /* 0x3aaf85ed04037423 */ /* 0x040fe20000000005 */
[C---:B------:R-:W-:Y:S01]  /*13c30*/  FSETP.GT.AND P0, PT, |R7|.reuse, 152, PT ;  /* 0x431800000700780b */ /* 0x040fe20003f04200 */
[----:B------:R1:W-:Y:S01]  /*13c40*/  F2I.NTZ R15, R7 ;  /* 0x00000007000f7305 */ /* 0x0003e20000203100 */
[----:B------:R-:W-:Y:S01]  /*13c50*/  FSETP.GEU.AND P1, PT, R7, RZ, PT ;  /* 0x000000ff0700720b */ /* 0x000fe20003f2e000 */
[----:B------:R-:W-:Y:S01]  /*13c60*/  FFMA R3, R4, R3, 0.0096188392490148544312 ;  /* 0x3c1d985604037423 */ /* 0x000fe20000000003 */
[----:B------:R-:W-:Y:S01]  /*13c70*/  SEL R11, RZ, 0x83000000, P3 ;  /* 0x83000000ff0b7807 */ /* 0x000fe20001800000 */
[----:B------:R-:W-:Y:S01]  /*13c80*/  FFMA R13, R12, R13, 0.24022644758224487305 ;  /* 0x3e75fdec0c0d7423 */ /* 0x000fe2000000000d */
[----:B------:R-:W-:Y:S01]  /*13c90*/  FSETP.GEU.AND P3, PT, R0, RZ, PT ;  /* 0x000000ff0000720b */ /* 0x000fe20003f6e000 */
[----:B------:R-:W-:Y:S01]  /*13ca0*/  FFMA R3, R4, R3, 0.055503588169813156128 ;  /* 0x3d6357bb04037423 */ /* 0x000fe20000000003 */
[----:B0-----:R-:W-:Y:S01]  /*13cb0*/  FADD R99, R98, -R97 ;  /* 0x8000006162637221 */ /* 0x001fe20000000000 */
[----:B------:R-:W-:Y:S01]  /*13cc0*/  FFMA R13, R12, R13, 0.69314718246459960938 ;  /* 0x3f3172180c0d7423 */ /* 0x000fe2000000000d */
[----:B-1----:R-:W-:Y:S01]  /*13cd0*/  SEL R7, RZ, 0x83000000, P2 ;  /* 0x83000000ff077807 */ /* 0x002fe20001000000 */
[----:B------:R-:W-:Y:S01]  /*13ce0*/  FFMA R3, R4, R3, 0.24022644758224487305 ;  /* 0x3e75fdec04037423 */ /* 0x000fe20000000003 */
[----:B------:R-:W-:Y:S01]  /*13cf0*/  FSETP.GT.AND P2, PT, |R0|, 152, PT ;  /* 0x431800000000780b */ /* 0x000fe20003f44200 */
[----:B------:R-:W-:Y:S01]  /*13d00*/  FFMA R9, R14, R9, 0.69314718246459960938 ;  /* 0x3f3172180e097423 */ /* 0x000fe20000000009 */
[----:B------:R-:W0:Y:S01]  /*13d10*/  F2I.NTZ R0, R0 ;  /* 0x0000000000007305 */ /* 0x000e220000203100 */
[----:B------:R-:W-:Y:S01]  /*13d20*/  FADD R100, R100, R99 ;  /* 0x0000006364647221 */ /* 0x000fe20000000000 */
[----:B------:R-:W-:Y:S01]  /*13d30*/  FFMA R13, R12, R13, 1 ;  /* 0x3f8000000c0d7423 */ /* 0x000fe2000000000d */
[----:B------:R-:W-:-:S02]  /*13d40*/  IMAD R12, R10, 0x800000, -R11 ;  /* 0x008000000a0c7824 */ /* 0x000fc400078e0a0b */
[----:B------:R-:W-:Y:S01]  /*13d50*/  FFMA R3, R4, R3, 0.69314718246459960938 ;  /* 0x3f31721804037423 */ /* 0x000fe20000000003 */
[----:B------:R-:W-:Y:S01]  /*13d60*/  FFMA R9, R14, R9, 1 ;  /* 0x3f8000000e097423 */ /* 0x000fe20000000009 */
[----:B------:R-:W-:Y:S02]  /*13d70*/  VIADD R10, R11, 0x7f000000 ;  /* 0x7f0000000b0a7836 */ /* 0x000fe40000000000 */
[----:B------:R-:W-:Y:S01]  /*13d80*/  FFMA R5, R100, R5, 0.0013391353422775864601 ;  /* 0x3aaf85ed64057423 */ /* 0x000fe20000000005 */
[----:B------:R-:W-:Y:S01]  /*13d90*/  FFMA R3, R4, R3, 1 ;  /* 0x3f80000004037423 */ /* 0x000fe20000000003 */
[----:B------:R-:W-:Y:S01]  /*13da0*/  SEL R14, RZ, 0x83000000, P4 ;  /* 0x83000000ff0e7807 */ /* 0x000fe20002000000 */
[----:B------:R-:W-:Y:S01]  /*13db0*/  FMUL R9, R9, R10 ;  /* 0x0000000a09097220 */ /* 0x000fe20000400000 */
[----:B------:R-:W-:Y:S01]  /*13dc0*/  FFMA R5, R100, R5, 0.0096188392490148544312 ;  /* 0x3c1d985664057423 */ /* 0x000fe20000000005 */
[----:B------:R-:W-:Y:S01]  /*13dd0*/  FSETP.GT.AND P4, PT, R97, RZ, PT ;  /* 0x000000ff6100720b */ /* 0x000fe20003f84000 */
[----:B------:R-:W-:-:S02]  /*13de0*/  IMAD.MOV.U32 R97, RZ, RZ, RZ ;  /* 0x000000ffff617224 */ /* 0x000fc400078e00ff */
[----:B0-----:R-:W-:Y:S02]  /*13df0*/  IMAD R11, R0, 0x800000, -R7 ;  /* 0x00800000000b7824 */ /* 0x001fe400078e0a07 */
[----:B------:R-:W-:Y:S02]  /*13e00*/  VIADD R0, R7, 0x7f000000 ;  /* 0x7f00000007007836 */ /* 0x000fe40000000000 */
[----:B------:R-:W-:Y:S02]  /*13e10*/  IMAD R96, R15, 0x800000, -R14 ;  /* 0x008000000f607824 */ /* 0x000fe400078e0a0e */
[----:B------:R-:W-:Y:S01]  /*13e20*/  FMUL R10, R3, R0 ;  /* 0x00000000030a7220 */ /* 0x000fe20000400000 */
[----:B------:R-:W-:Y:S01]  /*13e30*/  FMUL R0, R9, R12 ;  /* 0x0000000c09007220 */ /* 0x000fe20000400000 */
[----:B------:R-:W-:Y:S01]  /*13e40*/  FFMA R3, R100, R5, 0.055503588169813156128 ;  /* 0x3d6357bb64037423 */ /* 0x000fe20000000005 */
[----:B------:R-:W0:Y:S01]  /*13e50*/  F2I.NTZ R12, R98 ;  /* 0x00000062000c7305 */ /* 0x000e220000203100 */
[----:B------:R-:W-:Y:S01]  /*13e60*/  SEL R5, RZ, 0x83000000, P4 ;  /* 0x83000000ff057807 */ /* 0x000fe20002000000 */
[----:B------:R-:W-:-:S02]  /*13e70*/  VIADD R14, R14, 0x7f000000 ;  /* 0x7f0000000e0e7836 */ /* 0x000fc40000000000 */
[----:B------:R-:W-:Y:S01]  /*13e80*/  FFMA R3, R100, R3, 0.24022644758224487305 ;  /* 0x3e75fdec64037423 */ /* 0x000fe20000000003 */
[----:B------:R-:W-:Y:S01]  /*13e90*/  FSETP.GT.AND P4, PT, |R98|, 152, PT ;  /* 0x431800006200780b */ /* 0x000fe20003f84200 */
[----:B------:R-:W-:Y:S02]  /*13ea0*/  IMAD.MOV.U32 R99, RZ, RZ, R89 ;  /* 0x000000ffff637224 */ /* 0x000fe400078e0059 */
[----:B------:R-:W-:Y:S01]  /*13eb0*/  FMUL R13, R13, R14 ;  /* 0x0000000e0d0d7220 */ /* 0x000fe20000400000 */
[C---:B------:R-:W-:Y:S01]  /*13ec0*/  FFMA R3, R100.reuse, R3, 0.69314718246459960938 ;  /* 0x3f31721864037423 */ /* 0x040fe20000000003 */
[----:B------:R-:W1:Y:S01]  /*13ed0*/  F2F.F64.F32 R8, R8 ;  /* 0x0000000800087310 */ /* 0x000e620000201800 */
[----:B------:R-:W-:Y:S01]  /*13ee0*/  VIADD R7, R5, 0x7f000000 ;  /* 0x7f00000005077836 */ /* 0x000fe20000000000 */
[----:B------:R-:W-:Y:S01]  /*13ef0*/  @P5 FSEL R0, RZ, +INF , !P6 ;  /* 0x7f800000ff005808 */ /* 0x000fe20007000000 */
[----:B------:R-:W-:Y:S01]  /*13f00*/  FFMA R4, R100, R3, 1 ;  /* 0x3f80000064047423 */ /* 0x000fe20000000003 */
[----:B------:R-:W-:Y:S01]  /*13f10*/  FSETP.NEU.AND P6, PT, R6, 1, PT ;  /* 0x3f8000000600780b */ /* 0x000fe20003fcd000 */
[----:B------:R-:W-:Y:S01]  /*13f20*/  FMUL R96, R13, R96 ;  /* 0x000000600d607220 */ /* 0x000fe20000400000 */
[----:B------:R-:W-:Y:S01]  /*13f30*/  FSETP.GEU.AND P5, PT, R98, RZ, PT ;  /* 0x000000ff6200720b */ /* 0x000fe20003fae000 */
[----:B0-----:R-:W-:-:S02]  /*13f40*/  IMAD R5, R12, 0x800000, -R5 ;  /* 0x008000000c057824 */ /* 0x001fc400078e0a05 */
[----:B------:R-:W-:Y:S01]  /*13f50*/  FMUL R4, R4, R7 ;  /* 0x0000000704047220 */ /* 0x000fe20000400000 */
[----:B------:R-:W-:Y:S01]  /*13f60*/  FMUL R3, R10, R11 ;  /* 0x0000000b0a037220 */ /* 0x000fe20000400000 */
[----:B------:R-:W-:Y:S01]  /*13f70*/  P2R R126, PR, RZ, 0x40 ;  /* 0x00000040ff7e7803 */ /* 0x000fe20000000000 */
[----:B------:R-:W-:Y:S02]  /*13f80*/  IMAD.MOV.U32 R98, RZ, RZ, R25 ;  /* 0x000000ffff627224 */ /* 0x000fe400078e0019 */
[----:B------:R-:W-:Y:S01]  /*13f90*/  FMUL R4, R4, R5 ;  /* 0x0000000504047220 */ /* 0x000fe20000400000 */
[----:B------:R-:W-:Y:S01]  /*13fa0*/  @P0 FSEL R96, RZ, +INF , !P1 ;  /* 0x7f800000ff600808 */ /* 0x000fe20004800000 */
[----:B-1----:R-:W-:Y:S01]  /*13fb0*/  DADD R12, R8, R8 ;  /* 0x00000000080c7229 */ /* 0x002fe20000000008 */
[----:B------:R-:W-:Y:S02]  /*13fc0*/  @P2 FSEL R3, RZ, +INF , !P3 ;  /* 0x7f800000ff032808 */ /* 0x000fe40005800000 */
[----:B------:R-:W-:-:S08]  /*13fd0*/  @P4 FSEL R4, RZ, +INF , !P5 ;  /* 0x7f800000ff044808 */ /* 0x000fd00006800000 */
.L_x_1208:
[----:B------:R-:W-:Y:S01]  /*13fe0*/  IMAD.MOV.U32 R8, RZ, RZ, 0x0 ;  /* 0x00000000ff087424 */ /* 0x000fe200078e00ff */
[----:B------:R-:W-:Y:S01]  /*13ff0*/  ISETP.NE.AND P0, PT, R126, RZ, PT ;  /* 0x000000ff7e00720c */ /* 0x000fe20003f05270 */
[----:B------:R-:W-:-:S05]  /*14000*/  IMAD.MOV.U32 R9, RZ, RZ, 0x3ff00000 ;  /* 0x3ff00000ff097424 */ /* 0x000fca00078e00ff */
[----:B------:R0:W-:Y:S04]  /*14010*/  STL.64 [R98], R8 ;  /* 0x0000000862007387 */ /* 0x0001e80000100a00 */
[----:B------:R0:W5:Y:S04]  /*14020*/  LDL.64 R100, [R1+0x8] ;  /* 0x0000080001647983 */ /* 0x0001680000100a00 */
[----:B------:R0:W5:Y:S01]  /*14030*/  LDL.64 R6, [R1+0x18] ;  /* 0x0000180001067983 */ /* 0x0001620000100a00 */
[----:B------:R-:W-:Y:S01]  /*14040*/  BSSY.RECONVERGENT B1, `(.L_x_1194) ;  /* 0x000001a000017945 */ /* 0x000fe20003800200 */
[----:B------:R-:W-:-:S03]  /*14050*/  IMAD.MOV.U32 R5, RZ, RZ, 0x3f800000 ;  /* 0x3f800000ff057424 */ /* 0x000fc600078e00ff */
[----:B------:R-:W-:Y:S05]  /*14060*/  @!P0 BRA `(.L_x_1195) ;  /* 0x00000000005c8947 */ /* 0x000fea0003800000 */
[----:B0-----:R-:W0:Y:S02]  /*14070*/  F2F.F32.F64 R8, R108 ;  /* 0x0000006c00087310 */ /* 0x001e240000301000 */
[C---:B0-----:R-:W-:Y:S01]  /*14080*/  FSETP.NEU.AND P1, PT, R8.reuse, RZ, PT ;  /* 0x000000ff0800720b */ /* 0x041fe20003f2d000 */
[C---:B------:R-:W-:Y:S01]  /*14090*/  FADD R5, R8.reuse, R8 ;  /* 0x0000000808057221 */ /* 0x040fe20000000000 */
[C---:B------:R-:W-:Y:S02]  /*140a0*/  FSETP.NAN.AND P0, PT, |R8|.reuse, |R8|, PT ;  /* 0x400000080800720b */ /* 0x040fe40003f08200 */
[----:B------:R-:W-:Y:S02]  /*140b0*/  FSETP.NEU.AND P2, PT, |R8|, +INF , PT ;  /* 0x7f8000000800780b */ /* 0x000fe40003f4d200 */
[----:B------:R-:W-:-:S07]  /*140c0*/  LOP3.LUT R5, R5, 0x7fffffff, RZ, 0xc0, !PT ;  /* 0x7fffffff05057812 */ /* 0x000fce00078ec0ff */
[----:B------:R-:W-:Y:S02]  /*140d0*/  @P1 FSEL R5, R5, R20, !P2 ;  /* 0x0000001405051208 */ /* 0x000fe40005000000 */
[C---:B------:R-:W-:Y:S01]  /*140e0*/  @P0 FADD R5, R8.reuse, 2 ;  /* 0x4000000008050421 */ /* 0x040fe20000000000 */
[----:B------:R-:W-:-:S04]  /*140f0*/  FSETP.NEU.AND P0, PT, R8, 1, PT ;  /* 0x3f8000000800780b */ /* 0x000fc80003f0d000 */
[----:B------:R-:W-:-:S04]  /*14100*/  FSEL R10, R5, 1, P0 ;  /* 0x3f800000050a7808 */ /* 0x000fc80000000000 */
[----:B------:R-:W0:Y:S02]  /*14110*/  F2F.F64.F32 R8, R10 ;  /* 0x0000000a00087310 */ /* 0x000e240000201800 */
[----:B0-----:R-:W-:-:S10]  /*14120*/  DADD R8, R110, -R8 ;  /* 0x000000006e087229 */ /* 0x001fd40000000808 */
[----:B------:R-:W0:Y:S02]  /*14130*/  F2F.F32.F64 R8, R8 ;  /* 0x0000000800087310 */ /* 0x000e240000301000 */
[----:B0-----:R-:W-:-:S13]  /*14140*/  FSETP.NAN.AND P0, PT, |R8|, |R8|, PT ;  /* 0x400000080800720b */ /* 0x001fda0003f08200 */
        /* <DEDUP_REMOVED lines=9> */
.L_x_1195:
[----:B------:R-:W-:Y:S05]  /*141e0*/  BSYNC.RECONVERGENT B1 ;  /* 0x0000000000017941 */ /* 0x000fea0003800200 */
.L_x_1194:
[----:B------:R1:W5:Y:S01]  /*141f0*/  LDL.64 R14, [R1+0x28] ;  /* 0x00002800010e7983 */ /* 0x0003620000100a00 */
[----:B------:R-:W2:Y:S01]  /*14200*/  F2F.F32.F64 R10, R110 ;  /* 0x0000006e000a7310 */ /* 0x000ea20000301000 */
[----:B------:R-:W-:Y:S07]  /*14210*/  BSSY.RECONVERGENT B1, `(.L_x_1196) ;  /* 0x0000083000017945 */ /* 0x000fee0003800200 */
[----:B------:R-:W3:Y:S01]  /*14220*/  F2F.F32.F64 R127, R108 ;  /* 0x0000006c007f7310 */ /* 0x000ee20000301000 */
[C---:B--2---:R-:W-:Y:S01]  /*14230*/  FSETP.NEU.AND P1, PT, R10.reuse, RZ, PT ;  /* 0x000000ff0a00720b */ /* 0x044fe20003f2d000 */
[C---:B0-----:R-:W-:Y:S01]  /*14240*/  FADD R8, R10.reuse, R10 ;  /* 0x0000000a0a087221 */ /* 0x041fe20000000000 */
[----:B------:R-:W-:-:S02]  /*14250*/  FSETP.NAN.AND P2, PT, |R10|, |R10|, PT ;  /* 0x4000000a0a00720b */ /* 0x000fc40003f48200 */
[----:B------:R-:W-:Y:S02]  /*14260*/  FSETP.NEU.AND P3, PT, |R10|, +INF , PT ;  /* 0x7f8000000a00780b */ /* 0x000fe40003f6d200 */
[----:B------:R-:W-:Y:S02]  /*14270*/  LOP3.LUT R9, R8, 0x7fffffff, RZ, 0xc0, !PT ;  /* 0x7fffffff08097812 */ /* 0x000fe400078ec0ff */
[----:B------:R-:W-:Y:S01]  /*14280*/  FSETP.NEU.AND P0, PT, R10, 1, PT ;  /* 0x3f8000000a00780b */ /* 0x000fe20003f0d000 */
[C---:B---3--:R-:W-:Y:S01]  /*14290*/  FADD R134, R127.reuse, R127 ;  /* 0x0000007f7f867221 */ /* 0x048fe20000000000 */
[----:B------:R-:W-:-:S03]  /*142a0*/  FSETP.GEU.AND P5, PT, R127, RZ, PT ;  /* 0x000000ff7f00720b */ /* 0x000fc60003fae000 */
[----:B------:R-:W-:Y:S02]  /*142b0*/  @P1 FSEL R9, R9, R92, !P3 ;  /* 0x0000005c09091208 */ /* 0x000fe40005800000 */
[C---:B------:R-:W-:Y:S01]  /*142c0*/  @P2 FADD R9, R10.reuse, 2 ;  /* 0x400000000a092421 */ /* 0x040fe20000000000 */
[----:B------:R-:W-:-:S04]  /*142d0*/  @P2 FADD R8, R10, 1 ;  /* 0x3f8000000a082421 */ /* 0x000fc80000000000 */
[----:B------:R-:W-:-:S04]  /*142e0*/  FSEL R9, R9, 1, P0 ;  /* 0x3f80000009097808 */ /* 0x000fc80000000000 */
[----:B------:R0:W2:Y:S02]  /*142f0*/  F2F.F64.F32 R102, R9 ;  /* 0x0000000900667310 */ /* 0x0000a40000201800 */
[----:B0-----:R-:W-:Y:S02]  /*14300*/  FSEL R9, R91, -R91, P5 ;  /* 0x8000005b5b097208 */ /* 0x001fe40002800000 */
[----:B------:R-:W-:Y:S01]  /*14310*/  FSETP.NEU.AND P5, PT, R127, RZ, PT ;  /* 0x000000ff7f00720b */ /* 0x000fe20003fad000 */
[----:B--2---:R-:W-:-:S06]  /*14320*/  DADD R102, R112, -R102 ;  /* 0x0000000070667229 */ /* 0x004fcc0000000866 */
[----:B------:R-:W0:Y:S02]  /*14330*/  F2F.F32.F64 R124, R102 ;  /* 0x00000066007c7310 */ /* 0x000e240000301000 */
[C---:B0-----:R-:W-:Y:S01]  /*14340*/  FMUL R11, |R124|.reuse, 16777216 ;  /* 0x4b8000007c0b7820 */ /* 0x041fe20000400200 */
[----:B------:R-:W-:-:S04]  /*14350*/  FSETP.GEU.AND P4, PT, |R124|, 1.175494350822287508e-38, PT ;  /* 0x008000007c00780b */ /* 0x000fc80003f8e200 */
[----:B------:R-:W-:-:S05]  /*14360*/  FSEL R11, R11, |R124|, !P4 ;  /* 0x4000007c0b0b7208 */ /* 0x000fca0006000000 */
[----:B------:R-:W-:-:S05]  /*14370*/  VIADD R118, R11, 0xc0cafb0d ;  /* 0xc0cafb0d0b767836 */ /* 0x000fca0000000000 */
[----:B------:R-:W-:Y:S01]  /*14380*/  LOP3.LUT R120, R118, 0xff800000, RZ, 0xc0, !PT ;  /* 0xff80000076787812 */ /* 0x000fe200078ec0ff */
[----:B------:R-:W-:-:S04]  /*14390*/  DADD R118, -R108, 1 ;  /* 0x3ff000006c767429 */ /* 0x000fc80000000100 */
[----:B------:R-:W-:Y:S01]  /*143a0*/  IMAD.IADD R11, R11, 0x1, -R120 ;  /* 0x000000010b0b7824 */ /* 0x000fe200078e0a78 */
[----:B------:R-:W-:Y:S01]  /*143b0*/  I2FP.F32.S32 R120, R120 ;  /* 0x0000007800787245 */ /* 0x000fe20000201400 */
[----:B------:R-:W0:Y:S02]  /*143c0*/  F2F.F32.F64 R129, R118 ;  /* 0x0000007600817310 */ /* 0x000e240000301000 */
[C---:B------:R-:W-:Y:S01]  /*143d0*/  FADD R121, R11.reuse, 1 ;  /* 0x3f8000000b797421 */ /* 0x040fe20000000000 */
[----:B------:R-:W-:Y:S01]  /*143e0*/  FADD R103, R11, -1 ;  /* 0xbf8000000b677421 */ /* 0x000fe20000000000 */
[----:B------:R-:W-:Y:S02]  /*143f0*/  FSEL R11, RZ, -24, P4 ;  /* 0xc1c00000ff0b7808 */ /* 0x000fe40002000000 */
[----:B------:R-:W-:Y:S01]  /*14400*/  FSETP.NEU.AND P4, PT, |R127|, +INF , PT ;  /* 0x7f8000007f00780b */ /* 0x000fe20003f8d200 */
[----:B------:R-:W-:Y:S01]  /*14410*/  FADD R102, R103, R103 ;  /* 0x0000006767667221 */ /* 0x000fe20000000000 */
[----:B------:R-:W2:Y:S01]  /*14420*/  MUFU.RCP R121, R121 ;  /* 0x0000007900797308 */ /* 0x000ea20000001000 */
[----:B------:R-:W-:Y:S01]  /*14430*/  FFMA R11, R120, 1.1920928955078125e-07, R11 ;  /* 0x34000000780b7823 */ /* 0x000fe2000000000b */
[----:B------:R-:W-:-:S02]  /*14440*/  @P5 FSEL R134, R134, R9, !P4 ;  /* 0x0000000986865208 */ /* 0x000fc40006000000 */
[C---:B------:R-:W-:Y:S02]  /*14450*/  FSETP.NAN.AND P4, PT, |R127|.reuse, |R127|, PT ;  /* 0x4000007f7f00720b */ /* 0x040fe40003f88200 */
[----:B------:R-:W-:Y:S01]  /*14460*/  FSETP.NEU.AND P5, PT, R127, 1, PT ;  /* 0x3f8000007f00780b */ /* 0x000fe20003fad000 */
[----:B--2---:R-:W-:Y:S01]  /*14470*/  FMUL R128, R121, R102 ;  /* 0x0000006679807220 */ /* 0x004fe20000400000 */
[----:B------:R-:W-:-:S09]  /*14480*/  IMAD.MOV.U32 R102, RZ, RZ, 0x3a2c32e4 ;  /* 0x3a2c32e4ff667424 */ /* 0x000fd200078e00ff */
[----:B------:R-:W-:Y:S01]  /*14490*/  @P4 FADD R134, R127, 1 ;  /* 0x3f8000007f864421 */ /* 0x000fe20000000000 */
[----:B0-----:R-:W-:Y:S01]  /*144a0*/  FSETP.NEU.AND P4, PT, R129, RZ, PT ;  /* 0x000000ff8100720b */ /* 0x001fe20003f8d000 */
[----:B------:R-:W-:Y:S01]  /*144b0*/  FADD R125, R103, -R128 ;  /* 0x80000080677d7221 */ /* 0x000fe20000000000 */
[C---:B------:R-:W-:Y:S01]  /*144c0*/  FMUL R9, R128.reuse, R128 ;  /* 0x0000008080097220 */ /* 0x040fe20000400000 */
[----:B------:R-:W-:Y:S01]  /*144d0*/  FFMA R132, R128, 1.4426950216293334961, R11 ;  /* 0x3fb8aa3b80847823 */ /* 0x000fe2000000000b */
[----:B------:R-:W-:Y:S01]  /*144e0*/  FSEL R118, R134, 1, P5 ;  /* 0x3f80000086767808 */ /* 0x000fe20002800000 */
[----:B------:R-:W-:Y:S01]  /*144f0*/  FADD R120, R125, R125 ;  /* 0x0000007d7d787221 */ /* 0x000fe20000000000 */
[----:B------:R-:W-:Y:S01]  /*14500*/  FFMA R130, R9, R102, 0.0032181653659790754318 ;  /* 0x3b52e7db09827423 */ /* 0x000fe20000000066 */
[----:B------:R-:W-:Y:S01]  /*14510*/  FADD R11, R11, -R132 ;  /* 0x800000840b0b7221 */ /* 0x000fe20000000000 */
[----:B------:R-:W-:Y:S01]  /*14520*/  FSETP.GEU.AND P5, PT, R129, RZ, PT ;  /* 0x000000ff8100720b */ /* 0x000fe20003fae000 */
[----:B------:R-:W-:Y:S01]  /*14530*/  FFMA R120, R103, -R128, R120 ;  /* 0x8000008067787223 */ /* 0x000fe20000000078 */
[----:B------:R-:W-:Y:S01]  /*14540*/  FFMA R130, R9, R130, 0.018033718690276145935 ;  /* 0x3c93bb7309827423 */ /* 0x000fe20000000082 */
[----:B------:R-:W-:Y:S01]  /*14550*/  FFMA R103, R128, 1.4426950216293334961, R11 ;  /* 0x3fb8aa3b80677823 */ /* 0x000fe2000000000b */
[----:B------:R-:W0:Y:S01]  /*14560*/  F2F.F64.F32 R118, R118 ;  /* 0x0000007600767310 */ /* 0x000e220000201800 */
[----:B------:R-:W-:Y:S01]  /*14570*/  FMUL R120, R121, R120 ;  /* 0x0000007879787220 */ /* 0x000fe20000400000 */
[----:B------:R-:W-:-:S03]  /*14580*/  FFMA R130, R9, R130, 0.12022458761930465698 ;  /* 0x3df6384f09827423 */ /* 0x000fc60000000082 */
[----:B------:R-:W-:Y:S01]  /*14590*/  FFMA R103, R120, 1.4426950216293334961, R103 ;  /* 0x3fb8aa3b78677823 */ /* 0x000fe20000000067 */
[----:B------:R-:W-:-:S03]  /*145a0*/  FMUL R11, R9, R130 ;  /* 0x00000082090b7220 */ /* 0x000fc60000400000 */
[----:B------:R-:W-:Y:S01]  /*145b0*/  FFMA R103, R128, 1.9251366722983220825e-08, R103 ;  /* 0x32a55e3480677823 */ /* 0x000fe20000000067 */
[----:B------:R-:W-:-:S04]  /*145c0*/  FMUL R9, R11, 3 ;  /* 0x404000000b097820 */ /* 0x000fc80000400000 */
[----:B------:R-:W-:Y:S01]  /*145d0*/  FFMA R103, R120, R9, R103 ;  /* 0x0000000978677223 */ /* 0x000fe20000000067 */
[----:B------:R-:W-:Y:S01]  /*145e0*/  FADD R9, R129, R129 ;  /* 0x0000008181097221 */ /* 0x000fe20000000000 */
[----:B------:R-:W-:Y:S01]  /*145f0*/  FSEL R120, R21, -R21, P5 ;  /* 0x8000001515787208 */ /* 0x000fe20002800000 */
[----:B0-----:R-:W-:Y:S01]  /*14600*/  DADD R118, R118, R118 ;  /* 0x0000000076767229 */ /* 0x001fe20000000076 */
[----:B------:R-:W-:Y:S01]  /*14610*/  FSETP.NEU.AND P5, PT, |R129|, +INF , PT ;  /* 0x7f8000008100780b */ /* 0x000fe20003fad200 */
[----:B------:R-:W-:-:S03]  /*14620*/  FFMA R103, R128, R11, R103 ;  /* 0x0000000b80677223 */ /* 0x000fc60000000067 */
[----:B------:R-:W-:Y:S01]  /*14630*/  @P4 FSEL R9, R9, R120, !P5 ;  /* 0x0000007809094208 */ /* 0x000fe20006800000 */
[C---:B------:R-:W-:Y:S01]  /*14640*/  FADD R121, R132.reuse, R103 ;  /* 0x0000006784797221 */ /* 0x040fe20000000000 */
[C---:B------:R-:W-:Y:S01]  /*14650*/  FSETP.NAN.AND P5, PT, |R129|.reuse, |R129|, PT ;  /* 0x400000818100720b */ /* 0x040fe20003fa8200 */
[----:B-----5:R-:W-:Y:S01]  /*14660*/  DFMA R118, -R100, R118, R6 ;  /* 0x000000766476722b */ /* 0x020fe20000000106 */
[----:B------:R-:W-:Y:S01]  /*14670*/  FSETP.NEU.AND P4, PT, R129, 1, PT ;  /* 0x3f8000008100780b */ /* 0x000fe20003f8d000 */
[----:B------:R-:W-:Y:S01]  /*14680*/  FMUL R128, R121, 1 ;  /* 0x3f80000079807820 */ /* 0x000fe20000400000 */
[----:B------:R-:W-:Y:S01]  /*14690*/  FADD R132, -R132, R121 ;  /* 0x0000007984847221 */ /* 0x000fe20000000100 */
[----:B------:R-:W-:Y:S02]  /*146a0*/  FSEL R120, R8, 1, P0 ;  /* 0x3f80000008787808 */ /* 0x000fe40000000000 */
[----:B------:R-:W0:Y:S01]  /*146b0*/  FRND R125, R128 ;  /* 0x00000080007d7307 */ /* 0x000e220000201000 */
[----:B------:R-:W-:Y:S01]  /*146c0*/  FADD R132, R103, -R132 ;  /* 0x8000008467847221 */ /* 0x000fe20000000000 */
[----:B------:R-:W-:-:S04]  /*146d0*/  FADD R121, R121, -R128 ;  /* 0x8000008079797221 */ /* 0x000fc80000000000 */
[----:B------:R-:W-:Y:S01]  /*146e0*/  @P5 FADD R9, R129, 1 ;  /* 0x3f80000081095421 */ /* 0x000fe20000000000 */
[----:B------:R-:W-:Y:S01]  /*146f0*/  FSETP.GEU.AND P5, PT, R10, RZ, PT ;  /* 0x000000ff0a00720b */ /* 0x000fe20003fae000 */
[----:B------:R-:W-:Y:S01]  /*14700*/  FADD R132, R132, R121 ;  /* 0x0000007984847221 */ /* 0x000fe20000000000 */
[----:B------:R2:W3:Y:S02]  /*14710*/  F2F.F64.F32 R10, R5 ;  /* 0x00000005000a7310 */ /* 0x0004e40000201800 */
[----:B------:R-:W-:Y:S02]  /*14720*/  FSEL R9, R9, 1, P4 ;  /* 0x3f80000009097808 */ /* 0x000fe40002000000 */
[----:B------:R-:W-:Y:S01]  /*14730*/  FSEL R103, R93, -R93, P5 ;  /* 0x8000005d5d677208 */ /* 0x000fe20002800000 */
[----:B0-----:R-:W-:-:S03]  /*14740*/  FADD R127, R128, -R125 ;  /* 0x8000007d807f7221 */ /* 0x001fc60000000000 */
[----:B------:R-:W0:Y:S01]  /*14750*/  F2F.F64.F32 R8, R9 ;  /* 0x0000000900087310 */ /* 0x000e220000201800 */
[----:B------:R-:W-:Y:S01]  /*14760*/  FSEL R121, R120, R103, !P3 ;  /* 0x0000006778797208 */ /* 0x000fe20005800000 */
[----:B------:R-:W-:Y:S02]  /*14770*/  IMAD.MOV.U32 R103, RZ, RZ, 0x391fcb8e ;  /* 0x391fcb8eff677424 */ /* 0x000fe400078e00ff */
[----:B------:R-:W-:Y:S01]  /*14780*/  FADD R132, R132, R127 ;  /* 0x0000007f84847221 */ /* 0x000fe20000000000 */
[----:B------:R-:W-:-:S03]  /*14790*/  FSEL R121, R120, R121, P2 ;  /* 0x0000007978797208 */ /* 0x000fc60001000000 */
[----:B--2---:R-:W-:Y:S01]  /*147a0*/  FFMA R5, R132, R103, 0.0013391353422775864601 ;  /* 0x3aaf85ed84057423 */ /* 0x004fe20000000067 */
[----:B---3--:R-:W-:Y:S01]  /*147b0*/  DADD R10, R10, R10 ;  /* 0x000000000a0a7229 */ /* 0x008fe2000000000a */
[----:B------:R-:W-:Y:S01]  /*147c0*/  @P1 FSEL R120, R120, R121, !P0 ;  /* 0x0000007978781208 */ /* 0x000fe20004000000 */
[----:B------:R-:W2:Y:S01]  /*147d0*/  F2I.NTZ R127, R128 ;  /* 0x00000080007f7305 */ /* 0x000ea20000203100 */
[----:B------:R-:W-:Y:S01]  /*147e0*/  FFMA R5, R132, R5, 0.0096188392490148544312 ;  /* 0x3c1d985684057423 */ /* 0x000fe20000000005 */
[----:B------:R-:W-:Y:S01]  /*147f0*/  FSETP.GT.AND P0, PT, R125, RZ, PT ;  /* 0x000000ff7d00720b */ /* 0x000fe20003f04000 */
[----:B------:R-:W-:Y:S01]  /*14800*/  IMAD.MOV.U32 R125, RZ, RZ, 0x3f800000 ;  /* 0x3f800000ff7d7424 */ /* 0x000fe200078e00ff */
[----:B------:R-:W-:Y:S01]  /*14810*/  FSETP.NEU.AND P2, PT, R124, 1, PT ;  /* 0x3f8000007c00780b */ /* 0x000fe20003f4d000 */
[----:B0-----:R-:W-:Y:S01]  /*14820*/  DADD R8, R8, R8 ;  /* 0x0000000008087229 */ /* 0x001fe20000000008 */
[----:B------:R-:W-:Y:S01]  /*14830*/  FFMA R5, R132, R5, 0.055503588169813156128 ;  /* 0x3d6357bb84057423 */ /* 0x000fe20000000005 */
[----:B------:R-:W-:Y:S01]  /*14840*/  DMUL R10, R10, R118 ;  /* 0x000000760a0a7228 */ /* 0x000fe20000000000 */
[----:B------:R-:W0:Y:S01]  /*14850*/  F2F.F64.F32 R120, R120 ;  /* 0x0000007800787310 */ /* 0x000e220000201800 */
[----:B------:R-:W-:Y:S01]  /*14860*/  FSETP.GEU.AND P1, PT, R128, RZ, PT ;  /* 0x000000ff8000720b */ /* 0x000fe20003f2e000 */
[----:B------:R-:W-:-:S03]  /*14870*/  FFMA R5, R132, R5, 0.24022644758224487305 ;  /* 0x3e75fdec84057423 */ /* 0x000fc60000000005 */
[----:B------:R-:W-:Y:S01]  /*14880*/  DMUL R8, R100, R8 ;  /* 0x0000000864087228 */ /* 0x000fe20000000000 */
[----:B------:R-:W-:Y:S01]  /*14890*/  FFMA R5, R132, R5, 0.69314718246459960938 ;  /* 0x3f31721884057423 */ /* 0x000fe20000000005 */
[----:B------:R-:W-:Y:S02]  /*148a0*/  SEL R100, RZ, 0x83000000, P0 ;  /* 0x83000000ff647807 */ /* 0x000fe40000000000 */
[----:B------:R-:W-:Y:S01]  /*148b0*/  FSETP.GT.AND P0, PT, |R128|, 152, PT ;  /* 0x431800008000780b */ /* 0x000fe20003f04200 */
[----:B------:R-:W-:Y:S02]  /*148c0*/  FFMA R5, R132, R5, 1 ;  /* 0x3f80000084057423 */ /* 0x000fe40000000005 */
[----:B------:R-:W-:Y:S01]  /*148d0*/  VIADD R118, R100, 0x7f000000 ;  /* 0x7f00000064767836 */ /* 0x000fe20000000000 */
[----:B------:R-:W-:Y:S01]  /*148e0*/  DFMA R8, R10, 100, -R8 ;  /* 0x405900000a08782b */ /* 0x000fe20000000808 */
[----:B--2---:R-:W-:Y:S01]  /*148f0*/  IMAD R100, R127, 0x800000, -R100 ;  /* 0x008000007f647824 */ /* 0x004fe200078e0a64 */
[----:B0-----:R-:W-:Y:S01]  /*14900*/  DADD R120, R120, R120 ;  /* 0x0000000078787229 */ /* 0x001fe20000000078 */
[----:B------:R-:W-:-:S04]  /*14910*/  FMUL R5, R5, R118 ;  /* 0x0000007605057220 */ /* 0x000fc80000400000 */
[----:B------:R-:W-:Y:S01]  /*14920*/  FMUL R5, R5, R100 ;  /* 0x0000006405057220 */ /* 0x000fe20000400000 */
[----:B------:R-:W-:Y:S01]  /*14930*/  DADD R118, RZ, R8 ;  /* 0x00000000ff767229 */ /* 0x000fe20000000008 */
[----:B------:R-:W-:Y:S01]  /*14940*/  @P0 FSEL R5, RZ, +INF , !P1 ;  /* 0x7f800000ff050808 */ /* 0x000fe20004800000 */
[----:B------:R-:W-:Y:S01]  /*14950*/  DMUL R120, R6, R120 ;  /* 0x0000007806787228 */ /* 0x000fe20000000000 */
[----:B-1----:R-:W-:Y:S10]  /*14960*/  @!P2 BRA `(.L_x_1197) ;  /* 0x000000000034a947 */ /* 0x002ff40003800000 */
        /* <DEDUP_REMOVED lines=10> */
.L_x_1199:
[----:B------:R-:W-:Y:S01]  /*14a10*/  FADD R125, R124, R124 ;  /* 0x0000007c7c7d7221 */ /* 0x000fe20000000000 */
[----:B------:R-:W-:Y:S06]  /*14a20*/  BRA `(.L_x_1197) ;  /* 0x0000000000047947 */ /* 0x000fec0003800000 */
.L_x_1198:
[----:B------:R-:W-:-:S07]  /*14a30*/  FADD R125, R124, 1 ;  /* 0x3f8000007c7d7421 */ /* 0x000fce0000000000 */
.L_x_1197:
[----:B------:R-:W-:Y:S05]  /*14a40*/  BSYNC.RECONVERGENT B1 ;  /* 0x0000000000017941 */ /* 0x000fea0003800200 */
.L_x_1196:
[----:B------:R0:W5:Y:S01]  /*14a50*/  LDL.64 R100, [R1+0x38] ;  /* 0x0000380001647983 */ /* 0x0001620000100a00 */
[----:B------:R-:W-:Y:S01]  /*14a60*/  DADD R8, -R110, 1 ;  /* 0x3ff000006e087429 */ /* 0x000fe20000000100 */
[----:B------:R-:W1:Y:S08]  /*14a70*/  F2F.F32.F64 R134, R112 ;  /* 0x0000007000867310 */ /* 0x000e700000301000 */
[----:B------:R-:W2:Y:S01]  /*14a80*/  F2F.F32.F64 R132, R8 ;  /* 0x0000000800847310 */ /* 0x000ea20000301000 */
[C---:B-1----:R-:W-:Y:S01]  /*14a90*/  FSETP.NEU.AND P1, PT, R134.reuse, RZ, PT ;  /* 0x000000ff8600720b */ /* 0x042fe20003f2d000 */
[C---:B------:R-:W-:Y:S01]  /*14aa0*/  FADD R128, R134.reuse, R134 ;  /* 0x0000008686807221 */ /* 0x040fe20000000000 */
[----:B------:R-:W-:-:S02]  /*14ab0*/  FSETP.NAN.AND P2, PT, |R134|, |R134|, PT ;  /* 0x400000868600720b */ /* 0x000fc40003f48200 */
[----:B------:R-:W-:Y:S02]  /*14ac0*/  FSETP.NEU.AND P3, PT, |R134|, +INF , PT ;  /* 0x7f8000008600780b */ /* 0x000fe40003f6d200 */
[----:B------:R-:W-:Y:S02]  /*14ad0*/  LOP3.LUT R11, R128, 0x7fffffff, RZ, 0xc0, !PT ;  /* 0x7fffffff800b7812 */ /* 0x000fe400078ec0ff */
[C---:B--2---:R-:W-:Y:S01]  /*14ae0*/  FSETP.NAN.AND P0, PT, |R132|.reuse, |R132|, PT ;  /* 0x400000848400720b */ /* 0x044fe20003f08200 */
[C---:B------:R-:W-:Y:S01]  /*14af0*/  FADD R5, R132.reuse, 1 ;  /* 0x3f80000084057421 */ /* 0x040fe20000000000 */
[C---:B------:R-:W-:Y:S02]  /*14b00*/  FSETP.GEU.AND P5, PT, R132.reuse, RZ, PT ;  /* 0x000000ff8400720b */ /* 0x040fe40003fae000 */
[----:B------:R-:W-:Y:S02]  /*14b10*/  FSETP.NEU.AND P4, PT, R132, 1, PT ;  /* 0x3f8000008400780b */ /* 0x000fe40003f8d000 */
[----:B------:R-:W-:-:S02]  /*14b20*/  FSEL R8, R90, -R90, P5 ;  /* 0x8000005a5a087208 */ /* 0x000fc40002800000 */
[----:B------:R-:W-:Y:S02]  /*14b30*/  FSETP.NEU.AND P5, PT, |R132|, +INF , PT ;  /* 0x7f8000008400780b */ /* 0x000fe40003fad200 */
[----:B------:R-:W-:Y:S01]  /*14b40*/  @P1 FSEL R11, R11, R94, !P3 ;  /* 0x0000005e0b0b1208 */ /* 0x000fe20005800000 */
[----:B------:R-:W-:Y:S02]  /*14b50*/  @P2 FADD R11, R134, 2 ;  /* 0x40000000860b2421 */ /* 0x000fe40000000000 */
[----:B------:R-:W-:-:S05]  /*14b60*/  @!P0 FADD R5, R132, R132 ;  /* 0x0000008484058221 */ /* 0x000fca0000000000 */
[----:B------:R-:W-:-:S04]  /*14b70*/  FSEL R127, R5, 1, P4 ;  /* 0x3f800000057f7808 */ /* 0x000fc80002000000 */
[----:B------:R-:W-:Y:S02]  /*14b80*/  FSEL R124, R127, R8, !P5 ;  /* 0x000000087f7c7208 */ /* 0x000fe40006800000 */
[----:B------:R-:W-:-:S04]  /*14b90*/  FSETP.NEU.AND P5, PT, R134, 1, PT ;  /* 0x3f8000008600780b */ /* 0x000fc80003fad000 */
[----:B------:R-:W-:-:S06]  /*14ba0*/  FSEL R9, R11, 1, P5 ;  /* 0x3f8000000b097808 */ /* 0x000fcc0002800000 */
[----:B------:R-:W1:Y:S02]  /*14bb0*/  F2F.F64.F32 R8, R9 ;  /* 0x0000000900087310 */ /* 0x000e640000201800 */
[----:B-1----:R-:W-:-:S06]  /*14bc0*/  DADD R10, R114, -R8 ;  /* 0x00000000720a7229 */ /* 0x002fcc0000000808 */
[----:B------:R-:W1:Y:S02]  /*14bd0*/  F2F.F32.F64 R129, R10 ;  /* 0x0000000a00817310 */ /* 0x000e640000301000 */
[C---:B-1----:R-:W-:Y:S01]  /*14be0*/  FMUL R8, |R129|.reuse, 16777216 ;  /* 0x4b80000081087820 */ /* 0x042fe20000400200 */
[----:B------:R-:W-:-:S04]  /*14bf0*/  FSETP.GEU.AND P6, PT, |R129|, 1.175494350822287508e-38, PT ;  /* 0x008000008100780b */ /* 0x000fc80003fce200 */
[----:B------:R-:W-:Y:S02]  /*14c00*/  FSEL R8, R8, |R129|, !P6 ;  /* 0x4000008108087208 */ /* 0x000fe40007000000 */
[----:B------:R-:W-:-:S03]  /*14c10*/  FSEL R130, RZ, -24, P6 ;  /* 0xc1c00000ff827808 */ /* 0x000fc60003000000 */
[----:B------:R-:W-:-:S05]  /*14c20*/  VIADD R5, R8, 0xc0cafb0d ;  /* 0xc0cafb0d08057836 */ /* 0x000fca0000000000 */
[----:B------:R-:W-:-:S05]  /*14c30*/  LOP3.LUT R5, R5, 0xff800000, RZ, 0xc0, !PT ;  /* 0xff80000005057812 */ /* 0x000fca00078ec0ff */
[----:B------:R-:W-:-:S04]  /*14c40*/  IMAD.IADD R8, R8, 0x1, -R5 ;  /* 0x0000000108087824 */ /* 0x000fc800078e0a05 */
[----:B------:R-:W-:-:S06]  /*14c50*/  FADD R9, R8, 1 ;  /* 0x3f80000008097421 */ /* 0x000fcc0000000000 */
[----:B------:R-:W1:Y:S01]  /*14c60*/  MUFU.RCP R9, R9 ;  /* 0x0000000900097308 */ /* 0x000e620000001000 */
[----:B------:R-:W-:Y:S01]  /*14c70*/  FADD R8, R8, -1 ;  /* 0xbf80000008087421 */ /* 0x000fe20000000000 */
[----:B------:R-:W-:-:S03]  /*14c80*/  I2FP.F32.S32 R5, R5 ;  /* 0x0000000500057245 */ /* 0x000fc60000201400 */
[----:B------:R-:W-:Y:S02]  /*14c90*/  FADD R10, R8, R8 ;  /* 0x00000008080a7221 */ /* 0x000fe40000000000 */
[----:B------:R-:W-:Y:S02]  /*14ca0*/  FFMA R130, R5, 1.1920928955078125e-07, R130 ;  /* 0x3400000005827823 */ /* 0x000fe40000000082 */
[----:B-1----:R-:W-:-:S04]  /*14cb0*/  FMUL R11, R9, R10 ;  /* 0x0000000a090b7220 */ /* 0x002fc80000400000 */
[----:B------:R-:W-:Y:S01]  /*14cc0*/  FADD R10, R8, -R11 ;  /* 0x8000000b080a7221 */ /* 0x000fe20000000000 */
[CC--:B------:R-:W-:Y:S01]  /*14cd0*/  FMUL R5, R11.reuse, R11.reuse ;  /* 0x0000000b0b057220 */ /* 0x0c0fe20000400000 */
[----:B------:R-:W-:Y:S02]  /*14ce0*/  FFMA R133, R11, 1.4426950216293334961, R130 ;  /* 0x3fb8aa3b0b857823 */ /* 0x000fe40000000082 */
[----:B------:R-:W-:Y:S01]  /*14cf0*/  FADD R131, R10, R10 ;  /* 0x0000000a0a837221 */ /* 0x000fe20000000000 */
[C---:B------:R-:W-:Y:S01]  /*14d00*/  FFMA R10, R5.reuse, R102, 0.0032181653659790754318 ;  /* 0x3b52e7db050a7423 */ /* 0x040fe20000000066 */
[----:B------:R-:W-:Y:S02]  /*14d10*/  FADD R130, R130, -R133 ;  /* 0x8000008582827221 */ /* 0x000fe40000000000 */
[----:B------:R-:W-:Y:S01]  /*14d20*/  FFMA R8, R8, -R11, R131 ;  /* 0x8000000b08087223 */ /* 0x000fe20000000083 */
[----:B------:R-:W-:-:S03]  /*14d30*/  FFMA R10, R5, R10, 0.018033718690276145935 ;  /* 0x3c93bb73050a7423 */ /* 0x000fc6000000000a */
[----:B------:R-:W-:Y:S01]  /*14d40*/  FMUL R8, R9, R8 ;  /* 0x0000000809087220 */ /* 0x000fe20000400000 */
[----:B------:R-:W-:Y:S01]  /*14d50*/  FFMA R9, R11, 1.4426950216293334961, R130 ;  /* 0x3fb8aa3b0b097823 */ /* 0x000fe20000000082 */
        /* <DEDUP_REMOVED lines=8> */
[----:B------:R-:W-:-:S03]  /*14de0*/  FSETP.NEU.AND P0, PT, R132, RZ, PT ;  /* 0x000000ff8400720b */ /* 0x000fc60003f0d000 */
[----:B------:R-:W-:-:S04]  /*14df0*/  FADD R130, R133, R10 ;  /* 0x0000000a85827221 */ /* 0x000fc80000000000 */
[----:B------:R-:W-:-:S04]  /*14e00*/  FMUL R131, R130, 1 ;  /* 0x3f80000082837820 */ /* 0x000fc80000400000 */
[----:B------:R-:W1:Y:S01]  /*14e10*/  FRND R132, R131 ;  /* 0x0000008300847307 */ /* 0x000e620000201000 */
[C---:B------:R-:W-:Y:S01]  /*14e20*/  @P2 FADD R128, R134.reuse, 1 ;  /* 0x3f80000086802421 */ /* 0x040fe20000000000 */
[----:B------:R-:W-:Y:S01]  /*14e30*/  @P0 FSEL R127, R127, R124, !P4 ;  /* 0x0000007c7f7f0208 */ /* 0x000fe20006000000 */
[----:B------:R-:W-:Y:S01]  /*14e40*/  FADD R133, -R133, R130 ;  /* 0x0000008285857221 */ /* 0x000fe20000000100 */
[----:B------:R-:W-:Y:S02]  /*14e50*/  FSETP.GEU.AND P0, PT, R134, RZ, PT ;  /* 0x000000ff8600720b */ /* 0x000fe40003f0e000 */
[----:B------:R-:W-:Y:S01]  /*14e60*/  FSEL R124, R128, 1, P5 ;  /* 0x3f800000807c7808 */ /* 0x000fe20002800000 */
[----:B------:R-:W-:Y:S01]  /*14e70*/  FADD R133, R10, -R133 ;  /* 0x800000850a857221 */ /* 0x000fe20000000000 */
[----:B------:R-:W-:Y:S01]  /*14e80*/  FSEL R5, R95, -R95, P0 ;  /* 0x8000005f5f057208 */ /* 0x000fe20000000000 */
[----:B------:R1:W2:Y:S01]  /*14e90*/  F2F.F64.F32 R8, R125 ;  /* 0x0000007d00087310 */ /* 0x0002a20000201800 */
[----:B------:R-:W-:-:S02]  /*14ea0*/  FADD R130, R130, -R131 ;  /* 0x8000008382827221 */ /* 0x000fc40000000000 */
[----:B------:R-:W-:-:S05]  /*14eb0*/  FSEL R5, R124, R5, !P3 ;  /* 0x000000057c057208 */ /* 0x000fca0005800000 */
[----:B------:R-:W3:Y:S01]  /*14ec0*/  F2F.F64.F32 R10, R127 ;  /* 0x0000007f000a7310 */ /* 0x000ee20000201800 */
[----:B------:R-:W-:Y:S01]  /*14ed0*/  FADD R130, R133, R130 ;  /* 0x0000008285827221 */ /* 0x000fe20000000000 */
[----:B-1----:R-:W-:Y:S01]  /*14ee0*/  FADD R125, R131, -R132 ;  /* 0x80000084837d7221 */ /* 0x002fe20000000000 */
[----:B------:R-:W-:-:S03]  /*14ef0*/  FSEL R5, R124, R5, P2 ;  /* 0x000000057c057208 */ /* 0x000fc60001000000 */
[----:B------:R-:W-:Y:S01]  /*14f00*/  FADD R130, R130, R125 ;  /* 0x0000007d82827221 */ /* 0x000fe20000000000 */
[----:B------:R-:W-:-:S03]  /*14f10*/  @P1 FSEL R124, R124, R5, !P5 ;  /* 0x000000057c7c1208 */ /* 0x000fc60006800000 */
[C---:B------:R-:W-:Y:S01]  /*14f20*/  FFMA R5, R130.reuse, R103, 0.0013391353422775864601 ;  /* 0x3aaf85ed82057423 */ /* 0x040fe20000000067 */
[----:B------:R-:W-:Y:S02]  /*14f30*/  DADD R120, -R120, R14 ;  /* 0x0000000078787229 */ /* 0x000fe4000000010e */
[----:B--2---:R-:W-:Y:S01]  /*14f40*/  DADD R8, R8, R8 ;  /* 0x0000000008087229 */ /* 0x004fe20000000008 */
[----:B------:R-:W1:Y:S01]  /*14f50*/  F2F.F64.F32 R124, R124 ;  /* 0x0000007c007c7310 */ /* 0x000e620000201800 */
[----:B---3--:R-:W-:Y:S01]  /*14f60*/  DADD R10, R10, R10 ;  /* 0x000000000a0a7229 */ /* 0x008fe2000000000a */
[----:B------:R-:W-:Y:S01]  /*14f70*/  FFMA R5, R130, R5, 0.0096188392490148544312 ;  /* 0x3c1d985682057423 */ /* 0x000fe20000000005 */
[----:B------:R-:W-:-:S03]  /*14f80*/  FSETP.GT.AND P0, PT, R132, RZ, PT ;  /* 0x000000ff8400720b */ /* 0x000fc60003f04000 */
[C---:B------:R-:W-:Y:S02]  /*14f90*/  FFMA R5, R130.reuse, R5, 0.055503588169813156128 ;  /* 0x3d6357bb82057423 */ /* 0x040fe40000000005 */
[----:B------:R-:W2:Y:S01]  /*14fa0*/  F2I.NTZ R127, R131 ;  /* 0x00000083007f7305 */ /* 0x000ea20000203100 */
[----:B------:R-:W-:Y:S01]  /*14fb0*/  DMUL R8, R8, R120 ;  /* 0x0000007808087228 */ /* 0x000fe20000000000 */
[C---:B------:R-:W-:Y:S01]  /*14fc0*/  FFMA R5, R130.reuse, R5, 0.24022644758224487305 ;  /* 0x3e75fdec82057423 */ /* 0x040fe20000000005 */
[----:B------:R-:W-:Y:S01]  /*14fd0*/  DMUL R10, R6, R10 ;  /* 0x0000000a060a7228 */ /* 0x000fe20000000000 */
[----:B------:R-:W-:Y:S02]  /*14fe0*/  FSETP.NEU.AND P2, PT, R129, 1, PT ;  /* 0x3f8000008100780b */ /* 0x000fe40003f4d000 */
[----:B------:R-:W-:Y:S01]  /*14ff0*/  SEL R6, RZ, 0x83000000, P0 ;  /* 0x83000000ff067807 */ /* 0x000fe20000000000 */
[----:B------:R-:W-:Y:S01]  /*15000*/  FFMA R5, R130, R5, 0.69314718246459960938 ;  /* 0x3f31721882057423 */ /* 0x000fe20000000005 */
[----:B------:R-:W-:Y:S01]  /*15010*/  FSETP.GT.AND P0, PT, |R131|, 152, PT ;  /* 0x431800008300780b */ /* 0x000fe20003f04200 */
[----:B-1----:R-:W-:-:S02]  /*15020*/  DADD R120, R124, R124 ;  /* 0x000000007c787229 */ /* 0x002fc4000000007c */
[----:B------:R-:W-:Y:S01]  /*15030*/  DFMA R8, R8, 100, -R10 ;  /* 0x405900000808782b */ /* 0x000fe2000000080a */
[----:B------:R-:W-:Y:S01]  /*15040*/  FFMA R5, R130, R5, 1 ;  /* 0x3f80000082057423 */ /* 0x000fe20000000005 */
[----:B------:R-:W-:Y:S01]  /*15050*/  VIADD R10, R6, 0x7f000000 ;  /* 0x7f000000060a7836 */ /* 0x000fe20000000000 */
[----:B------:R-:W-:Y:S01]  /*15060*/  FSETP.GEU.AND P1, PT, R131, RZ, PT ;  /* 0x000000ff8300720b */ /* 0x000fe20003f2e000 */
[----:B--2---:R-:W-:Y:S02]  /*15070*/  IMAD R6, R127, 0x800000, -R6 ;  /* 0x008000007f067824 */ /* 0x004fe400078e0a06 */
[----:B------:R-:W-:Y:S01]  /*15080*/  FMUL R5, R5, R10 ;  /* 0x0000000a05057220 */ /* 0x000fe20000400000 */
[----:B------:R-:W-:Y:S01]  /*15090*/  BSSY.RECONVERGENT B1, `(.L_x_1200) ;  /* 0x0000014000017945 */ /* 0x000fe20003800200 */
[----:B------:R-:W-:Y:S02]  /*150a0*/  DADD R118, R118, R8 ;  /* 0x0000000076767229 */ /* 0x000fe40000000008 */
[----:B------:R-:W-:Y:S01]  /*150b0*/  DMUL R120, R14, R120 ;  /* 0x000000780e787228 */ /* 0x000fe20000000000 */
[----:B------:R-:W-:Y:S01]  /*150c0*/  FMUL R5, R5, R6 ;  /* 0x0000000605057220 */ /* 0x000fe20000400000 */
[----:B------:R-:W-:Y:S01]  /*150d0*/  IMAD.MOV.U32 R124, RZ, RZ, 0x3f800000 ;  /* 0x3f800000ff7c7424 */ /* 0x000fe200078e00ff */
[----:B------:R-:W-:Y:S01]  /*150e0*/  @P0 FSEL R5, RZ, +INF , !P1 ;  /* 0x7f800000ff050808 */ /* 0x000fe20004800000 */
[----:B0-----:R-:W-:Y:S07]  /*150f0*/  @!P2 BRA `(.L_x_1201) ;  /* 0x000000000034a947 */ /* 0x001fee0003800000 */
        /* <DEDUP_REMOVED lines=10> */
.L_x_1203:
[----:B------:R-:W-:Y:S01]  /*151a0*/  FADD R124, R129, R129 ;  /* 0x00000081817c7221 */ /* 0x000fe20000000000 */
[----:B------:R-:W-:Y:S06]  /*151b0*/  BRA `(.L_x_1201) ;  /* 0x0000000000047947 */ /* 0x000fec0003800000 */
.L_x_1202:
[----:B------:R-:W-:-:S07]  /*151c0*/  FADD R124, R129, 1 ;  /* 0x3f800000817c7421 */ /* 0x000fce0000000000 */
.L_x_1201:
[----:B------:R-:W-:Y:S05]  /*151d0*/  BSYNC.RECONVERGENT B1 ;  /* 0x0000000000017941 */ /* 0x000fea0003800200 */
.L_x_1200:
[----:B------:R-:W2:Y:S01]  /*151e0*/  LDL.64 R10, [R1+0x48] ;  /* 0x00004800010a7983 */ /* 0x000ea20000100a00 */
[----:B------:R-:W-:Y:S01]  /*151f0*/  DADD R6, -R112, 1 ;  /* 0x3ff0000070067429 */ /* 0x000fe20000000100 */
[----:B------:R-:W0:Y:S08]  /*15200*/  F2F.F32.F64 R132, R114 ;  /* 0x0000007200847310 */ /* 0x000e300000301000 */
[----:B------:R-:W1:Y:S01]  /*15210*/  F2F.F32.F64 R134, R6 ;  /* 0x0000000600867310 */ /* 0x000e620000301000 */
[C---:B0-----:R-:W-:Y:S01]  /*15220*/  FSETP.NEU.AND P1, PT, R132.reuse, RZ, PT ;  /* 0x000000ff8400720b */ /* 0x041fe20003f2d000 */
[C---:B------:R-:W-:Y:S01]  /*15230*/  FADD R127, R132.reuse, R132 ;  /* 0x00000084847f7221 */ /* 0x040fe20000000000 */
[----:B------:R-:W-:-:S02]  /*15240*/  FSETP.NAN.AND P2, PT, |R132|, |R132|, PT ;  /* 0x400000848400720b */ /* 0x000fc40003f48200 */
[----:B------:R-:W-:Y:S02]  /*15250*/  FSETP.NEU.AND P3, PT, |R132|, +INF , PT ;  /* 0x7f8000008400780b */ /* 0x000fe40003f6d200 */
[----:B------:R-:W-:Y:S02]  /*15260*/  LOP3.LUT R9, R127, 0x7fffffff, RZ, 0xc0, !PT ;  /* 0x7fffffff7f097812 */ /* 0x000fe400078ec0ff */
[C---:B-1----:R-:W-:Y:S01]  /*15270*/  FSETP.NAN.AND P0, PT, |R134|.reuse, |R134|, PT ;  /* 0x400000868600720b */ /* 0x042fe20003f08200 */
        /* <DEDUP_REMOVED lines=12> */
[----:B------:R-:W0:Y:S02]  /*15340*/  F2F.F64.F32 R6, R7 ;  /* 0x0000000700067310 */ /* 0x000e240000201800 */
[----:B0-----:R-:W-:-:S06]  /*15350*/  DADD R8, R116, -R6 ;  /* 0x0000000074087229 */ /* 0x001fcc0000000806 */
[----:B------:R-:W0:Y:S02]  /*15360*/  F2F.F32.F64 R129, R8 ;  /* 0x0000000800817310 */ /* 0x000e240000301000 */
[C---:B0-----:R-:W-:Y:S01]  /*15370*/  FMUL R6, |R129|.reuse, 16777216 ;  /* 0x4b80000081067820 */ /* 0x041fe20000400200 */
[----:B------:R-:W-:-:S04]  /*15380*/  FSETP.GEU.AND P6, PT, |R129|, 1.175494350822287508e-38, PT ;  /* 0x008000008100780b */ /* 0x000fc80003fce200 */
[----:B------:R-:W-:Y:S02]  /*15390*/  FSEL R6, R6, |R129|, !P6 ;  /* 0x4000008106067208 */ /* 0x000fe40007000000 */
[----:B------:R-:W-:-:S03]  /*153a0*/  FSEL R130, RZ, -24, P6 ;  /* 0xc1c00000ff827808 */ /* 0x000fc60003000000 */
[----:B------:R-:W-:-:S05]  /*153b0*/  VIADD R5, R6, 0xc0cafb0d ;  /* 0xc0cafb0d06057836 */ /* 0x000fca0000000000 */
[----:B------:R-:W-:-:S05]  /*153c0*/  LOP3.LUT R5, R5, 0xff800000, RZ, 0xc0, !PT ;  /* 0xff80000005057812 */ /* 0x000fca00078ec0ff */
[----:B------:R-:W-:-:S04]  /*153d0*/  IMAD.IADD R6, R6, 0x1, -R5 ;  /* 0x0000000106067824 */ /* 0x000fc800078e0a05 */
[----:B------:R-:W-:-:S06]  /*153e0*/  FADD R7, R6, 1 ;  /* 0x3f80000006077421 */ /* 0x000fcc0000000000 */
[----:B------:R-:W0:Y:S01]  /*153f0*/  MUFU.RCP R7, R7 ;  /* 0x0000000700077308 */ /* 0x000e220000001000 */
[----:B------:R-:W-:Y:S01]  /*15400*/  FADD R6, R6, -1 ;  /* 0xbf80000006067421 */ /* 0x000fe20000000000 */
[----:B------:R-:W-:-:S03]  /*15410*/  I2FP.F32.S32 R5, R5 ;  /* 0x0000000500057245 */ /* 0x000fc60000201400 */
[----:B------:R-:W-:Y:S02]  /*15420*/  FADD R8, R6, R6 ;  /* 0x0000000606087221 */ /* 0x000fe40000000000 */
[----:B------:R-:W-:Y:S02]  /*15430*/  FFMA R130, R5, 1.1920928955078125e-07, R130 ;  /* 0x3400000005827823 */ /* 0x000fe40000000082 */
[----:B0-----:R-:W-:-:S04]  /*15440*/  FMUL R9, R7, R8 ;  /* 0x0000000807097220 */ /* 0x001fc80000400000 */
        /* <DEDUP_REMOVED lines=21> */
[----:B------:R-:W0:Y:S01]  /*155a0*/  FRND R130, R131 ;  /* 0x0000008300827307 */ /* 0x000e220000201000 */
[----:B------:R-:W-:Y:S01]  /*155b0*/  FADD R133, -R133, R8 ;  /* 0x0000000885857221 */ /* 0x000fe20000000100 */
[----:B------:R-:W-:Y:S01]  /*155c0*/  @P0 FSEL R125, R125, R128, !P4 ;  /* 0x000000807d7d0208 */ /* 0x000fe20006000000 */
[C---:B------:R-:W-:Y:S01]  /*155d0*/  @P2 FADD R127, R132.reuse, 1 ;  /* 0x3f800000847f2421 */ /* 0x040fe20000000000 */
[----:B------:R-:W-:Y:S01]  /*155e0*/  FSETP.GEU.AND P0, PT, R132, RZ, PT ;  /* 0x000000ff8400720b */ /* 0x000fe20003f0e000 */
[----:B------:R-:W-:Y:S01]  /*155f0*/  FADD R133, R102, -R133 ;  /* 0x8000008566857221 */ /* 0x000fe20000000000 */
[----:B------:R-:W-:Y:S02]  /*15600*/  FADD R128, R8, -R131 ;  /* 0x8000008308807221 */ /* 0x000fe40000000000 */
[----:B------:R-:W1:Y:S01]  /*15610*/  F2F.F64.F32 R6, R124 ;  /* 0x0000007c00067310 */ /* 0x000e620000201800 */
[----:B------:R-:W-:Y:S02]  /*15620*/  FSEL R5, R96, -R96, P0 ;  /* 0x8000006060057208 */ /* 0x000fe40000000000 */
[----:B------:R-:W-:Y:S01]  /*15630*/  FSEL R102, R127, 1, P5 ;  /* 0x3f8000007f667808 */ /* 0x000fe20002800000 */
[----:B------:R-:W-:-:S04]  /*15640*/  FADD R128, R133, R128 ;  /* 0x0000008085807221 */ /* 0x000fc80000000000 */
[----:B------:R-:W3:Y:S01]  /*15650*/  F2F.F64.F32 R8, R125 ;  /* 0x0000007d00087310 */ /* 0x000ee20000201800 */
[----:B------:R-:W-:Y:S01]  /*15660*/  FSEL R5, R102, R5, !P3 ;  /* 0x0000000566057208 */ /* 0x000fe20005800000 */
[----:B0-----:R-:W-:-:S03]  /*15670*/  FADD R127, R131, -R130 ;  /* 0x80000082837f7221 */ /* 0x001fc60000000000 */
[----:B------:R-:W-:Y:S01]  /*15680*/  FSEL R5, R102, R5, P2 ;  /* 0x0000000566057208 */ /* 0x000fe20001000000 */
[----:B------:R-:W-:Y:S01]  /*15690*/  FADD R128, R128, R127 ;  /* 0x0000007f80807221 */ /* 0x000fe20000000000 */
[----:B-----5:R-:W-:Y:S02]  /*156a0*/  DADD R120, -R120, R100 ;  /* 0x0000000078787229 */ /* 0x020fe40000000164 */
[----:B------:R-:W-:Y:S01]  /*156b0*/  @P1 FSEL R102, R102, R5, !P5 ;  /* 0x0000000566661208 */ /* 0x000fe20006800000 */
[----:B------:R-:W-:Y:S01]  /*156c0*/  FFMA R5, R128, R103, 0.0013391353422775864601 ;  /* 0x3aaf85ed80057423 */ /* 0x000fe20000000067 */
[----:B-1----:R-:W-:-:S03]  /*156d0*/  DADD R6, R6, R6 ;  /* 0x0000000006067229 */ /* 0x002fc60000000006 */
[C---:B------:R-:W-:Y:S01]  /*156e0*/  FFMA R5, R128.reuse, R5, 0.0096188392490148544312 ;  /* 0x3c1d985680057423 */ /* 0x040fe20000000005 */
[----:B---3--:R-:W-:Y:S01]  /*156f0*/  DADD R8, R8, R8 ;  /* 0x0000000008087229 */ /* 0x008fe20000000008 */
[----:B------:R-:W0:Y:S02]  /*15700*/  F2F.F64.F32 R102, R102 ;  /* 0x0000006600667310 */ /* 0x000e240000201800 */
[----:B------:R-:W-:Y:S01]  /*15710*/  FFMA R5, R128, R5, 0.055503588169813156128 ;  /* 0x3d6357bb80057423 */ /* 0x000fe20000000005 */
[----:B------:R-:W-:Y:S01]  /*15720*/  DMUL R6, R6, R120 ;  /* 0x0000007806067228 */ /* 0x000fe20000000000 */
[----:B------:R-:W-:-:S04]  /*15730*/  FSETP.GT.AND P0, PT, R130, RZ, PT ;  /* 0x000000ff8200720b */ /* 0x000fc80003f04000 */
[----:B------:R-:W1:Y:S01]  /*15740*/  F2I.NTZ R120, R131 ;  /* 0x0000008300787305 */ /* 0x000e620000203100 */
[----:B------:R-:W-:Y:S01]  /*15750*/  DMUL R8, R14, R8 ;  /* 0x000000080e087228 */ /* 0x000fe20000000000 */
[C---:B------:R-:W-:Y:S01]  /*15760*/  FFMA R5, R128.reuse, R5, 0.24022644758224487305 ;  /* 0x3e75fdec80057423 */ /* 0x040fe20000000005 */
[----:B------:R-:W-:Y:S02]  /*15770*/  FSETP.NEU.AND P2, PT, R129, 1, PT ;  /* 0x3f8000008100780b */ /* 0x000fe40003f4d000 */
[----:B------:R-:W-:Y:S01]  /*15780*/  SEL R15, RZ, 0x83000000, P0 ;  /* 0x83000000ff0f7807 */ /* 0x000fe20000000000 */
[C---:B------:R-:W-:Y:S01]  /*15790*/  FFMA R5, R128.reuse, R5, 0.69314718246459960938 ;  /* 0x3f31721880057423 */ /* 0x040fe20000000005 */
[----:B------:R-:W-:Y:S01]  /*157a0*/  FSETP.GT.AND P0, PT, |R131|, 152, PT ;  /* 0x431800008300780b */ /* 0x000fe20003f04200 */
[----:B0-----:R-:W-:Y:S02]  /*157b0*/  DADD R102, R102, R102 ;  /* 0x0000000066667229 */ /* 0x001fe40000000066 */
[----:B------:R-:W-:Y:S01]  /*157c0*/  DFMA R6, R6, 100, -R8 ;  /* 0x405900000606782b */ /* 0x000fe20000000808 */
[----:B------:R-:W-:Y:S01]  /*157d0*/  FFMA R5, R128, R5, 1 ;  /* 0x3f80000080057423 */ /* 0x000fe20000000005 */
[----:B------:R-:W-:Y:S01]  /*157e0*/  VIADD R8, R15, 0x7f000000 ;  /* 0x7f0000000f087836 */ /* 0x000fe20000000000 */
[----:B------:R-:W-:Y:S01]  /*157f0*/  FSETP.GEU.AND P1, PT, R131, RZ, PT ;  /* 0x000000ff8300720b */ /* 0x000fe20003f2e000 */
[----:B-1----:R-:W-:-:S02]  /*15800*/  IMAD R120, R120, 0x800000, -R15 ;  /* 0x0080000078787824 */ /* 0x002fc400078e0a0f */
[----:B------:R-:W-:Y:S01]  /*15810*/  FMUL R5, R5, R8 ;  /* 0x0000000805057220 */ /* 0x000fe20000400000 */
[----:B------:R-:W-:Y:S01]  /*15820*/  BSSY.RECONVERGENT B1, `(.L_x_1204) ;  /* 0x0000014000017945 */ /* 0x000fe20003800200 */
[----:B------:R-:W-:Y:S02]  /*15830*/  DADD R118, R118, R6 ;  /* 0x0000000076767229 */ /* 0x000fe40000000006 */
[----:B------:R-:W-:Y:S01]  /*15840*/  FMUL R120, R5, R120 ;  /* 0x0000007805787220 */ /* 0x000fe20000400000 */
[----:B------:R-:W-:Y:S01]  /*15850*/  IMAD.MOV.U32 R5, RZ, RZ, 0x3f800000 ;  /* 0x3f800000ff057424 */ /* 0x000fe200078e00ff */
        /* <DEDUP_REMOVED lines=13> */
.L_x_1207:
[----:B------:R-:W-:Y:S01]  /*15930*/  FADD R5, R129, R129 ;  /* 0x0000008181057221 */ /* 0x000fe20000000000 */
[----:B------:R-:W-:Y:S06]  /*15940*/  BRA `(.L_x_1205) ;  /* 0x0000000000047947 */ /* 0x000fec0003800000 */
.L_x_1206:
[----:B------:R-:W-:-:S07]  /*15950*/  FADD R5, R129, 1 ;  /* 0x3f80000081057421 */ /* 0x000fce0000000000 */
.L_x_1205:
[----:B------:R-:W-:Y:S05]  /*15960*/  BSYNC.RECONVERGENT B1 ;  /* 0x0000000000017941 */ /* 0x000fea0003800200 */
.L_x_1204:
[----:B------:R-:W0:Y:S01]  /*15970*/  F2F.F64.F32 R6, R5 ;  /* 0x0000000500067310 */ /* 0x000e220000201800 */
[----:B------:R-:W-:Y:S01]  /*15980*/  DMUL R100, R100, R12 ;  /* 0x0000000c64647228 */ /* 0x000fe20000000000 */
        /* <DEDUP_REMOVED lines=8> */
[----:B0-----:R-:W-:Y:S02]  /*15a10*/  VIADD R99, R99, 0x8 ;  /* 0x0000000863637836 */ /* 0x001fe40000000000 */
[----:B-1----:R-:W-:Y:S01]  /*15a20*/  VIADD R98, R98, 0x10 ;  /* 0x0000001062627836 */ /* 0x002fe20000000000 */
[----:B------:R-:W-:Y:S06]  /*15a30*/  @P0 BRA `(.L_x_1208) ;  /* 0xffffffe400680947 */ /* 0x000fec000383ffff */
[----:B------:R-:W-:Y:S05]  /*15a40*/  BSYNC.RECONVERGENT B0 ;  /* 0x0000000000007941 */ /* 0x000fea0003800200 */
.L_x_1193:
[----:B------:R-:W2:Y:S04]  /*15a50*/  LDL.128 R124, [R1+0xf0] ;  /* 0x0000f000017c7983 */ /* 0x000ea80000100c00 */
[----:B------:R-:W3:Y:S04]  /*15a60*/  LDL.128 R4, [R1+0x100] ;  /* 0x0001000001047983 */ /* 0x000ee80000100c00 */
[----:B------:R-:W4:Y:S01]  /*15a70*/  LDL.64 R8, [R1+0x110] ;  /* 0x0001100001087983 */ /* 0x000f220000100a00 */
        /* <DEDUP_REMOVED lines=33> */
[----:B------:R-:W-:Y:S05]  /*15c90*/  CALL.REL.NOINC `($__internal_10_$__cuda_sm20_dblrcp_rn_slowpath_v3) ;  /* 0x0000002400687944 */ /* 0x000fea0003c00000 */
.L_x_1212:
[----:B------:R-:W-:Y:S05]  /*15ca0*/  BSYNC.RECONVERGENT B1 ;  /* 0x0000000000017941 */ /* 0x000fea0003800200 */
.L_x_1211:
        /* <DEDUP_REMOVED lines=28> */
[C---:B------:R-:W-:Y:S02]  /*15e70*/  DFMA R138, R50.reuse, R128, RZ ;  /* 0x00000080328a722b */ /* 0x040fe400000000ff */
[----:B------:R-:W-:-:S02]  /*15e80*/  DFMA R148, R50, R140, RZ ;  /* 0x0000008c3294722b */ /* 0x000fc400000000ff */
[C---:B------:R-:W-:Y:S02]  /*15e90*/  DFMA R160, R50.reuse, R152, RZ ;  /* 0x0000009832a0722b */ /* 0x040fe400000000ff */
[----:B------:R-:W-:Y:S02]  /*15ea0*/  DFMA R168, R50, R162, RZ ;  /* 0x000000a232a8722b */ /* 0x000fe400000000ff */
[----:B------:R-:W-:Y:S02]  /*15eb0*/  DFMA R128, R80, R128, RZ ;  /* 0x000000805080722b */ /* 0x000fe400000000ff */
[-C--:B------:R-:W-:Y:S02]  /*15ec0*/  DFMA R142, R76, R140.reuse, RZ ;  /* 0x0000008c4c8e722b */ /* 0x080fe400000000ff */
[-C--:B------:R-:W-:Y:S02]  /*15ed0*/  DFMA R144, R70, R140.reuse, RZ ;  /* 0x0000008c4690722b */ /* 0x080fe400000000ff */
[----:B------:R-:W-:-:S02]  /*15ee0*/  DFMA R146, R56, R140, RZ ;  /* 0x0000008c3892722b */ /* 0x000fc400000000ff */
[----:B------:R-:W-:Y:S02]  /*15ef0*/  DFMA R150, R80, R140, RZ ;  /* 0x0000008c5096722b */ /* 0x000fe400000000ff */
[----:B------:R-:W-:Y:S02]  /*15f00*/  DFMA R50, R90, -R120, RZ ;  /* 0x800000785a32722b */ /* 0x000fe400000000ff */
[----:B------:R-:W-:Y:S02]  /*15f10*/  DADD R140, -R34, R4 ;  /* 0x00000000228c7229 */ /* 0x000fe40000000104 */
[C---:B------:R-:W-:Y:S02]  /*15f20*/  DFMA R158, R56.reuse, R152, RZ ;  /* 0x00000098389e722b */ /* 0x040fe400000000ff */
[----:B------:R-:W-:Y:S02]  /*15f30*/  DFMA R166, R56, R162, RZ ;  /* 0x000000a238a6722b */ /* 0x000fe400000000ff */
[----:B------:R-:W-:-:S02]  /*15f40*/  DFMA R156, R70, R152, RZ ;  /* 0x00000098469c722b */ /* 0x000fc400000000ff */
[----:B------:R-:W-:Y:S02]  /*15f50*/  DFMA R164, R70, R162, RZ ;  /* 0x000000a246a4722b */ /* 0x000fe400000000ff */
[----:B------:R-:W-:Y:S02]  /*15f60*/  DFMA R56, R20, -R120, 1 ;  /* 0x3ff000001438742b */ /* 0x000fe40000000878 */
[-C--:B------:R-:W-:Y:S02]  /*15f70*/  DFMA R118, R78, R50.reuse, R118 ;  /* 0x000000324e76722b */ /* 0x080fe40000000076 */
[-C--:B------:R-:W-:Y:S02]  /*15f80*/  DFMA R130, R64, R50.reuse, R130 ;  /* 0x000000324082722b */ /* 0x080fe40000000082 */
[-C--:B------:R-:W-:Y:S02]  /*15f90*/  DFMA R132, R58, R50.reuse, R132 ;  /* 0x000000323a84722b */ /* 0x080fe40000000084 */
[----:B------:R-:W-:-:S02]  /*15fa0*/  DFMA R138, R44, R50, R138 ;  /* 0x000000322c8a722b */ /* 0x000fc4000000008a */
[----:B------:R-:W-:Y:S02]  /*15fb0*/  DFMA R128, R82, R50, R128 ;  /* 0x000000325280722b */ /* 0x000fe40000000080 */
[-C--:B------:R-:W-:Y:S02]  /*15fc0*/  DFMA R172, R10, -R120.reuse, RZ ;  /* 0x800000780aac722b */ /* 0x080fe400000000ff */
[----:B------:R-:W-:Y:S02]  /*15fd0*/  DFMA R70, R14, -R120, RZ ;  /* 0x800000780e46722b */ /* 0x000fe400000000ff */
[----:B------:R-:W-:Y:S02]  /*15fe0*/  DMUL R50, R140, R134 ;  /* 0x000000868c327228 */ /* 0x000fe40000000000 */
[----:B------:R-:W-:Y:S02]  /*15ff0*/  DFMA R120, R12, -R120, RZ ;  /* 0x800000780c78722b */ /* 0x000fe400000000ff */
[----:B------:R-:W-:-:S02]  /*16000*/  DFMA R142, R78, R56, R142 ;  /* 0x000000384e8e722b */ /* 0x000fc4000000008e */
[-C--:B------:R-:W-:Y:S02]  /*16010*/  DFMA R144, R64, R56.reuse, R144 ;  /* 0x000000384090722b */ /* 0x080fe40000000090 */
[-C--:B------:R-:W-:Y:S02]  /*16020*/  DFMA R146, R58, R56.reuse, R146 ;  /* 0x000000383a92722b */ /* 0x080fe40000000092 */
[-C--:B------:R-:W-:Y:S02]  /*16030*/  DFMA R148, R44, R56.reuse, R148 ;  /* 0x000000382c94722b */ /* 0x080fe40000000094 */
[----:B------:R-:W-:Y:S02]  /*16040*/  DFMA R150, R82, R56, R150 ;  /* 0x000000385296722b */ /* 0x000fe40000000096 */
[-C--:B------:R-:W-:Y:S02]  /*16050*/  DFMA R170, R78, R172.reuse, R170 ;  /* 0x000000ac4eaa722b */ /* 0x080fe400000000aa */
[----:B------:R-:W-:-:S02]  /*16060*/  DFMA R174, R64, R172, R174 ;  /* 0x000000ac40ae722b */ /* 0x000fc400000000ae */
[-C--:B------:R-:W-:Y:S02]  /*16070*/  DFMA R176, R58, R172.reuse, R176 ;  /* 0x000000ac3ab0722b */ /* 0x080fe400000000b0 */
[-C--:B------:R-:W-:Y:S02]  /*16080*/  DFMA R178, R44, R172.reuse, R178 ;  /* 0x000000ac2cb2722b */ /* 0x080fe400000000b2 */
[----:B------:R-:W-:Y:S02]  /*16090*/  DFMA R180, R82, R172, R180 ;  /* 0x000000ac52b4722b */ /* 0x000fe400000000b4 */
[----:B------:R-:W-:Y:S02]  /*160a0*/  DFMA R56, R10, -R50, RZ ;  /* 0x800000320a38722b */ /* 0x000fe400000000ff */
[C---:B------:R-:W-:Y:S02]  /*160b0*/  DFMA R160, R44.reuse, R70, R160 ;  /* 0x000000462ca0722b */ /* 0x040fe400000000a0 */
[----:B------:R-:W-:-:S02]  /*160c0*/  DFMA R168, R44, R120, R168 ;  /* 0x000000782ca8722b */ /* 0x000fc400000000a8 */
[----:B------:R-:W-:Y:S02]  /*160d0*/  DFMA R44, R90, -R50, RZ ;  /* 0x800000325a2c722b */ /* 0x000fe400000000ff */
[-C--:B------:R-:W-:Y:S02]  /*160e0*/  DFMA R170, R72, R56.reuse, R170 ;  /* 0x0000003848aa722b */ /* 0x080fe400000000aa */
[-C--:B------:R-:W-:Y:S02]  /*160f0*/  DFMA R174, R66, R56.reuse, R174 ;  /* 0x0000003842ae722b */ /* 0x080fe400000000ae */
[-C--:B------:R-:W-:Y:S02]  /*16100*/  DFMA R176, R52, R56.reuse, R176 ;  /* 0x0000003834b0722b */ /* 0x080fe400000000b0 */
[-C--:B------:R-:W-:Y:S02]  /*16110*/  DFMA R178, R46, R56.reuse, R178 ;  /* 0x000000382eb2722b */ /* 0x080fe400000000b2 */
[----:B------:R-:W-:-:S02]  /*16120*/  DFMA R180, R84, R56, R180 ;  /* 0x0000003854b4722b */ /* 0x000fc400000000b4 */
[----:B------:R-:W-:Y:S02]  /*16130*/  DFMA R56, R20, -R50, RZ ;  /* 0x800000321438722b */ /* 0x000fe400000000ff */
[-C--:B------:R-:W-:Y:S02]  /*16140*/  DFMA R118, R72, R44.reuse, R118 ;  /* 0x0000002c4876722b */ /* 0x080fe40000000076 */
[-C--:B------:R-:W-:Y:S02]  /*16150*/  DFMA R130, R66, R44.reuse, R130 ;  /* 0x0000002c4282722b */ /* 0x080fe40000000082 */
[-C--:B------:R-:W-:Y:S02]  /*16160*/  DFMA R132, R52, R44.reuse, R132 ;  /* 0x0000002c3484722b */ /* 0x080fe40000000084 */
[-C--:B------:R-:W-:Y:S02]  /*16170*/  DFMA R138, R46, R44.reuse, R138 ;  /* 0x0000002c2e8a722b */ /* 0x080fe4000000008a */
[----:B------:R-:W-:-:S02]  /*16180*/  DFMA R128, R84, R44, R128 ;  /* 0x0000002c5480722b */ /* 0x000fc40000000080 */
[----:B------:R-:W-:Y:S02]  /*16190*/  DADD R44, -R36, R6 ;  /* 0x00000000242c7229 */ /* 0x000fe40000000106 */
[-C--:B------:R-:W-:Y:S02]  /*161a0*/  DFMA R154, R76, R152.reuse, RZ ;  /* 0x000000984c9a722b */ /* 0x080fe400000000ff */
[----:B------:R-:W-:Y:S02]  /*161b0*/  DFMA R152, R80, R152, RZ ;  /* 0x000000985098722b */ /* 0x000fe400000000ff */
[C---:B------:R-:W-:Y:S02]  /*161c0*/  DFMA R158, R58.reuse, R70, R158 ;  /* 0x000000463a9e722b */ /* 0x040fe4000000009e */
[----:B------:R-:W-:Y:S02]  /*161d0*/  DFMA R166, R58, R120, R166 ;  /* 0x000000783aa6722b */ /* 0x000fe400000000a6 */
[----:B------:R-:W-:-:S02]  /*161e0*/  DFMA R142, R72, R56, R142 ;  /* 0x00000038488e722b */ /* 0x000fc4000000008e */
[-C--:B------:R-:W-:Y:S02]  /*161f0*/  DFMA R144, R66, R56.reuse, R144 ;  /* 0x000000384290722b */ /* 0x080fe40000000090 */
[-C--:B------:R-:W-:Y:S02]  /*16200*/  DFMA R146, R52, R56.reuse, R146 ;  /* 0x000000383492722b */ /* 0x080fe40000000092 */
[-C--:B------:R-:W-:Y:S02]  /*16210*/  DFMA R148, R46, R56.reuse, R148 ;  /* 0x000000382e94722b */ /* 0x080fe40000000094 */
[----:B------:R-:W-:Y:S02]  /*16220*/  DFMA R150, R84, R56, R150 ;  /* 0x000000385496722b */ /* 0x000fe40000000096 */
[-C--:B------:R-:W-:Y:S02]  /*16230*/  DFMA R76, R76, R162.reuse, RZ ;  /* 0x000000a24c4c722b */ /* 0x080fe400000000ff */
[----:B------:R-:W-:-:S02]  /*16240*/  DFMA R80, R80, R162, RZ ;  /* 0x000000a25050722b */ /* 0x000fc400000000ff */
[-C--:B------:R-:W-:Y:S02]  /*16250*/  DFMA R58, R14, -R50.reuse, 1 ;  /* 0x3ff000000e3a742b */ /* 0x080fe40000000832 */
[----:B------:R-:W-:Y:S02]  /*16260*/  DFMA R56, R12, -R50, RZ ;  /* 0x800000320c38722b */ /* 0x000fe400000000ff */
[----:B------:R-:W-:Y:S02]  /*16270*/  DMUL R50, R44, R134 ;  /* 0x000000862c327228 */ /* 0x000fe40000000000 */
[-C--:B------:R-:W-:Y:S02]  /*16280*/  DFMA R154, R78, R70.reuse, R154 ;  /* 0x000000464e9a722b */ /* 0x080fe4000000009a */
[-C--:B------:R-:W-:Y:S02]  /*16290*/  DFMA R156, R64, R70.reuse, R156 ;  /* 0x00000046409c722b */ /* 0x080fe4000000009c */
[----:B------:R-:W-:-:S02]  /*162a0*/  DFMA R152, R82, R70, R152 ;  /* 0x000000465298722b */ /* 0x000fc40000000098 */
[-C--:B------:R-:W-:Y:S02]  /*162b0*/  DFMA R76, R78, R120.reuse, R76 ;  /* 0x000000784e4c722b */ /* 0x080fe4000000004c */
[-C--:B------:R-:W-:Y:S02]  /*162c0*/  DFMA R164, R64, R120.reuse, R164 ;  /* 0x0000007840a4722b */ /* 0x080fe400000000a4 */
[----:B------:R-:W-:Y:S02]  /*162d0*/  DFMA R80, R82, R120, R80 ;  /* 0x000000785250722b */ /* 0x000fe40000000050 */
[C---:B------:R-:W-:Y:S02]  /*162e0*/  DFMA R160, R46.reuse, R58, R160 ;  /* 0x0000003a2ea0722b */ /* 0x040fe400000000a0 */
[----:B------:R-:W-:Y:S02]  /*162f0*/  DFMA R168, R46, R56, R168 ;  /* 0x000000382ea8722b */ /* 0x000fe400000000a8 */
[----:B------:R-:W-:-:S02]  /*16300*/  DFMA R46, R90, -R50, RZ ;  /* 0x800000325a2e722b */ /* 0x000fc400000000ff */
[-C--:B------:R-:W-:Y:S02]  /*16310*/  DFMA R154, R72, R58.reuse, R154 ;  /* 0x0000003a489a722b */ /* 0x080fe4000000009a */
[-C--:B------:R-:W-:Y:S02]  /*16320*/  DFMA R156, R66, R58.reuse, R156 ;  /* 0x0000003a429c722b */ /* 0x080fe4000000009c */
[-C--:B------:R-:W-:Y:S02]  /*16330*/  DFMA R158, R52, R58.reuse, R158 ;  /* 0x0000003a349e722b */ /* 0x080fe4000000009e */
[----:B------:R-:W-:Y:S02]  /*16340*/  DFMA R152, R84, R58, R152 ;  /* 0x0000003a5498722b */ /* 0x000fe40000000098 */
[----:B------:R-:W-:Y:S02]  /*16350*/  DFMA R58, R10, -R50, RZ ;  /* 0x800000320a3a722b */ /* 0x000fe400000000ff */
        /* <DEDUP_REMOVED lines=10> */
[----:B------:R-:W-:Y:S02]  /*16400*/  DADD R46, -R38, R8 ;  /* 0x00000000262e7229 */ /* 0x000fe40000000108 */
[-C--:B------:R-:W-:Y:S02]  /*16410*/  DFMA R170, R74, R58.reuse, R170 ;  /* 0x0000003a4aaa722b */ /* 0x080fe400000000aa */
[----:B------:R-:W-:-:S02]  /*16420*/  DFMA R174, R60, R58, R174 ;  /* 0x0000003a3cae722b */ /* 0x000fc400000000ae */
[-C--:B------:R-:W-:Y:S02]  /*16430*/  DFMA R176, R54, R58.reuse, R176 ;  /* 0x0000003a36b0722b */ /* 0x080fe400000000b0 */
[-C--:B------:R-:W-:Y:S02]  /*16440*/  DFMA R178, R40, R58.reuse, R178 ;  /* 0x0000003a28b2722b */ /* 0x080fe400000000b2 */
[----:B------:R-:W-:Y:S02]  /*16450*/  DFMA R180, R86, R58, R180 ;  /* 0x0000003a56b4722b */ /* 0x000fe400000000b4 */
[-C--:B------:R-:W-:Y:S02]  /*16460*/  DFMA R58, R20, -R50.reuse, RZ ;  /* 0x80000032143a722b */ /* 0x080fe400000000ff */
[----:B------:R-:W-:Y:S02]  /*16470*/  DFMA R50, R12, -R50, 1 ;  /* 0x3ff000000c32742b */ /* 0x000fe40000000832 */
[----:B------:R-:W-:-:S02]  /*16480*/  DFMA R84, R74, R66, R154 ;  /* 0x000000424a54722b */ /* 0x000fc4000000009a */
[-C--:B------:R-:W-:Y:S02]  /*16490*/  DFMA R82, R60, R66.reuse, R156 ;  /* 0x000000423c52722b */ /* 0x080fe4000000009c */
[-C--:B------:R-:W-:Y:S02]  /*164a0*/  DFMA R78, R54, R66.reuse, R158 ;  /* 0x00000042364e722b */ /* 0x080fe4000000009e */
[-C--:B------:R-:W-:Y:S02]  /*164b0*/  DFMA R160, R40, R66.reuse, R160 ;  /* 0x0000004228a0722b */ /* 0x080fe400000000a0 */
[----:B------:R-:W-:Y:S02]  /*164c0*/  DFMA R152, R86, R66, R152 ;  /* 0x000000425698722b */ /* 0x000fe40000000098 */
[----:B------:R-:W-:Y:S02]  /*164d0*/  DMUL R66, R46, R134 ;  /* 0x000000862e427228 */ /* 0x000fe40000000000 */
[----:B------:R-:W-:-:S02]  /*164e0*/  DFMA R148, R40, R58, R148 ;  /* 0x0000003a2894722b */ /* 0x000fc40000000094 */
[----:B------:R-:W-:Y:S02]  /*164f0*/  DMUL R118, R46, R134 ;  /* 0x000000862e767228 */ /* 0x000fe40000000000 */
[----:B------:R-:W-:Y:S02]  /*16500*/  DFMA R168, R40, R50, R168 ;  /* 0x0000003228a8722b */ /* 0x000fe400000000a8 */
[----:B------:R-:W-:Y:S02]  /*16510*/  DFMA R40, R90, -R66, RZ ;  /* 0x800000425a28722b */ /* 0x000fe400000000ff */
[-C--:B------:R-:W-:Y:S02]  /*16520*/  DFMA R80, R74, R58.reuse, R142 ;  /* 0x0000003a4a50722b */ /* 0x080fe4000000008e */
[C---:B------:R-:W-:Y:S02]  /*16530*/  DFMA R76, R60.reuse, R58, R144 ;  /* 0x0000003a3c4c722b */ /* 0x040fe40000000090 */
[----:B------:R-:W-:-:S02]  /*16540*/  DFMA R164, R60, R50, R164 ;  /* 0x000000323ca4722b */ /* 0x000fc400000000a4 */
[-C--:B------:R-:W-:Y:S02]  /*16550*/  DFMA R70, R54, R58.reuse, R146 ;  /* 0x0000003a3646722b */ /* 0x080fe40000000092 */
[----:B------:R-:W-:Y:S02]  /*16560*/  DFMA R150, R86, R58, R150 ;  /* 0x0000003a5696722b */ /* 0x000fe40000000096 */
[-C--:B------:R-:W-:Y:S02]  /*16570*/  DFMA R142, R74, R50.reuse, R120 ;  /* 0x000000324a8e722b */ /* 0x080fe40000000078 */
[-C--:B------:R-:W-:Y:S02]  /*16580*/  DFMA R166, R54, R50.reuse, R166 ;  /* 0x0000003236a6722b */ /* 0x080fe400000000a6 */
[----:B------:R-:W-:Y:S02]  /*16590*/  DFMA R162, R86, R50, R162 ;  /* 0x0000003256a2722b */ /* 0x000fe400000000a2 */
[----:B------:R-:W-:-:S02]  /*165a0*/  DFMA R60, R20, -R66, RZ ;  /* 0x80000042143c722b */ /* 0x000fc400000000ff */
[----:B------:R-:W-:Y:S02]  /*165b0*/  DFMA R86, R14, -R66, RZ ;  /* 0x800000420e56722b */ /* 0x000fe400000000ff */
[----:B------:R-:W-:Y:S02]  /*165c0*/  DFMA R118, R10, -R118, 1 ;  /* 0x3ff000000a76742b */ /* 0x000fe40000000876 */
[----:B------:R-:W-:Y:S02]  /*165d0*/  DFMA R54, R48, R40, R52 ;  /* 0x000000283036722b */ /* 0x000fe40000000034 */
[----:B--2---:R-:W-:Y:S02]  /*165e0*/  DMUL R50, R136, R134 ;  /* 0x0000008688327228 */ /* 0x004fe40000000000 */
        /* <DEDUP_REMOVED lines=10> */
[----:B------:R-:W-:Y:S02]  /*16690*/  DFMA R60, R94, -R50, 1 ;  /* 0x3ff000005e3c742b */ /* 0x000fe40000000832 */
[C---:B------:R-:W-:Y:S02]  /*166a0*/  DFMA R84, R68.reuse, R86, R84 ;  /* 0x000000564454722b */ /* 0x040fe40000000054 */
[C---:B------:R-:W-:Y:S02]  /*166b0*/  DFMA R132, R68.reuse, R118, R170 ;  /* 0x000000764484722b */ /* 0x040fe400000000aa */
[----:B------:R-:W-:-:S02]  /*166c0*/  DFMA R68, R68, R136, R142 ;  /* 0x000000884444722b */ /* 0x000fc4000000008e */
[-C--:B------:R-:W-:Y:S02]  /*166d0*/  DFMA R82, R62, R86.reuse, R82 ;  /* 0x000000563e52722b */ /* 0x080fe40000000052 */
[-C--:B------:R-:W-:Y:S02]  /*166e0*/  DFMA R78, R48, R86.reuse, R78 ;  /* 0x00000056304e722b */ /* 0x080fe4000000004e */
[-C--:B------:R-:W-:Y:S02]  /*166f0*/  DFMA R74, R42, R86.reuse, R160 ;  /* 0x000000562a4a722b */ /* 0x080fe400000000a0 */
[----:B------:R-:W-:Y:S02]  /*16700*/  DFMA R66, R30, R86, R152 ;  /* 0x000000561e42722b */ /* 0x000fe40000000098 */
[----:B------:R-:W-:Y:S02]  /*16710*/  DFMA R86, R92, -R50, RZ ;  /* 0x800000325c56722b */ /* 0x000fe400000000ff */
[----:B------:R-:W-:-:S02]  /*16720*/  DFMA R144, R84, R60, RZ ;  /* 0x0000003c5490722b */ /* 0x000fc400000000ff */
[----:B------:R-:W-:Y:S02]  /*16730*/  DFMA R130, R62, R118, R174 ;  /* 0x000000763e82722b */ /* 0x000fe400000000ae */
[-C--:B------:R-:W-:Y:S02]  /*16740*/  DFMA R138, R72, R60.reuse, RZ ;  /* 0x0000003c488a722b */ /* 0x080fe400000000ff */
[-C--:B------:R-:W-:Y:S02]  /*16750*/  DFMA R142, R80, R60.reuse, RZ ;  /* 0x0000003c508e722b */ /* 0x080fe400000000ff */
[-C--:B------:R-:W-:Y:S02]  /*16760*/  DFMA R146, R68, R60.reuse, RZ ;  /* 0x0000003c4492722b */ /* 0x080fe400000000ff */
[----:B------:R-:W-:Y:S02]  /*16770*/  DFMA R148, R132, R60, RZ ;  /* 0x0000003c8494722b */ /* 0x000fe400000000ff */
[----:B------:R-:W-:-:S02]  /*16780*/  DFMA R62, R62, R136, R164 ;  /* 0x000000883e3e722b */ /* 0x000fc400000000a4 */
[----:B---3--:R-:W-:Y:S02]  /*16790*/  DMUL R60, R102, R134 ;  /* 0x00000086663c7228 */ /* 0x008fe40000000000 */
[----:B------:R-:W-:Y:S02]  /*167a0*/  DFMA R102, R140, -R50, RZ ;  /* 0x800000328c66722b */ /* 0x000fe400000000ff */
        /* <DEDUP_REMOVED lines=10> */
[----:B------:R-:W-:Y:S02]  /*16850*/  DFMA R136, R94, -R60, RZ ;  /* 0x8000003c5e88722b */ /* 0x000fe400000000ff */
[----:B------:R-:W-:Y:S02]  /*16860*/  DFMA R148, R130, R86, R148 ;  /* 0x000000568294722b */ /* 0x000fe40000000094 */
[----:B------:R-:W-:Y:S02]  /*16870*/  DFMA R144, R78, R102, R144 ;  /* 0x000000664e90722b */ /* 0x000fe40000000090 */
[----:B------:R-:W-:Y:S02]  /*16880*/  DFMA R86, R44, -R50, RZ ;  /* 0x800000322c56722b */ /* 0x000fe400000000ff */
[-C--:B------:R-:W-:Y:S02]  /*16890*/  DFMA R138, R54, R102.reuse, R138 ;  /* 0x00000066368a722b */ /* 0x080fe4000000008a */
[----:B------:R-:W-:-:S02]  /*168a0*/  DFMA R142, R70, R102, R142 ;  /* 0x00000066468e722b */ /* 0x000fc4000000008e */
[----:B------:R-:W-:Y:S02]  /*168b0*/  DFMA R146, R48, R102, R146 ;  /* 0x000000663092722b */ /* 0x000fe40000000092 */
[----:B------:R-:W-:Y:S02]  /*168c0*/  DFMA R154, R92, -R60, 1 ;  /* 0x3ff000005c9a742b */ /* 0x000fe4000000083c */
[-C--:B------:R-:W-:Y:S02]  /*168d0*/  DFMA R158, R80, R136.reuse, RZ ;  /* 0x00000088509e722b */ /* 0x080fe400000000ff */
[-C--:B------:R-:W-:Y:S02]  /*168e0*/  DFMA R160, R84, R136.reuse, RZ ;  /* 0x0000008854a0722b */ /* 0x080fe400000000ff */
[-C--:B------:R-:W-:Y:S02]  /*168f0*/  DFMA R156, R72, R136.reuse, RZ ;  /* 0x00000088489c722b */ /* 0x080fe400000000ff */
[----:B------:R-:W-:-:S02]  /*16900*/  DFMA R162, R68, R136, RZ ;  /* 0x0000008844a2722b */ /* 0x000fc400000000ff */
[----:B------:R-:W-:Y:S02]  /*16910*/  DFMA R148, R128, R102, R148 ;  /* 0x000000668094722b */ /* 0x000fe40000000094 */
[----:B------:R-:W-:Y:S02]  /*16920*/  DFMA R136, R132, R136, RZ ;  /* 0x000000888488722b */ /* 0x000fe400000000ff */
[----:B------:R-:W-:Y:S02]  /*16930*/  DFMA R144, R74, R86, R144 ;  /* 0x000000564a90722b */ /* 0x000fe40000000090 */
[----:B------:R-:W-:Y:S02]  /*16940*/  DFMA R152, R46, -R50, RZ ;  /* 0x800000322e98722b */ /* 0x000fe400000000ff */
[----:B----4-:R-:W-:Y:S02]  /*16950*/  DMUL R100, R100, R134 ;  /* 0x0000008664647228 */ /* 0x010fe40000000000 */
        /* <DEDUP_REMOVED lines=8> */
[----:B------:R-:W-:Y:S02]  /*169e0*/  DFMA R154, R130, R154, R136 ;  /* 0x0000009a829a722b */ /* 0x000fe40000000088 */
[----:B------:R-:W-:Y:S02]  /*169f0*/  DFMA R136, R140, -R60, RZ ;  /* 0x8000003c8c88722b */ /* 0x000fe400000000ff */
[----:B------:R-:W-:Y:S02]  /*16a00*/  DFMA R148, R66, R152, R144 ;  /* 0x000000984294722b */ /* 0x000fe40000000090 */
[----:B------:R-:W-:Y:S02]  /*16a10*/  DFMA R144, R94, -R100, RZ ;  /* 0x800000645e90722b */ /* 0x000fe400000000ff */
        /* <DEDUP_REMOVED lines=10> */
[----:B------:R-:W-:Y:S02]  /*16ac0*/  DFMA R164, R92, -R100, RZ ;  /* 0x800000645ca4722b */ /* 0x000fe400000000ff */
[-C--:B------:R-:W-:Y:S02]  /*16ad0*/  DFMA R166, R72, R144.reuse, RZ ;  /* 0x0000009048a6722b */ /* 0x080fe400000000ff */
[----:B------:R-:W-:-:S02]  /*16ae0*/  DFMA R168, R80, R144, RZ ;  /* 0x0000009050a8722b */ /* 0x000fc400000000ff */
[-C--:B------:R-:W-:Y:S02]  /*16af0*/  DFMA R170, R84, R144.reuse, RZ ;  /* 0x0000009054aa722b */ /* 0x080fe400000000ff */
[-C--:B------:R-:W-:Y:S02]  /*16b00*/  DFMA R172, R68, R144.reuse, RZ ;  /* 0x0000009044ac722b */ /* 0x080fe400000000ff */
[----:B------:R-:W-:Y:S02]  /*16b10*/  DFMA R144, R132, R144, RZ ;  /* 0x000000908490722b */ /* 0x000fe400000000ff */
        /* <DEDUP_REMOVED lines=9> */
[----:B------:R-:W-:Y:S02]  /*16bb0*/  DFMA R172, R62, R164, R172 ;  /* 0x000000a43eac722b */ /* 0x000fe400000000ac */
[----:B------:R-:W-:Y:S02]  /*16bc0*/  DFMA R102, R140, -R100, 1 ;  /* 0x3ff000008c66742b */ /* 0x000fe40000000864 */
[----:B------:R-:W-:Y:S02]  /*16bd0*/  DFMA R144, R130, R164, R144 ;  /* 0x000000a48290722b */ /* 0x000fe40000000090 */
[-C--:B------:R-:W-:Y:S02]  /*16be0*/  DFMA R156, R66, R160.reuse, R136 ;  /* 0x000000a0429c722b */ /* 0x080fe40000000088 */
[----:B------:R-:W-:Y:S02]  /*16bf0*/  DFMA R158, R30, R160, R138 ;  /* 0x000000a01e9e722b */ /* 0x000fe4000000008a */
[----:B------:R-:W-:-:S02]  /*16c00*/  DFMA R136, R44, -R100, RZ ;  /* 0x800000642c88722b */ /* 0x000fc400000000ff */
[-C--:B------:R-:W-:Y:S02]  /*16c10*/  DFMA R166, R54, R102.reuse, R166 ;  /* 0x0000006636a6722b */ /* 0x080fe400000000a6 */
[-C--:B------:R-:W-:Y:S02]  /*16c20*/  DFMA R138, R70, R102.reuse, R168 ;  /* 0x00000066468a722b */ /* 0x080fe400000000a8 */
[-C--:B------:R-:W-:Y:S02]  /*16c30*/  DFMA R170, R78, R102.reuse, R170 ;  /* 0x000000664eaa722b */ /* 0x080fe400000000aa */
[-C--:B------:R-:W-:Y:S02]  /*16c40*/  DFMA R172, R48, R102.reuse, R172 ;  /* 0x0000006630ac722b */ /* 0x080fe400000000ac */
[----:B------:R-:W-:Y:S02]  /*16c50*/  DFMA R144, R128, R102, R144 ;  /* 0x000000668090722b */ /* 0x000fe40000000090 */
[----:B------:R-:W-:-:S02]  /*16c60*/  DMUL R102, R98, R134 ;  /* 0x0000008662667228 */ /* 0x000fc40000000000 */
[----:B------:R-:W-:Y:S02]  /*16c70*/  DMUL R134, R96, R134 ;  /* 0x0000008660867228 */ /* 0x000fe40000000000 */
[----:B------:R-:W-:Y:S02]  /*16c80*/  DFMA R168, R46, -R100, RZ ;  /* 0x800000642ea8722b */ /* 0x000fe400000000ff */
[-C--:B------:R-:W-:Y:S02]  /*16c90*/  DFMA R98, R52, R136.reuse, R166 ;  /* 0x000000883462722b */ /* 0x080fe400000000a6 */
[-C--:B------:R-:W-:Y:S02]  /*16ca0*/  DFMA R138, R58, R136.reuse, R138 ;  /* 0x000000883a8a722b */ /* 0x080fe4000000008a */
[-C--:B------:R-:W-:Y:S02]  /*16cb0*/  DFMA R170, R74, R136.reuse, R170 ;  /* 0x000000884aaa722b */ /* 0x080fe400000000aa */
[----:B------:R-:W-:-:S02]  /*16cc0*/  DFMA R164, R42, R136, R172 ;  /* 0x000000882aa4722b */ /* 0x000fc400000000ac */
[-C--:B------:R-:W-:Y:S02]  /*16cd0*/  DFMA R154, R56, R160.reuse, R154 ;  /* 0x000000a0389a722b */ /* 0x080fe4000000009a */
[----:B------:R-:W-:Y:S02]  /*16ce0*/  DFMA R162, R40, R160, R162 ;  /* 0x000000a028a2722b */ /* 0x000fe400000000a2 */
[----:B------:R-:W-:Y:S02]  /*16cf0*/  DFMA R144, R120, R136, R144 ;  /* 0x000000887890722b */ /* 0x000fe40000000090 */
[----:B------:R-:W-:Y:S02]  /*16d00*/  DFMA R160, R118, R160, R142 ;  /* 0x000000a076a0722b */ /* 0x000fe4000000008e */
[C---:B------:R-:W-:Y:S02]  /*16d10*/  DFMA R142, R94.reuse, -R102, RZ ;  /* 0x800000665e8e722b */ /* 0x040fe400000000ff */
[----:B------:R-:W-:-:S02]  /*16d20*/  DFMA R136, R94, -R134, RZ ;  /* 0x800000865e88722b */ /* 0x000fc400000000ff */
[-C--:B------:R-:W-:Y:S02]  /*16d30*/  DFMA R98, R40, R168.reuse, R98 ;  /* 0x000000a82862722b */ /* 0x080fe40000000062 */
[-C--:B------:R-:W-:Y:S02]  /*16d40*/  DFMA R166, R56, R168.reuse, R138 ;  /* 0x000000a838a6722b */ /* 0x080fe4000000008a */
[-C--:B------:R-:W-:Y:S02]  /*16d50*/  DFMA R96, R66, R168.reuse, R170 ;  /* 0x000000a84260722b */ /* 0x080fe400000000aa */
[-C--:B------:R-:W-:Y:S02]  /*16d60*/  DFMA R164, R30, R168.reuse, R164 ;  /* 0x000000a81ea4722b */ /* 0x080fe400000000a4 */
[----:B------:R-:W-:Y:S02]  /*16d70*/  DFMA R168, R118, R168, R144 ;  /* 0x000000a876a8722b */ /* 0x000fe40000000090 */
[----:B------:R-:W-:-:S02]  /*16d80*/  DFMA R144, R92, -R102, RZ ;  /* 0x800000665c90722b */ /* 0x000fc400000000ff */
[----:B------:R-:W-:Y:S02]  /*16d90*/  DFMA R138, R92, -R134, RZ ;  /* 0x800000865c8a722b */ /* 0x000fe400000000ff */
[C---:B------:R-:W-:Y:S02]  /*16da0*/  DFMA R92, R72.reuse, R142, RZ ;  /* 0x0000008e485c722b */ /* 0x040fe400000000ff */
        /* <DEDUP_REMOVED lines=16> */
[----:B------:R-:W-:Y:S02]  /*16eb0*/  DFMA R84, R82, R138, R84 ;  /* 0x0000008a5254722b */ /* 0x000fe40000000054 */
[----:B------:R-:W-:Y:S02]  /*16ec0*/  DFMA R140, R140, -R134, RZ ;  /* 0x800000868c8c722b */ /* 0x000fe400000000ff */
[----:B------:R-:W-:Y:S02]  /*16ed0*/  DFMA R68, R62, R138, R68 ;  /* 0x0000008a3e44722b */ /* 0x000fe40000000044 */
[-C--:B------:R-:W-:Y:S02]  /*16ee0*/  DFMA R94, R70, R64.reuse, R94 ;  /* 0x00000040465e722b */ /* 0x080fe4000000005e */
[-C--:B------:R-:W-:Y:S02]  /*16ef0*/  DFMA R170, R78, R64.reuse, R170 ;  /* 0x000000404eaa722b */ /* 0x080fe400000000aa */
[----:B------:R-:W-:-:S02]  /*16f00*/  DFMA R92, R54, R64, R92 ;  /* 0x00000040365c722b */ /* 0x000fc4000000005c */
[-C--:B------:R-:W-:Y:S02]  /*16f10*/  DFMA R172, R48, R64.reuse, R172 ;  /* 0x0000004030ac722b */ /* 0x080fe400000000ac */
[----:B------:R-:W-:Y:S02]  /*16f20*/  DFMA R64, R128, R64, R142 ;  /* 0x000000408040722b */ /* 0x000fe4000000008e */
[----:B------:R-:W-:Y:S02]  /*16f30*/  DFMA R76, R44, -R102, 1 ;  /* 0x3ff000002c4c742b */ /* 0x000fe40000000866 */
        /* <DEDUP_REMOVED lines=15> */
[----:B------:R-:W-:Y:S02]  /*17030*/  DFMA R64, R120, R76, R64 ;  /* 0x0000004c7840722b */ /* 0x000fe40000000040 */
[----:B------:R-:W-:Y:S02]  /*17040*/  DFMA R70, R56, R44, R94 ;  /* 0x0000002c3846722b */ /* 0x000fe4000000005e */
[-C--:B------:R-:W-:Y:S02]  /*17050*/  DFMA R72, R40, R144.reuse, R72 ;  /* 0x000000902848722b */ /* 0x080fe40000000048 */
[-C--:B------:R-:W-:Y:S02]  /*17060*/  DFMA R82, R56, R144.reuse, R80 ;  /* 0x000000903852722b */ /* 0x080fe40000000050 */
[-C--:B------:R-:W-:Y:S02]  /*17070*/  DFMA R84, R66, R144.reuse, R84 ;  /* 0x000000904254722b */ /* 0x080fe40000000054 */
        /* <DEDUP_REMOVED lines=18> */
[----:B------:R0:W-:Y:S01]  /*171a0*/  STL.64 [R1+0x28], R64 ;  /* 0x0000284001007387 */ /* 0x0001e20000100a00 */
        /* <DEDUP_REMOVED lines=8> */
[----:B------:R-:W-:Y:S01]  /*17230*/  STL.128 [R1+0x50], R56 ;  /* 0x0000503801007387 */ /* 0x000fe20000100c00 */
[-C--:B------:R-:W-:Y:S02]  /*17240*/  DFMA R82, R20, R134.reuse, R82 ;  /* 0x000000861452722b */ /* 0x080fe40000000052 */
[-C--:B------:R-:W-:Y:S01]  /*17250*/  DFMA R84, R14, R134.reuse, R84 ;  /* 0x000000860e54722b */ /* 0x080fe20000000054 */
[----:B------:R1:W-:Y:S01]  /*17260*/  STL.128 [R1+0x60], R60 ;  /* 0x0000603c01007387 */ /* 0x0003e20000100c00 */
[----:B------:R-:W-:Y:S02]  /*17270*/  DFMA R86, R12, R134, R68 ;  /* 0x000000860c56722b */ /* 0x000fe40000000044 */
[-C--:B------:R-:W-:Y:S01]  /*17280*/  DFMA R94, R90, R102.reuse, R94 ;  /* 0x000000665a5e722b */ /* 0x080fe2000000005e */
[----:B------:R-:W-:Y:S01]  /*17290*/  STL.64 [R1+0x70], R92 ;  /* 0x0000705c01007387 */ /* 0x000fe20000100a00 */
[----:B------:R-:W-:-:S02]  /*172a0*/  DFMA R96, R20, R102, R70 ;  /* 0x000000661460722b */ /* 0x000fc40000000046 */
[-C--:B------:R-:W-:Y:S01]  /*172b0*/  DFMA R98, R14, R102.reuse, R170 ;  /* 0x000000660e62722b */ /* 0x080fe200000000aa */
[----:B------:R2:W-:Y:S01]  /*172c0*/  STL.128 [R1+0xa0], R80 ;  /* 0x0000a05001007387 */ /* 0x0005e20000100c00 */
[-C--:B------:R-:W-:Y:S02]  /*172d0*/  DFMA R100, R12, R102.reuse, R172 ;  /* 0x000000660c64722b */ /* 0x080fe400000000ac */
[----:B------:R-:W-:Y:S01]  /*172e0*/  DFMA R102, R10, R102, R74 ;  /* 0x000000660a66722b */ /* 0x000fe2000000004a */
[----:B------:R-:W-:Y:S04]  /*172f0*/  STL.64 [R1+0x78], R94 ;  /* 0x0000785e01007387 */ /* 0x000fe80000100a00 */
[----:B------:R-:W-:Y:S04]  /*17300*/  STL.128 [R1+0x80], R96 ;  /* 0x0000806001007387 */ /* 0x000fe80000100c00 */
[----:B------:R-:W-:Y:S04]  /*17310*/  STL.128 [R1+0x90], R100 ;  /* 0x0000906401007387 */ /* 0x000fe80000100c00 */
[----:B------:R3:W-:Y:S04]  /*17320*/  STL.128 [R1+0xb0], R84 ;  /* 0x0000b05401007387 */ /* 0x0007e80000100c00 */
[----:B------:R4:W5:Y:S04]  /*17330*/  LDL.128 R76, [R1] ;  /* 0x00000000014c7983 */ /* 0x0009680000100c00 */
[----:B------:R4:W5:Y:S04]  /*17340*/  LDL.128 R72, [R1+0x10] ;  /* 0x0000100001487983 */ /* 0x0009680000100c00 */
[----:B------:R4:W5:Y:S04]  /*17350*/  LDL.128 R68, [R1+0x20] ;  /* 0x0000200001447983 */ /* 0x0009680000100c00 */
[----:B0-----:R4:W5:Y:S04]  /*17360*/  LDL.128 R64, [R1+0x30] ;  /* 0x0000300001407983 */ /* 0x0019680000100c00 */
[----:B-1----:R4:W5:Y:S04]  /*17370*/  LDL.128 R60, [R1+0x40] ;  /* 0x00004000013c7983 */ /* 0x0029680000100c00 */
[----:B------:R4:W5:Y:S04]  /*17380*/  LDL.128 R56, [R1+0x50] ;  /* 0x0000500001387983 */ /* 0x0009680000100c00 */
[----:B------:R4:W5:Y:S04]  /*17390*/  LDL.128 R52, [R1+0x60] ;  /* 0x0000600001347983 */ /* 0x0009680000100c00 */
[----:B------:R4:W5:Y:S04]  /*173a0*/  LDL.128 R48, [R1+0x70] ;  /* 0x0000700001307983 */ /* 0x0009680000100c00 */
[----:B------:R4:W5:Y:S04]  /*173b0*/  LDL.128 R44, [R1+0x80] ;  /* 0x00008000012c7983 */ /* 0x0009680000100c00 */
[----:B------:R4:W5:Y:S04]  /*173c0*/  LDL.128 R40, [R1+0x90] ;  /* 0x0000900001287983 */ /* 0x0009680000100c00 */
[----:B--2---:R4:W5:Y:S04]  /*173d0*/  LDL.128 R80, [R1+0xa0] ;  /* 0x0000a00001507983 */ /* 0x0049680000100c00 */
[----:B---3--:R4:W5:Y:S01]  /*173e0*/  LDL.128 R84, [R1+0xb0] ;  /* 0x0000b00001547983 */ /* 0x0089620000100c00 */
[----:B------:R-:W-:-:S08]  /*173f0*/  DFMA R12, R132, R136, RZ ;  /* 0x00000088840c722b */ /* 0x000fd000000000ff */
[----:B------:R-:W-:-:S08]  /*17400*/  DFMA R12, R130, R138, R12 ;  /* 0x0000008a820c722b */ /* 0x000fd0000000000c */
[----:B------:R-:W-:-:S08]  /*17410*/  DFMA R12, R128, R140, R12 ;  /* 0x0000008c800c722b */ /* 0x000fd0000000000c */
[----:B------:R-:W-:-:S08]  /*17420*/  DFMA R12, R120, R142, R12 ;  /* 0x0000008e780c722b */ /* 0x000fd0000000000c */
[----:B------:R-:W-:-:S08]  /*17430*/  DFMA R12, R118, R144, R12 ;  /* 0x00000090760c722b */ /* 0x000fd0000000000c */
[----:B------:R-:W-:-:S07]  /*17440*/  DFMA R30, R10, R134, R12 ;  /* 0x000000860a1e722b */ /* 0x000fce000000000c */
[----:B------:R4:W-:Y:S04]  /*17450*/  STL.64 [R1+0xc0], R30 ;  /* 0x0000c01e01007387 */ /* 0x0009e80000100a00 */
.L_x_1210:
[----:B------:R-:W-:Y:S05]  /*17460*/  BSYNC.RECONVERGENT B0 ;  /* 0x0000000000007941 */ /* 0x000fea0003800200 */
.L_x_1209:
[----:B------:R-:W-:Y:S01]  /*17470*/  DSETP.GEU.AND P0, PT, R122, R28, PT ;  /* 0x0000001c7a00722a */ /* 0x000fe20003f0e000 */
[----:B------:R-:W0:Y:S01]  /*17480*/  S2R R3, SR_TID.X ;  /* 0x0000000000037919 */ /* 0x000e220000002100 */
[----:B------:R-:W0:Y:S01]  /*17490*/  S2UR UR4, SR_CTAID.X ;  /* 0x00000000000479c3 */ /* 0x000e220000002500 */
[----:B------:R-:W-:Y:S11]  /*174a0*/  BSSY.RECONVERGENT B0, `(.L_x_1213) ;  /* 0x0000030000007945 */ /* 0x000ff60003800200 */
        /* <DEDUP_REMOVED lines=12> */
[----:B------:R-:W-:Y:S02]  /*17570*/  IMAD.MOV.U32 R8, RZ, RZ, 0x0 ;  /* 0x00000000ff087424 */ /* 0x000fe400078e00ff */
[----:B------:R-:W-:Y:S01]  /*17580*/  IMAD.MOV.U32 R9, RZ, RZ, 0x3fd80000 ;  /* 0x3fd80000ff097424 */ /* 0x000fe200078e00ff */
        /* <DEDUP_REMOVED lines=14> */
[----:B------:R-:W1:Y:S01]  /*17670*/  MUFU.RSQ64H R5, R13 ;  /* 0x0000000d00057308 */ /* 0x000e620000001c00 */
[----:B------:R-:W-:-:S03]  /*17680*/  @!P0 IMAD.MOV.U32 R29, RZ, RZ, R123 ;  /* 0x000000ffff1d8224 */ /* 0x000fc600078e007b */
[----:B------:R-:W-:-:S05]  /*17690*/  VIADD R4, R13, 0xfcb00000 ;  /* 0xfcb000000d047836 */ /* 0x000fca0000000000 */
[----:B------:R-:W-:Y:S01]  /*176a0*/  ISETP.GE.U32.AND P1, PT, R4, 0x7ca00000, PT ;  /* 0x7ca000000400780c */ /* 0x000fe20003f26070 */
[----:B-1----:R-:W-:-:S08]  /*176b0*/  DMUL R6, R4, R4 ;  /* 0x0000000404067228 */ /* 0x002fd00000000000 */
[----:B------:R-:W-:-:S08]  /*176c0*/  DFMA R6, R12, -R6, 1 ;  /* 0x3ff000000c06742b */ /* 0x000fd00000000806 */
[----:B------:R-:W-:Y:S02]  /*176d0*/  DFMA R8, R6, R8, 0.5 ;  /* 0x3fe000000608742b */ /* 0x000fe40000000008 */
[----:B------:R-:W-:-:S08]  /*176e0*/  DMUL R6, R4, R6 ;  /* 0x0000000604067228 */ /* 0x000fd00000000000 */
[----:B------:R-:W-:Y:S01]  /*176f0*/  DFMA R14, R8, R6, R4 ;  /* 0x00000006080e722b */ /* 0x000fe20000000004 */
[----:B------:R-:W0:Y:S07]  /*17700*/  LDC R8, c[0x0][0x360] ;  /* 0x0000d800ff087b82 */ /* 0x000e2e0000000800 */
[----:B------:R-:W-:Y:S02]  /*17710*/  DMUL R20, R12, R14 ;  /* 0x0000000e0c147228 */ /* 0x000fe40000000000 */
[----:B------:R-:W-:-:S02]  /*17720*/  VIADD R11, R15, 0xfff00000 ;  /* 0xfff000000f0b7836 */ /* 0x000fc40000000000 */
[----:B------:R-:W-:-:S04]  /*17730*/  IMAD.MOV.U32 R10, RZ, RZ, R14 ;  /* 0x000000ffff0a7224 */ /* 0x000fc800078e000e */
[----:B------:R-:W-:-:S08]  /*17740*/  DFMA R90, R20, -R20, R12 ;  /* 0x80000014145a722b */ /* 0x000fd0000000000c */
[----:B------:R-:W-:Y:S01]  /*17750*/  DFMA R6, R90, R10, R20 ;  /* 0x0000000a5a06722b */ /* 0x000fe20000000014 */
[----:B0-----:R-:W-:Y:S01]  /*17760*/  IMAD R8, R8, UR4, R3 ;  /* 0x0000000408087c24 */ /* 0x001fe2000f8e0203 */
[----:B------:R-:W-:Y:S09]  /*17770*/  @!P1 BRA `(.L_x_1214) ;  /* 0x0000000000089947 */ /* 0x000ff20003800000 */
[----:B------:R-:W-:-:S07]  /*17780*/  MOV R0, 0x177a0 ;  /* 0x000177a000007802 */ /* 0x000fce0000000f00 */
[----:B----45:R-:W-:Y:S05]  /*17790*/  CALL.REL.NOINC `($__internal_11_$__cuda_sm20_dsqrt_rn_f64_mediumpath_v1) ;  /* 0x0000000c005c7944 */ /* 0x030fea0003c00000 */
.L_x_1214:
[----:B------:R-:W-:Y:S05]  /*177a0*/  BSYNC.RECONVERGENT B0 ;  /* 0x0000000000007941 */ /* 0x000fea0003800200 */
.L_x_1213:
[----:B------:R-:W0:Y:S02]  /*177b0*/  LDCU.64 UR4, c[0x0][0x3c8] ;  /* 0x00007900ff0477ac */ /* 0x000e240008000a00 */
[----:B0-----:R-:W-:-:S14]  /*177c0*/  DSETP.GEU.AND P0, PT, R6, UR4, PT ;  /* 0x0000000406007e2a */ /* 0x001fdc000bf0e000 */
[----:B------:R-:W-:Y:S05]  /*177d0*/  @!P0 BRA `(.L_x_1215) ;  /* 0x00000000004c8947 */ /* 0x000fea0003800000 */
[----:B------:R-:W0:Y:S02]  /*177e0*/  LDCU.U8 UR4, c[0x0][0x3d0] ;  /* 0x00007a00ff0477ac */ /* 0x000e240008000000 */
[----:B0-----:R-:W-:-:S04]  /*177f0*/  UPRMT UR4, UR4, 0x8880, URZ ;  /* 0x0000888004047896 */ /* 0x001fc800080000ff */
[----:B------:R-:W-:-:S09]  /*17800*/  UISETP.NE.AND UP0, UPT, UR4, URZ, UPT ;  /* 0x000000ff0400728c */ /* 0x000fd2000bf05270 */
[----:B------:R-:W-:Y:S05]  /*17810*/  BRA.U !UP0, `(.L_x_1216) ;  /* 0x0000000108287547 */ /* 0x000fea000b800000 */
[----:B------:R-:W0:Y:S01]  /*17820*/  LDCU UR4, c[0x0][0x3bc] ;  /* 0x00007780ff0477ac */ /* 0x000e220008000800 */
[----:B------:R-:W1:Y:S01]  /*17830*/  LDC.64 R4, c[0x0][0x3b0] ;  /* 0x0000ec00ff047b82 */ /* 0x000e620000000a00 */
[----:B0-----:R-:W-:-:S04]  /*17840*/  IMAD R8, R8, UR4, R88 ;  /* 0x0000000408087c24 */ /* 0x001fc8000f8e0258 */
[----:B------:R-:W-:-:S04]  /*17850*/  IMAD R3, R8, 0x5, RZ ;  /* 0x0000000508037824 */ /* 0x000fc800078e02ff */
[----:B-1----:R-:W-:-:S05]  /*17860*/  IMAD.WIDE R4, R3, 0x8, R4 ;  /* 0x0000000803047825 */ /* 0x002fca00078e0204 */
[----:B------:R0:W-:Y:S04]  /*17870*/  STG.E.64 desc[UR36][R4.64], R16 ;  /* 0x0000001004007986 */ /* 0x0001e8000c101b24 */
[----:B------:R0:W-:Y:S04]  /*17880*/  STG.E.64 desc[UR36][R4.64+0x8], R18 ;  /* 0x0000081204007986 */ /* 0x0001e8000c101b24 */
[----:B------:R0:W-:Y:S04]  /*17890*/  STG.E.64 desc[UR36][R4.64+0x10], R22 ;  /* 0x0000101604007986 */ /* 0x0001e8000c101b24 */
[----:B------:R0:W-:Y:S04]  /*178a0*/  STG.E.64 desc[UR36][R4.64+0x18], R26 ;  /* 0x0000181a04007986 */ /* 0x0001e8000c101b24 */
[----:B------:R0:W-:Y:S02]  /*178b0*/  STG.E.64 desc[UR36][R4.64+0x20], R104 ;  /* 0x0000206804007986 */ /* 0x0001e4000c101b24 */
.L_x_1216:
[----:B------:R-:W1:Y:S01]  /*178c0*/  LDCU UR4, c[0x0][0x3bc] ;  /* 0x00007780ff0477ac */ /* 0x000e620008000800 */
[----:B------:R-:W-:-:S05]  /*178d0*/  VIADD R88, R88, 0x1 ;  /* 0x0000000158587836 */ /* 0x000fca0000000000 */
[----:B-1----:R-:W-:-:S13]  /*178e0*/  ISETP.NE.AND P0, PT, R88, UR4, PT ;  /* 0x0000000458007c0c */ /* 0x002fda000bf05270 */
[----:B------:R-:W-:Y:S05]  /*178f0*/  @P0 BRA `(.L_x_1217) ;  /* 0xffffff9400200947 */ /* 0x000fea000383ffff */
[----:B------:R-:W-:Y:S05]  /*17900*/  BRA `(.L_x_1186) ;  /* 0x0000000400687947 */ /* 0x000fea0003800000 */
.L_x_1215:
[----:B------:R-:W0:Y:S01]  /*17910*/  S2R R7, SR_LANEID ;  /* 0x0000000000077919 */ /* 0x000e220000000000 */
[----:B------:R-:W-:Y:S01]  /*17920*/  VOTEU.ANY UR4, UPT, PT ;  /* 0x0000000000047886 */ /* 0x000fe200038e0100 */
[----:B------:R-:W1:Y:S01]  /*17930*/  LDC.64 R4, c[0x4][0x48] ;  /* 0x01001200ff047b82 */ /* 0x000e620000000a00 */
[----:B------:R-:W0:Y:S08]  /*17940*/  FLO.U32 R0, UR4 ;  /* 0x0000000400007d00 */ /* 0x000e3000080e0000 */
[----:B------:R-:W1:Y:S01]  /*17950*/  POPC R3, UR4 ;  /* 0x0000000400037d09 */ /* 0x000e620008000000 */
[----:B0-----:R-:W-:-:S13]  /*17960*/  ISETP.EQ.U32.AND P0, PT, R0, R7, PT ;  /* 0x000000070000720c */ /* 0x001fda0003f02070 */
[----:B-1----:R0:W2:Y:S01]  /*17970*/  @P0 ATOMG.E.ADD.STRONG.GPU PT, R3, desc[UR36][R4.64], R3 ;  /* 0x80000003040309a8 */ /* 0x0020a200081ef124 */
[C---:B------:R-:W-:Y:S02]  /*17980*/  DADD R6, -R16.reuse, 1 ;  /* 0x3ff0000010067429 */ /* 0x040fe40000000100 */
[----:B------:R-:W-:Y:S01]  /*17990*/  DFMA R10, -R16, R16, R18 ;  /* 0x00000010100a722b */ /* 0x000fe20000000112 */
[----:B------:R-:W1:Y:S01]  /*179a0*/  S2R R9, SR_LTMASK ;  /* 0x0000000000097919 */ /* 0x000e620000003900 */
[C---:B------:R-:W-:Y:S02]  /*179b0*/  DADD R20, -R18.reuse, 1 ;  /* 0x3ff0000012147429 */ /* 0x040fe40000000100 */
[----:B------:R-:W-:Y:S02]  /*179c0*/  DFMA R14, -R18, R18, R22 ;  /* 0x00000012120e722b */ /* 0x000fe40000000116 */
[----:B------:R-:W-:Y:S02]  /*179d0*/  DMUL R6, R6, R6 ;  /* 0x0000000606067228 */ /* 0x000fe40000000000 */
[----:B------:R-:W-:-:S02]  /*179e0*/  DMUL R12, R10, 100 ;  /* 0x405900000a0c7828 */ /* 0x000fc40000000000 */
[----:B------:R-:W-:Y:S02]  /*179f0*/  DFMA R28, -R22, R22, R26 ;  /* 0x00000016161c722b */ /* 0x000fe4000000011a */
[----:B0-----:R-:W-:Y:S02]  /*17a00*/  DMUL R4, R20, R20 ;  /* 0x0000001414047228 */ /* 0x001fe40000000000 */
[----:B------:R-:W-:Y:S02]  /*17a10*/  DADD R32, -R26, 1 ;  /* 0x3ff000001a207429 */ /* 0x000fe40000000100 */
[----:B------:R-:W-:Y:S02]  /*17a20*/  DFMA R6, R10, R12, R6 ;  /* 0x0000000c0a06722b */ /* 0x000fe40000000006 */
[----:B------:R-:W-:Y:S02]  /*17a30*/  DADD R10, -R22, 1 ;  /* 0x3ff00000160a7429 */ /* 0x000fe40000000100 */
[----:B------:R-:W-:-:S02]  /*17a40*/  DMUL R12, R14, 100 ;  /* 0x405900000e0c7828 */ /* 0x000fc40000000000 */
[----:B------:R-:W-:Y:S02]  /*17a50*/  DMUL R20, R28, 100 ;  /* 0x405900001c147828 */ /* 0x000fe40000000000 */
[----:B----4-:R-:W-:Y:S02]  /*17a60*/  DFMA R30, -R26, R26, R104 ;  /* 0x0000001a1a1e722b */ /* 0x010fe40000000168 */
[----:B------:R-:W-:Y:S02]  /*17a70*/  DMUL R10, R10, R10 ;  /* 0x0000000a0a0a7228 */ /* 0x000fe40000000000 */
[----:B------:R-:W-:Y:S02]  /*17a80*/  DFMA R4, R14, R12, R4 ;  /* 0x0000000c0e04722b */ /* 0x000fe40000000004 */
[----:B------:R-:W-:Y:S02]  /*17a90*/  DMUL R12, R32, R32 ;  /* 0x00000020200c7228 */ /* 0x000fe40000000000 */
[----:B------:R-:W-:Y:S01]  /*17aa0*/  DMUL R14, R30, 100 ;  /* 0x405900001e0e7828 */ /* 0x000fe20000000000 */
[----:B-1----:R-:W-:Y:S01]  /*17ab0*/  LOP3.LUT R25, R9, UR4, RZ, 0xc0, !PT ;  /* 0x0000000409197c12 */ /* 0x002fe2000f8ec0ff */
[----:B------:R-:W-:Y:S01]  /*17ac0*/  DFMA R10, R28, R20, R10 ;  /* 0x000000141c0a722b */ /* 0x000fe2000000000a */
[----:B------:R-:W0:Y:S01]  /*17ad0*/  LDC R9, c[0x0][0x3c0] ;  /* 0x0000f000ff097b82 */ /* 0x000e220000000800 */
[----:B------:R-:W-:-:S03]  /*17ae0*/  DADD R4, R6, R4 ;  /* 0x0000000006047229 */ /* 0x000fc60000000004 */
[----:B------:R-:W1:Y:S01]  /*17af0*/  POPC R25, R25 ;  /* 0x0000001900197309 */ /* 0x000e620000000000 */
[----:B------:R-:W-:-:S04]  /*17b00*/  DFMA R12, R30, R14, R12 ;  /* 0x0000000e1e0c722b */ /* 0x000fc8000000000c */
[----:B------:R-:W-:-:S08]  /*17b10*/  DADD R10, R4, R10 ;  /* 0x00000000040a7229 */ /* 0x000fd0000000000a */
[----:B------:R-:W-:Y:S01]  /*17b20*/  DADD R10, R10, R12 ;  /* 0x000000000a0a7229 */ /* 0x000fe2000000000c */
[----:B--2---:R-:W1:Y:S02]  /*17b30*/  SHFL.IDX PT, R0, R3, R0, 0x1f ;  /* 0x00001f0003007589 */ /* 0x004e6400000e0000 */
[----:B-1----:R-:W-:-:S04]  /*17b40*/  IMAD.IADD R0, R0, 0x1, R25 ;  /* 0x0000000100007824 */ /* 0x002fc800078e0219 */
[----:B------:R-:W-:-:S05]  /*17b50*/  VIADD R4, R0, 0x1 ;  /* 0x0000000100047836 */ /* 0x000fca0000000000 */
[----:B0-----:R-:W-:-:S13]  /*17b60*/  ISETP.NE.AND P0, PT, R4, R9, PT ;  /* 0x000000090400720c */ /* 0x001fda0003f05270 */
[----:B------:R-:W-:Y:S05]  /*17b70*/  @P0 BRA `(.L_x_1186) ;  /* 0x0000000000cc0947 */ /* 0x000fea0003800000 */
        /* <DEDUP_REMOVED lines=23> */
.L_x_1239:
[----:B------:R-:W-:Y:S05]  /*17cf0*/  BRX R4 -0x17d00                                                                                                                    (*"BRANCH_TARGETS .L_x_1240,.L_x_1241,.L_x_1242"*) ;  /* 0xfffffe8004c07949 */ /* 0x000fea000383ffff */
.L_x_1242:
[----:B------:R-:W0:Y:S02]  /*17d00*/  LDCU.64 UR4, c[0x4][0x1c0] ;  /* 0x01003800ff0477ac */ /* 0x000e240008000a00 */
[----:B0-----:R-:W-:Y:S02]  /*17d10*/  IMAD.U32 R3, RZ, RZ, UR4 ;  /* 0x00000004ff037e24 */ /* 0x001fe4000f8e00ff */
[----:B------:R-:W-:Y:S01]  /*17d20*/  IMAD.U32 R4, RZ, RZ, UR5 ;  /* 0x00000005ff047e24 */ /* 0x000fe2000f8e00ff */
[----:B------:R-:W-:Y:S06]  /*17d30*/  BRA `(.L_x_1219) ;  /* 0x00000000001c7947 */ /* 0x000fec0003800000 */
.L_x_1241:
[----:B------:R-:W0:Y:S02]  /*17d40*/  LDCU.64 UR4, c[0x4][0x1b8] ;  /* 0x01003700ff0477ac */ /* 0x000e240008000a00 */
[----:B0-----:R-:W-:Y:S02]  /*17d50*/  IMAD.U32 R3, RZ, RZ, UR4 ;  /* 0x00000004ff037e24 */ /* 0x001fe4000f8e00ff */
[----:B------:R-:W-:Y:S01]  /*17d60*/  IMAD.U32 R4, RZ, RZ, UR5 ;  /* 0x00000005ff047e24 */ /* 0x000fe2000f8e00ff */
[----:B------:R-:W-:Y:S06]  /*17d70*/  BRA `(.L_x_1219) ;  /* 0x00000000000c7947 */ /* 0x000fec0003800000 */
.L_x_1240:
[----:B------:R-:W0:Y:S02]  /*17d80*/  LDCU.64 UR4, c[0x4][0x1b0] ;  /* 0x01003600ff0477ac */ /* 0x000e240008000a00 */
[----:B0-----:R-:W-:Y:S02]  /*17d90*/  IMAD.U32 R3, RZ, RZ, UR4 ;  /* 0x00000004ff037e24 */ /* 0x001fe4000f8e00ff */
[----:B------:R-:W-:-:S07]  /*17da0*/  IMAD.U32 R4, RZ, RZ, UR5 ;  /* 0x00000005ff047e24 */ /* 0x000fce000f8e00ff */
.L_x_1219:
[----:B------:R-:W-:Y:S05]  /*17db0*/  BSYNC.RECONVERGENT B0 ;  /* 0x0000000000007941 */ /* 0x000fea0003800200 */
.L_x_1218:
        /* <DEDUP_REMOVED lines=15> */
.L_x_1186:
[----:B------:R-:W-:Y:S05]  /*17eb0*/  BSYNC B7 ;  /* 0x0000000000077941 */ /* 0x000fea0003800000 */
.L_x_1185:
[----:B------:R-:W1:Y:S02]  /*17ec0*/  LDC.64 R20, c[0x4][0x40] ;  /* 0x01001000ff147b82 */ /* 0x000e640000000a00 */
[----:B-1----:R-:W2:Y:S01]  /*17ed0*/  ATOMG.E.OR.STRONG.GPU PT, R20, desc[UR36][R20.64], RZ ;  /* 0x800000ff141479a8 */ /* 0x002ea2000b1ef124 */
[----:B0-----:R-:W-:-:S05]  /*17ee0*/  DADD R4, -R16, 1 ;  /* 0x3ff0000010047429 */ /* 0x001fca0000000100 */
[----:B------:R-:W0:Y:S01]  /*17ef0*/  LDC R0, c[0x0][0x360] ;  /* 0x0000d800ff007b82 */ /* 0x000e220000000800 */
[----:B------:R-:W-:Y:S01]  /*17f00*/  DFMA R2, -R16, R16, R18 ;  /* 0x000000101002722b */ /* 0x000fe20000000112 */
[----:B----4-:R-:W1:Y:S01]  /*17f10*/  S2R R31, SR_TID.X ;  /* 0x00000000001f7919 */ /* 0x010e620000002100 */
[----:B------:R-:W-:Y:S01]  /*17f20*/  DADD R14, -R22, 1 ;  /* 0x3ff00000160e7429 */ /* 0x000fe20000000100 */
[----:B------:R-:W-:Y:S01]  /*17f30*/  BSSY.RECONVERGENT B0, `(.L_x_1220) ;  /* 0x0000016000007945 */ /* 0x000fe20003800200 */
[----:B------:R-:W-:Y:S02]  /*17f40*/  DADD R10, -R18, 1 ;  /* 0x3ff00000120a7429 */ /* 0x000fe40000000100 */
[----:B------:R-:W-:Y:S02]  /*17f50*/  DMUL R6, R4, R4 ;  /* 0x0000000404067228 */ /* 0x000fe40000000000 */
[----:B------:R-:W-:Y:S02]  /*17f60*/  DMUL R4, R2, 100 ;  /* 0x4059000002047828 */ /* 0x000fe40000000000 */
[----:B------:R-:W-:-:S02]  /*17f70*/  DFMA R8, -R18, R18, R22 ;  /* 0x000000121208722b */ /* 0x000fc40000000116 */
[----:B------:R-:W-:Y:S02]  /*17f80*/  DFMA R12, -R22, R22, R26 ;  /* 0x00000016160c722b */ /* 0x000fe4000000011a */
[----:B------:R-:W-:Y:S02]  /*17f90*/  DADD R24, -R26, 1 ;  /* 0x3ff000001a187429 */ /* 0x000fe40000000100 */
[----:B------:R-:W-:Y:S02]  /*17fa0*/  DFMA R4, R2, R4, R6 ;  /* 0x000000040204722b */ /* 0x000fe40000000006 */
[----:B------:R-:W-:Y:S02]  /*17fb0*/  DMUL R10, R10, R10 ;  /* 0x0000000a0a0a7228 */ /* 0x000fe40000000000 */
[----:B------:R-:W-:Y:S01]  /*17fc0*/  DMUL R6, R8, 100 ;  /* 0x4059000008067828 */ /* 0x000fe20000000000 */
[----:B--2---:R-:W-:Y:S01]  /*17fd0*/  ISETP.NE.AND P0, PT, R20, RZ, PT ;  /* 0x000000ff1400720c */ /* 0x004fe20003f05270 */
[----:B------:R-:W-:-:S02]  /*17fe0*/  DMUL R20, R14, R14 ;  /* 0x0000000e0e147228 */ /* 0x000fc40000000000 */
[----:B------:R-:W-:-:S10]  /*17ff0*/  DMUL R14, R12, 100 ;  /* 0x405900000c0e7828 */ /* 0x000fd40000000000 */
[----:B01----:R-:W-:Y:S05]  /*18000*/  @P0 BRA `(.L_x_1221) ;  /* 0x0000000000200947 */ /* 0x003fea0003800000 */
        /* <DEDUP_REMOVED lines=8> */
.L_x_1221:
[----:B------:R-:W-:Y:S05]  /*18090*/  BSYNC.RECONVERGENT B0 ;  /* 0x0000000000007941 */ /* 0x000fea0003800200 */
.L_x_1220:
[----:B------:R-:W1:Y:S01]  /*180a0*/  S2UR UR4, SR_CTAID.X ;  /* 0x00000000000479c3 */ /* 0x000e620000002500 */
[----:B0-----:R-:W-:Y:S02]  /*180b0*/  DFMA R2, -R26, R26, R104 ;  /* 0x0000001a1a02722b */ /* 0x001fe40000000168 */
[----:B------:R-:W-:Y:S02]  /*180c0*/  DFMA R6, R8, R6, R10 ;  /* 0x000000060806722b */ /* 0x000fe4000000000a */
[----:B------:R-:W-:Y:S02]  /*180d0*/  DFMA R14, R12, R14, R20 ;  /* 0x0000000e0c0e722b */ /* 0x000fe40000000014 */
[----:B------:R-:W-:Y:S01]  /*180e0*/  DMUL R24, R24, R24 ;  /* 0x0000001818187228 */ /* 0x000fe20000000000 */
[----:B------:R-:W0:Y:S01]  /*180f0*/  LDC.64 R20, c[0x0][0x398] ;  /* 0x0000e600ff147b82 */ /* 0x000e220000000a00 */
[----:B------:R-:W-:Y:S02]  /*18100*/  DMUL R8, R2, 100 ;  /* 0x4059000002087828 */ /* 0x000fe40000000000 */
[----:B------:R-:W-:-:S05]  /*18110*/  DADD R4, R4, R6 ;  /* 0x0000000004047229 */ /* 0x000fca0000000006 */
[----:B------:R-:W2:Y:S01]  /*18120*/  LDC.64 R10, c[0x0][0x3a0] ;  /* 0x0000e800ff0a7b82 */ /* 0x000ea20000000a00 */
[----:B------:R-:W-:Y:S02]  /*18130*/  DFMA R8, R2, R8, R24 ;  /* 0x000000080208722b */ /* 0x000fe40000000018 */
[----:B------:R-:W-:-:S05]  /*18140*/  DADD R4, R4, R14 ;  /* 0x0000000004047229 */ /* 0x000fca000000000e */
[----:B------:R-:W3:Y:S01]  /*18150*/  LDC.64 R12, c[0x0][0x3a8] ;  /* 0x0000ea00ff0c7b82 */ /* 0x000ee20000000a00 */
[----:B-1----:R-:W-:Y:S02]  /*18160*/  IMAD R15, R0, UR4, R31 ;  /* 0x00000004000f7c24 */ /* 0x002fe4000f8e021f */
[----:B------:R-:W-:Y:S02]  /*18170*/  DADD R4, R4, R8 ;  /* 0x0000000004047229 */ /* 0x000fe40000000008 */
[C---:B------:R-:W-:Y:S02]  /*18180*/  IMAD R9, R15.reuse, 0x5, RZ ;  /* 0x000000050f097824 */ /* 0x040fe400078e02ff */
[----:B0-----:R-:W-:-:S05]  /*18190*/  IMAD.WIDE R2, R15, 0x8, R20 ;  /* 0x000000080f027825 */ /* 0x001fca00078e0214 */
[----:B------:R-:W-:Y:S01]  /*181a0*/  STG.E.64 desc[UR36][R2.64], R4 ;  /* 0x0000000402007986 */ /* 0x000fe2000c101b24 */
[----:B--2---:R-:W-:-:S05]  /*181b0*/  IMAD.WIDE R6, R15, 0x4, R10 ;  /* 0x000000040f067825 */ /* 0x004fca00078e020a */
[----:B------:R-:W-:Y:S01]  /*181c0*/  STG.E desc[UR36][R6.64], R15 ;  /* 0x0000000f06007986 */ /* 0x000fe2000c101924 */
[----:B---3--:R-:W-:-:S05]  /*181d0*/  IMAD.WIDE R8, R9, 0x8, R12 ;  /* 0x0000000809087825 */ /* 0x008fca00078e020c */
[----:B------:R-:W-:Y:S04]  /*181e0*/  STG.E.64 desc[UR36][R8.64], R16 ;  /* 0x0000001008007986 */ /* 0x000fe8000c101b24 */
[----:B------:R-:W-:Y:S04]  /*181f0*/  STG.E.64 desc[UR36][R8.64+0x8], R18 ;  /* 0x0000081208007986 */ /* 0x000fe8000c101b24 */
[----:B------:R-:W-:Y:S04]  /*18200*/  STG.E.64 desc[UR36][R8.64+0x10], R22 ;  /* 0x0000101608007986 */ /* 0x000fe8000c101b24 */
[----:B------:R-:W-:Y:S04]  /*18210*/  STG.E.64 desc[UR36][R8.64+0x18], R26 ;  /* 0x0000181a08007986 */ /* 0x000fe8000c101b24 */
[----:B------:R-:W-:Y:S01]  /*18220*/  STG.E.64 desc[UR36][R8.64+0x20], R104 ;  /* 0x0000206808007986 */ /* 0x000fe2000c101b24 */
[----:B------:R-:W-:Y:S05]  /*18230*/  EXIT ;  /* 0x000000000000794d */ /* 0x000fea0003800000 */
        .weak           $__internal_10_$__cuda_sm20_dblrcp_rn_slowpath_v3
        .type           $__internal_10_$__cuda_sm20_dblrcp_rn_slowpath_v3,@function
        .size           $__internal_10_$__cuda_sm20_dblrcp_rn_slowpath_v3,($__internal_11_$__cuda_sm20_dsqrt_rn_f64_mediumpath_v1 - $__internal_10_$__cuda_sm20_dblrcp_rn_slowpath_v3)
$__internal_10_$__cuda_sm20_dblrcp_rn_slowpath_v3:
        /* <DEDUP_REMOVED lines=27> */
.L_x_1225:
        /* <DEDUP_REMOVED lines=10> */
.L_x_1223:
[----:B------:R-:W-:Y:S01]  /*18490*/  LOP3.LUT R11, R21, 0x80000, RZ, 0xfc, !PT ;  /* 0x00080000150b7812 */ /* 0x000fe200078efcff */
[----:B------:R-:W-:-:S07]  /*184a0*/  IMAD.MOV.U32 R10, RZ, RZ, R20 ;  /* 0x000000ffff0a7224 */ /* 0x000fce00078e0014 */
.L_x_1224:
[----:B------:R-:W-:Y:S05]  /*184b0*/  BSYNC.RECONVERGENT B2 ;  /* 0x0000000000027941 */ /* 0x000fea0003800200 */
.L_x_1222:
[----:B------:R-:W-:Y:S02]  /*184c0*/  IMAD.MOV.U32 R134, RZ, RZ, R10 ;  /* 0x000000ffff867224 */ /* 0x000fe400078e000a */
[----:B------:R-:W-:Y:S02]  /*184d0*/  IMAD.MOV.U32 R135, RZ, RZ, R11 ;  /* 0x000000ffff877224 */ /* 0x000fe400078e000b */
[----:B------:R-:W-:Y:S02]  /*184e0*/  IMAD.MOV.U32 R10, RZ, RZ, R0 ;  /* 0x000000ffff0a7224 */ /* 0x000fe400078e0000 */
[----:B------:R-:W-:-:S04]  /*184f0*/  IMAD.MOV.U32 R11, RZ, RZ, 0x0 ;  /* 0x00000000ff0b7424 */ /* 0x000fc800078e00ff */
[----:B------:R-:W-:Y:S05]  /*18500*/  RET.REL.NODEC R10 `(_Z14optimizeKernelIN4util10RosenbrockILi5EEELi5ELj128EEvddPKdPdPiS5_S5_iiidb) ;  /* 0xfffffe780abc7950 */ /* 0x000fea0003c3ffff */
        .weak           $__internal_11_$__cuda_sm20_dsqrt_rn_f64_mediumpath_v1
        .type           $__internal_11_$__cuda_sm20_dsqrt_rn_f64_mediumpath_v1,@function
        .size           $__internal_11_$__cuda_sm20_dsqrt_rn_f64_mediumpath_v1,(.L_x_1257 - $__internal_11_$__cuda_sm20_dsqrt_rn_f64_mediumpath_v1)
$__internal_11_$__cuda_sm20_dsqrt_rn_f64_mediumpath_v1:
        /* <DEDUP_REMOVED lines=16> */
.L_x_1227:
        /* <DEDUP_REMOVED lines=24> */
.L_x_1229:
[----:B------:R-:W-:-:S11]  /*18790*/  DADD R4, R6, R6 ;  /* 0x0000000006047229 */ /* 0x000fd60000000006 */
.L_x_1228:
[----:B------:R-:W-:Y:S05]  /*187a0*/  BSYNC.RECONVERGENT B1 ;  /* 0x0000000000017941 */ /* 0x000fea0003800200 */
.L_x_1226:
[----:B------:R-:W-:Y:S02]  /*187b0*/  IMAD.MOV.U32 R6, RZ, RZ, R4 ;  /* 0x000000ffff067224 */ /* 0x000fe400078e0004 */
[----:B------:R-:W-:Y:S02]  /*187c0*/  IMAD.MOV.U32 R7, RZ, RZ, R5 ;  /* 0x000000ffff077224 */ /* 0x000fe400078e0005 */
[----:B------:R-:W-:Y:S02]  /*187d0*/  IMAD.MOV.U32 R4, RZ, RZ, R0 ;  /* 0x000000ffff047224 */ /* 0x000fe400078e0000 */
[----:B------:R-:W-:-:S04]  /*187e0*/  IMAD.MOV.U32 R5, RZ, RZ, 0x0 ;  /* 0x00000000ff057424 */ /* 0x000fc800078e00ff */
[----:B------:R-:W-:Y:S05]  /*187f0*/  RET.REL.NODEC R4 `(_Z14optimizeKernelIN4util10RosenbrockILi5EEELi5ELj128EEvddPKdPdPiS5_S5_iiidb) ;  /* 0xfffffe7804007950 */ /* 0x000fea0003c3ffff */
.L_x_1230:
        /* <DEDUP_REMOVED lines=16> */
.L_x_1257:


//--------------------- .nv.global.init           --------------------------
	.section	.nv.global.init,"aw",@progbits
	.align	16
.nv.global.init:
	.type		__cudart_sin_cos_coeffs,@object
	.size		__cudart_sin_cos_coeffs,(__cudart_i2opi_d - __cudart_sin_cos_coeffs)
__cudart_sin_cos_coeffs:
        /*0000*/ 	.byte	0x46, 0xd2, 0xb0, 0x2c, 0xf1, 0xe5, 0x5a, 0xbe, 0x92, 0xe3, 0xac, 0x69, 0xe3, 0x1d, 0xc7, 0x3e
        /*0010*/ 	.byte	0xa1, 0x62, 0xdb, 0x19, 0xa0, 0x01, 0x2a, 0xbf, 0x18, 0x08, 0x11, 0x11, 0x11, 0x11, 0x81, 0x3f
        /*0020*/ 	.byte	0x54, 0x55, 0x55, 0x55, 0x55, 0x55, 0xc5, 0xbf, 0x00, 0x00, 0x00, 0x00, 0x00, 0x00, 0x00, 0x00
        /*0030*/ 	.byte	0x00, 0x00, 0x00, 0x00, 0x00, 0x00, 0x00, 0x00, 0x64, 0x81, 0xfd, 0x20, 0x83, 0xff, 0xa8, 0xbd
        /*0040*/ 	.byte	0x28, 0x85, 0xef, 0xc1, 0xa7, 0xee, 0x21, 0x3e, 0xd9, 0xe6, 0x06, 0x8e, 0x4f, 0x7e, 0x92, 0xbe
        /*0050*/ 	.byte	0xe9, 0xbc, 0xdd, 0x19, 0xa0, 0x01, 0xfa, 0x3e, 0x47, 0x5d, 0xc1, 0x16, 0x6c, 0xc1, 0x56, 0xbf
        /*0060*/ 	.byte	0x51, 0x55, 0x55, 0x55, 0x55, 0x55, 0xa5, 0x3f, 0x00, 0x00, 0x00, 0x00, 0x00, 0x00, 0xe0, 0xbf
        /*0070*/ 	.byte	0x00, 0x00, 0x00, 0x00, 0x00, 0x00, 0xf0, 0x3f, 0x00, 0x00, 0x00, 0x00, 0x00, 0x00, 0x00, 0x00
	.type		__cudart_i2opi_d,@object
	.size		__cudart_i2opi_d,(__cudart_i2opi_f - __cudart_i2opi_d)
__cudart_i2opi_d:
        /* <DEDUP_REMOVED lines=9> */
	.type		__cudart_i2opi_f,@object
	.size		__cudart_i2opi_f,(mrg32k3aM1SubSeq - __cudart_i2opi_f)
__cudart_i2opi_f:
        /*0110*/ 	.byte	0x41, 0x90, 0x43, 0x3c, 0x99, 0x95, 0x62, 0xdb, 0xc0, 0xdd, 0x34, 0xf5, 0xd1, 0x57, 0x27, 0xfc
        /*0120*/ 	.byte	0x29, 0x15, 0x44, 0x4e, 0x6e, 0x83, 0xf9, 0xa2
	.type		mrg32k3aM1SubSeq,@object
	.size		mrg32k3aM1SubSeq,(mrg32k3aM2SubSeq - mrg32k3aM1SubSeq)
mrg32k3aM1SubSeq:
        /* <DEDUP_REMOVED lines=126> */
	.type		mrg32k3aM2SubSeq,@object
	.size		mrg32k3aM2SubSeq,(mrg32k3aM1 - mrg32k3aM2SubSeq)
mrg32k3aM2SubSeq:
        /* <DEDUP_REMOVED lines=126> */
	.type		mrg32k3aM1,@object
	.size		mrg32k3aM1,(mrg32k3aM1Seq - mrg32k3aM1)
mrg32k3aM1:
        /* <DEDUP_REMOVED lines=144> */
	.type		mrg32k3aM1Seq,@object
	.size		mrg32k3aM1Seq,(mrg32k3aM2 - mrg32k3aM1Seq)
mrg32k3aM1Seq:
        /* <DEDUP_REMOVED lines=144> */
	.type		mrg32k3aM2,@object
	.size		mrg32k3aM2,(mrg32k3aM2Seq - mrg32k3aM2)
mrg32k3aM2:
        /* <DEDUP_REMOVED lines=144> */
	.type		mrg32k3aM2Seq,@object
	.size		mrg32k3aM2Seq,(precalc_xorwow_matrix - mrg32k3aM2Seq)
mrg32k3aM2Seq:
        /* <DEDUP_REMOVED lines=144> */
	.type		precalc_xorwow_matrix,@object
	.size		precalc_xorwow_matrix,(precalc_xorwow_offset_matrix - precalc_xorwow_matrix)
precalc_xorwow_matrix:
        /* <DEDUP_REMOVED lines=6400> */
	.type		precalc_xorwow_offset_matrix,@object
	.size		precalc_xorwow_offset_matrix,($str$4 - precalc_xorwow_offset_matrix)
precalc_xorwow_offset_matrix:
        /* <DEDUP_REMOVED lines=6400> */
	.type		$str$4,@object
	.size		$str$4,($str$2 - $str$4)
$str$4:
        /*354e8*/ 	.byte	0x72, 0x64, 0x00
	.type		$str$2,@object
	.size		$str$2,($str$5 - $str$2)
$str$2:
        /*354eb*/ 	.byte	0x73, 0x74, 0x00
	.type		$str$5,@object
	.size		$str$5,($str$3 - $str$5)
$str$5:
        /*354ee*/ 	.byte	0x74, 0x68, 0x00
	.type		$str$3,@object
	.size		$str$3,($str - $str$3)
$str$3:
        /*354f1*/ 	.byte	0x6e, 0x64, 0x00
	.type		$str,@object
	.size		$str,($str$1 - $str)
$str:
        /*354f4*/ 	.byte	0x0a, 0x0a, 0x66, 0x30, 0x20, 0x3d, 0x20, 0x25, 0x66, 0x00
	.type		$str$1,@object
	.size		$str$1,($str$6 - $str$1)
$str$1:
        /*354fe*/ 	.byte	0x41, 0x6c, 0x70, 0x68, 0x61, 0x20, 0x69, 0x73, 0x20, 0x7a, 0x65, 0x72, 0x6f, 0x2c, 0x20, 0x6e
        /*3550e*/ 	.byte	0x6f, 0x20, 0x6d, 0x6f, 0x76, 0x65, 0x6d, 0x65, 0x6e, 0x74, 0x20, 0x69, 0x6e, 0x20, 0x69, 0x74
        /*3551e*/ 	.byte	0x65, 0x72, 0x61, 0x74, 0x69, 0x6f, 0x6e, 0x3d, 0x25, 0x64, 0x0a, 0x00
	.type		$str$6,@object
	.size		$str$6,(.L_58 - $str$6)
$str$6:
        /*3552a*/ 	.byte	0x0a, 0x54, 0x68, 0x72, 0x65, 0x61, 0x64, 0x20, 0x25, 0x64, 0x20, 0x69, 0x73, 0x20, 0x74, 0x68
        /*3553a*/ 	.byte	0x65, 0x20, 0x25, 0x64, 0x25, 0x73, 0x20, 0x63, 0x6f, 0x6e, 0x76, 0x65, 0x72, 0x67, 0x65, 0x64
        /*3554a*/ 	.byte	0x20, 0x74, 0x68, 0x72, 0x65, 0x61, 0x64, 0x20, 0x28, 0x69, 0x74, 0x65, 0x72, 0x3d, 0x25, 0x64
        /*3555a*/ 	.byte	0x29, 0x3b, 0x20, 0x66, 0x6e, 0x20, 0x3d, 0x20, 0x25, 0x2e, 0x36, 0x66, 0x2e, 0x0a, 0x00
.L_58:


//--------------------- .nv.shared._ZN3cub18CUB_300001_SM_10006detail6reduce28DeviceReduceSingleTileKernelINS2_10policy_hubINS0_12KeyValuePairIidEEiNS0_6ArgMinEE10Policy1000EPS6_SA_iS7_NS2_20empty_problem_init_tIS6_EES6_N4cuda3std3__410__identityEEEvT0_T1_T2_T3_T4_T6_ --------------------------
	.section	.nv.shared._ZN3cub18CUB_300001_SM_10006detail6reduce28DeviceReduceSingleTileKernelINS2_10policy_hubINS0_12KeyValuePairIidEEiNS0_6ArgMinEE10Policy1000EPS6_SA_iS7_NS2_20empty_problem_init_tIS6_EES6_N4cuda3std3__410__identityEEEvT0_T1_T2_T3_T4_T6_,"aw",@nobits
	.sectionflags	@""
	.align	8
.nv.shared._ZN3cub18CUB_300001_SM_10006detail6reduce28DeviceReduceSingleTileKernelINS2_10policy_hubINS0_12KeyValuePairIidEEiNS0_6ArgMinEE10Policy1000EPS6_SA_iS7_NS2_20empty_problem_init_tIS6_EES6_N4cuda3std3__410__identityEEEvT0_T1_T2_T3_T4_T6_:
	.zero		1176


//--------------------- .nv.shared.reserved.0     --------------------------
	.section	.nv.shared.reserved.0,"aw",@nobits
	.weak		__nv_reservedSMEM_offset_0_alias
	.size		__nv_reservedSMEM_offset_0_alias, 0, 64
	.other		__nv_reservedSMEM_offset_0_alias,@"STO_CUDA_RESERVED_SHARED STV_DEFAULT"
__nv_reservedSMEM_offset_0_alias:
	.zero		0
	.zero		64


//--------------------- .nv.global                --------------------------
	.section	.nv.global,"aw",@nobits
	.align	4
.nv.global:
	.type		d_threadsRemaining,@object
	.size		d_threadsRemaining,(d_stopFlag - d_threadsRemaining)
d_threadsRemaining:
	.zero		4
	.type		d_stopFlag,@object
	.size		d_stopFlag,(d_convergedCount - d_stopFlag)
d_stopFlag:
	.zero		4
	.type		d_convergedCount,@object
	.size		d_convergedCount,(_ZN34_INTERNAL_76585121_4_k_cu_3f6c161c6thrust24THRUST_300001_SM_1000_NS12placeholders3_10E - d_convergedCount)
d_convergedCount:
	.zero		4
	.type		_ZN34_INTERNAL_76585121_4_k_cu_3f6c161c6thrust24THRUST_300001_SM_1000_NS12placeholders3_10E,@object
	.size		_ZN34_INTERNAL_76585121_4_k_cu_3f6c161c6thrust24THRUST_300001_SM_1000_NS12placeholders3_10E,(_ZN34_INTERNAL_76585121_4_k_cu_3f6c161c4cuda3std3__45__cpo5crendE - _ZN34_INTERNAL_76585121_4_k_cu_3f6c161c6thrust24THRUST_300001_SM_1000_NS12placeholders3_10E)
_ZN34_INTERNAL_76585121_4_k_cu_3f6c161c6thrust24THRUST_300001_SM_1000_NS12placeholders3_10E:
	.zero		1
	.type		_ZN34_INTERNAL_76585121_4_k_cu_3f6c161c4cuda3std3__45__cpo5crendE,@object
	.size		_ZN34_INTERNAL_76585121_4_k_cu_3f6c161c4cuda3std3__45__cpo5crendE,(_ZN34_INTERNAL_76585121_4_k_cu_3f6c161c4cuda3std6ranges3__45__cpo4prevE - _ZN34_INTERNAL_76585121_4_k_cu_3f6c161c4cuda3std3__45__cpo5crendE)
_ZN34_INTERNAL_76585121_4_k_cu_3f6c161c4cuda3std3__45__cpo5crendE:
	.zero		1
	.type		_ZN34_INTERNAL_76585121_4_k_cu_3f6c161c4cuda3std6ranges3__45__cpo4prevE,@object
	.size		_ZN34_INTERNAL_76585121_4_k_cu_3f6c161c4cuda3std6ranges3__45__cpo4prevE,(_ZN34_INTERNAL_76585121_4_k_cu_3f6c161c6thrust24THRUST_300001_SM_1000_NS12placeholders2_2E - _ZN34_INTERNAL_76585121_4_k_cu_3f6c161c4cuda3std6ranges3__45__cpo4prevE)
_ZN34_INTERNAL_76585121_4_k_cu_3f6c161c4cuda3std6ranges3__45__cpo4prevE:
	.zero		1
	.type		_ZN34_INTERNAL_76585121_4_k_cu_3f6c161c6thrust24THRUST_300001_SM_1000_NS12placeholders2_2E,@object
	.size		_ZN34_INTERNAL_76585121_4_k_cu_3f6c161c6thrust24THRUST_300001_SM_1000_NS12placeholders2_2E,(_ZN34_INTERNAL_76585121_4_k_cu_3f6c161c4cuda3std6ranges3__45__cpo9iter_moveE - _ZN34_INTERNAL_76585121_4_k_cu_3f6c161c6thrust24THRUST_300001_SM_1000_NS12placeholders2_2E)
_ZN34_INTERNAL_76585121_4_k_cu_3f6c161c6thrust24THRUST_300001_SM_1000_NS12placeholders2_2E:
	.zero		1
	.type		_ZN34_INTERNAL_76585121_4_k_cu_3f6c161c4cuda3std6ranges3__45__cpo9iter_moveE,@object
	.size		_ZN34_INTERNAL_76585121_4_k_cu_3f6c161c4cuda3std6ranges3__45__cpo9iter_moveE,(_ZN34_INTERNAL_76585121_4_k_cu_3f6c161c6thrust24THRUST_300001_SM_1000_NS12placeholders2_6E - _ZN34_INTERNAL_76585121_4_k_cu_3f6c161c4cuda3std6ranges3__45__cpo9iter_moveE)
_ZN34_INTERNAL_76585121_4_k_cu_3f6c161c4cuda3std6ranges3__45__cpo9iter_moveE:
	.zero		1
	.type		_ZN34_INTERNAL_76585121_4_k_cu_3f6c161c6thrust24THRUST_300001_SM_1000_NS12placeholders2_6E,@object
	.size		_ZN34_INTERNAL_76585121_4_k_cu_3f6c161c6thrust24THRUST_300001_SM_1000_NS12placeholders2_6E,(_ZN34_INTERNAL_76585121_4_k_cu_3f6c161c4cuda3std3__45__cpo4cendE - _ZN34_INTERNAL_76585121_4_k_cu_3f6c161c6thrust24THRUST_300001_SM_1000_NS12placeholders2_6E)
_ZN34_INTERNAL_76585121_4_k_cu_3f6c161c6thrust24THRUST_300001_SM_1000_NS12placeholders2_6E:
	.zero		1
	.type		_ZN34_INTERNAL_76585121_4_k_cu_3f6c161c4cuda3std3__45__cpo4cendE,@object
	.size		_ZN34_INTERNAL_76585121_4_k_cu_3f6c161c4cuda3std3__45__cpo4cendE,(_ZN34_INTERNAL_76585121_4_k_cu_3f6c161c4cuda3std6ranges3__45__cpo4cendE - _ZN34_INTERNAL_76585121_4_k_cu_3f6c161c4cuda3std3__45__cpo4cendE)
_ZN34_INTERNAL_76585121_4_k_cu_3f6c161c4cuda3std3__45__cpo4cendE:
	.zero		1
	.type		_ZN34_INTERNAL_76585121_4_k_cu_3f6c161c4cuda3std6ranges3__45__cpo4cendE,@object
	.size		_ZN34_INTERNAL_76585121_4_k_cu_3f6c161c4cuda3std6ranges3__45__cpo4cendE,(_ZN34_INTERNAL_76585121_4_k_cu_3f6c161c4cuda3std3__420unreachable_sentinelE - _ZN34_INTERNAL_76585121_4_k_cu_3f6c161c4cuda3std6ranges3__45__cpo4cendE)
_ZN34_INTERNAL_76585121_4_k_cu_3f6c161c4cuda3std6ranges3__45__cpo4cendE:
	.zero		1
	.type		_ZN34_INTERNAL_76585121_4_k_cu_3f6c161c4cuda3std3__420unreachable_sentinelE,@object
	.size		_ZN34_INTERNAL_76585121_4_k_cu_3f6c161c4cuda3std3__420unreachable_sentinelE,(_ZN34_INTERNAL_76585121_4_k_cu_3f6c161c4cuda3std6ranges3__45__cpo5ssizeE - _ZN34_INTERNAL_76585121_4_k_cu_3f6c161c4cuda3std3__420unreachable_sentinelE)
_ZN34_INTERNAL_76585121_4_k_cu_3f6c161c4cuda3std3__420unreachable_sentinelE:
	.zero		1
	.type		_ZN34_INTERNAL_76585121_4_k_cu_3f6c161c4cuda3std6ranges3__45__cpo5ssizeE,@object
	.size		_ZN34_INTERNAL_76585121_4_k_cu_3f6c161c4cuda3std6ranges3__45__cpo5ssizeE,(_ZN34_INTERNAL_76585121_4_k_cu_3f6c161c6thrust24THRUST_300001_SM_1000_NS12placeholders2_8E - _ZN34_INTERNAL_76585121_4_k_cu_3f6c161c4cuda3std6ranges3__45__cpo5ssizeE)
_ZN34_INTERNAL_76585121_4_k_cu_3f6c161c4cuda3std6ranges3__45__cpo5ssizeE:
	.zero		1
	.type		_ZN34_INTERNAL_76585121_4_k_cu_3f6c161c6thrust24THRUST_300001_SM_1000_NS12placeholders2_8E,@object
	.size		_ZN34_INTERNAL_76585121_4_k_cu_3f6c161c6thrust24THRUST_300001_SM_1000_NS12placeholders2_8E,(_ZN34_INTERNAL_76585121_4_k_cu_3f6c161c4cuda3std3__45__cpo4rendE - _ZN34_INTERNAL_76585121_4_k_cu_3f6c161c6thrust24THRUST_300001_SM_1000_NS12placeholders2_8E)
_ZN34_INTERNAL_76585121_4_k_cu_3f6c161c6thrust24THRUST_300001_SM_1000_NS12placeholders2_8E:
	.zero		1
	.type		_ZN34_INTERNAL_76585121_4_k_cu_3f6c161c4cuda3std3__45__cpo4rendE,@object
	.size		_ZN34_INTERNAL_76585121_4_k_cu_3f6c161c4cuda3std3__45__cpo4rendE,(_ZN34_INTERNAL_76585121_4_k_cu_3f6c161c4cuda3std6ranges3__45__cpo9iter_swapE - _ZN34_INTERNAL_76585121_4_k_cu_3f6c161c4cuda3std3__45__cpo4rendE)
_ZN34_INTERNAL_76585121_4_k_cu_3f6c161c4cuda3std3__45__cpo4rendE:
	.zero		1
	.type		_ZN34_INTERNAL_76585121_4_k_cu_3f6c161c4cuda3std6ranges3__45__cpo9iter_swapE,@object
	.size		_ZN34_INTERNAL_76585121_4_k_cu_3f6c161c4cuda3std6ranges3__45__cpo9iter_swapE,(_ZN34_INTERNAL_76585121_4_k_cu_3f6c161c6thrust24THRUST_300001_SM_1000_NS6system6detail10sequential3seqE - _ZN34_INTERNAL_76585121_4_k_cu_3f6c161c4cuda3std6ranges3__45__cpo9iter_swapE)
_ZN34_INTERNAL_76585121_4_k_cu_3f6c161c4cuda3std6ranges3__45__cpo9iter_swapE:
	.zero		1
	.type		_ZN34_INTERNAL_76585121_4_k_cu_3f6c161c6thrust24THRUST_300001_SM_1000_NS6system6detail10sequential3seqE,@object
	.size		_ZN34_INTERNAL_76585121_4_k_cu_3f6c161c6thrust24THRUST_300001_SM_1000_NS6system6detail10sequential3seqE,(_ZN34_INTERNAL_76585121_4_k_cu_3f6c161c4cuda3std3__48unexpectE - _ZN34_INTERNAL_76585121_4_k_cu_3f6c161c6thrust24THRUST_300001_SM_1000_NS6system6detail10sequential3seqE)
_ZN34_INTERNAL_76585121_4_k_cu_3f6c161c6thrust24THRUST_300001_SM_1000_NS6system6detail10sequential3seqE:
	.zero		1
	.type		_ZN34_INTERNAL_76585121_4_k_cu_3f6c161c4cuda3std3__48unexpectE,@object
	.size		_ZN34_INTERNAL_76585121_4_k_cu_3f6c161c4cuda3std3__48unexpectE,(_ZN34_INTERNAL_76585121_4_k_cu_3f6c161c6thrust24THRUST_300001_SM_1000_NS12placeholders2_4E - _ZN34_INTERNAL_76585121_4_k_cu_3f6c161c4cuda3std3__48unexpectE)
_ZN34_INTERNAL_76585121_4_k_cu_3f6c161c4cuda3std3__48unexpectE:
	.zero		1
	.type		_ZN34_INTERNAL_76585121_4_k_cu_3f6c161c6thrust24THRUST_300001_SM_1000_NS12placeholders2_4E,@object
	.size		_ZN34_INTERNAL_76585121_4_k_cu_3f6c161c6thrust24THRUST_300001_SM_1000_NS12placeholders2_4E,(_ZN34_INTERNAL_76585121_4_k_cu_3f6c161c4cuda3std3__45__cpo3endE - _ZN34_INTERNAL_76585121_4_k_cu_3f6c161c6thrust24THRUST_300001_SM_1000_NS12placeholders2_4E)
_ZN34_INTERNAL_76585121_4_k_cu_3f6c161c6thrust24THRUST_300001_SM_1000_NS12placeholders2_4E:
	.zero		1
	.type		_ZN34_INTERNAL_76585121_4_k_cu_3f6c161c4cuda3std3__45__cpo3endE,@object
	.size		_ZN34_INTERNAL_76585121_4_k_cu_3f6c161c4cuda3std3__45__cpo3endE,(_ZN34_INTERNAL_76585121_4_k_cu_3f6c161c4cuda3std6ranges3__45__cpo3endE - _ZN34_INTERNAL_76585121_4_k_cu_3f6c161c4cuda3std3__45__cpo3endE)
_ZN34_INTERNAL_76585121_4_k_cu_3f6c161c4cuda3std3__45__cpo3endE:
	.zero		1
	.type		_ZN34_INTERNAL_76585121_4_k_cu_3f6c161c4cuda3std6ranges3__45__cpo3endE,@object
	.size		_ZN34_INTERNAL_76585121_4_k_cu_3f6c161c4cuda3std6ranges3__45__cpo3endE,(_ZN34_INTERNAL_76585121_4_k_cu_3f6c161c4cuda3std3__419piecewise_constructE - _ZN34_INTERNAL_76585121_4_k_cu_3f6c161c4cuda3std6ranges3__45__cpo3endE)
_ZN34_INTERNAL_76585121_4_k_cu_3f6c161c4cuda3std6ranges3__45__cpo3endE:
	.zero		1
	.type		_ZN34_INTERNAL_76585121_4_k_cu_3f6c161c4cuda3std3__419piecewise_constructE,@object
	.size		_ZN34_INTERNAL_76585121_4_k_cu_3f6c161c4cuda3std3__419piecewise_constructE,(_ZN34_INTERNAL_76585121_4_k_cu_3f6c161c4cuda3std6ranges3__45__cpo5cdataE - _ZN34_INTERNAL_76585121_4_k_cu_3f6c161c4cuda3std3__419piecewise_constructE)
_ZN34_INTERNAL_76585121_4_k_cu_3f6c161c4cuda3std3__419piecewise_constructE:
	.zero		1
	.type		_ZN34_INTERNAL_76585121_4_k_cu_3f6c161c4cuda3std6ranges3__45__cpo5cdataE,@object
	.size		_ZN34_INTERNAL_76585121_4_k_cu_3f6c161c4cuda3std6ranges3__45__cpo5cdataE,(_ZN34_INTERNAL_76585121_4_k_cu_3f6c161c6thrust24THRUST_300001_SM_1000_NS12placeholders2_9E - _ZN34_INTERNAL_76585121_4_k_cu_3f6c161c4cuda3std6ranges3__45__cpo5cdataE)
_ZN34_INTERNAL_76585121_4_k_cu_3f6c161c4cuda3std6ranges3__45__cpo5cdataE:
	.zero		1
	.type		_ZN34_INTERNAL_76585121_4_k_cu_3f6c161c6thrust24THRUST_300001_SM_1000_NS12placeholders2_9E,@object
	.size		_ZN34_INTERNAL_76585121_4_k_cu_3f6c161c6thrust24THRUST_300001_SM_1000_NS12placeholders2_9E,(_ZN34_INTERNAL_76585121_4_k_cu_3f6c161c4cuda3std3__45__cpo7crbeginE - _ZN34_INTERNAL_76585121_4_k_cu_3f6c161c6thrust24THRUST_300001_SM_1000_NS12placeholders2_9E)
_ZN34_INTERNAL_76585121_4_k_cu_3f6c161c6thrust24THRUST_300001_SM_1000_NS12placeholders2_9E:
	.zero		1
	.type		_ZN34_INTERNAL_76585121_4_k_cu_3f6c161c4cuda3std3__45__cpo7crbeginE,@object
	.size		_ZN34_INTERNAL_76585121_4_k_cu_3f6c161c4cuda3std3__45__cpo7crbeginE,(_ZN34_INTERNAL_76585121_4_k_cu_3f6c161c4cuda3std6ranges3__45__cpo4nextE - _ZN34_INTERNAL_76585121_4_k_cu_3f6c161c4cuda3std3__45__cpo7crbeginE)
_ZN34_INTERNAL_76585121_4_k_cu_3f6c161c4cuda3std3__45__cpo7crbeginE:
	.zero		1
	.type		_ZN34_INTERNAL_76585121_4_k_cu_3f6c161c4cuda3std6ranges3__45__cpo4nextE,@object
	.size		_ZN34_INTERNAL_76585121_4_k_cu_3f6c161c4cuda3std6ranges3__45__cpo4nextE,(_ZN34_INTERNAL_76585121_4_k_cu_3f6c161c6thrust24THRUST_300001_SM_1000_NS12placeholders2_1E - _ZN34_INTERNAL_76585121_4_k_cu_3f6c161c4cuda3std6ranges3__45__cpo4nextE)
_ZN34_INTERNAL_76585121_4_k_cu_3f6c161c4cuda3std6ranges3__45__cpo4nextE:
	.zero		1
	.type		_ZN34_INTERNAL_76585121_4_k_cu_3f6c161c6thrust24THRUST_300001_SM_1000_NS12placeholders2_1E,@object
	.size		_ZN34_INTERNAL_76585121_4_k_cu_3f6c161c6thrust24THRUST_300001_SM_1000_NS12placeholders2_1E,(_ZN34_INTERNAL_76585121_4_k_cu_3f6c161c4cuda3std6ranges3__45__cpo4swapE - _ZN34_INTERNAL_76585121_4_k_cu_3f6c161c6thrust24THRUST_300001_SM_1000_NS12placeholders2_1E)
_ZN34_INTERNAL_76585121_4_k_cu_3f6c161c6thrust24THRUST_300001_SM_1000_NS12placeholders2_1E:
	.zero		1
	.type		_ZN34_INTERNAL_76585121_4_k_cu_3f6c161c4cuda3std6ranges3__45__cpo4swapE,@object
	.size		_ZN34_INTERNAL_76585121_4_k_cu_3f6c161c4cuda3std6ranges3__45__cpo4swapE,(_ZN34_INTERNAL_76585121_4_k_cu_3f6c161c6thrust24THRUST_300001_SM_1000_NS12placeholders2_5E - _ZN34_INTERNAL_76585121_4_k_cu_3f6c161c4cuda3std6ranges3__45__cpo4swapE)
_ZN34_INTERNAL_76585121_4_k_cu_3f6c161c4cuda3std6ranges3__45__cpo4swapE:
	.zero		1
	.type		_ZN34_INTERNAL_76585121_4_k_cu_3f6c161c6thrust24THRUST_300001_SM_1000_NS12placeholders2_5E,@object
	.size		_ZN34_INTERNAL_76585121_4_k_cu_3f6c161c6thrust24THRUST_300001_SM_1000_NS12placeholders2_5E,(_ZN34_INTERNAL_76585121_4_k_cu_3f6c161c4cuda3std3__45__cpo6cbeginE - _ZN34_INTERNAL_76585121_4_k_cu_3f6c161c6thrust24THRUST_300001_SM_1000_NS12placeholders2_5E)
_ZN34_INTERNAL_76585121_4_k_cu_3f6c161c6thrust24THRUST_300001_SM_1000_NS12placeholders2_5E:
	.zero		1
	.type		_ZN34_INTERNAL_76585121_4_k_cu_3f6c161c4cuda3std3__45__cpo6cbeginE,@object
	.size		_ZN34_INTERNAL_76585121_4_k_cu_3f6c161c4cuda3std3__45__cpo6cbeginE,(_ZN34_INTERNAL_76585121_4_k_cu_3f6c161c4cuda3std6ranges3__45__cpo6cbeginE - _ZN34_INTERNAL_76585121_4_k_cu_3f6c161c4cuda3std3__45__cpo6cbeginE)
_ZN34_INTERNAL_76585121_4_k_cu_3f6c161c4cuda3std3__45__cpo6cbeginE:
	.zero		1
	.type		_ZN34_INTERNAL_76585121_4_k_cu_3f6c161c4cuda3std6ranges3__45__cpo6cbeginE,@object
	.size		_ZN34_INTERNAL_76585121_4_k_cu_3f6c161c4cuda3std6ranges3__45__cpo6cbeginE,(_ZN34_INTERNAL_76585121_4_k_cu_3f6c161c4cuda3std3__48in_placeE - _ZN34_INTERNAL_76585121_4_k_cu_3f6c161c4cuda3std6ranges3__45__cpo6cbeginE)
_ZN34_INTERNAL_76585121_4_k_cu_3f6c161c4cuda3std6ranges3__45__cpo6cbeginE:
	.zero		1
	.type		_ZN34_INTERNAL_76585121_4_k_cu_3f6c161c4cuda3std3__48in_placeE,@object
	.size		_ZN34_INTERNAL_76585121_4_k_cu_3f6c161c4cuda3std3__48in_placeE,(_ZN34_INTERNAL_76585121_4_k_cu_3f6c161c4cuda3std6ranges3__45__cpo4sizeE - _ZN34_INTERNAL_76585121_4_k_cu_3f6c161c4cuda3std3__48in_placeE)
_ZN34_INTERNAL_76585121_4_k_cu_3f6c161c4cuda3std3__48in_placeE:
	.zero		1
	.type		_ZN34_INTERNAL_76585121_4_k_cu_3f6c161c4cuda3std6ranges3__45__cpo4sizeE,@object
	.size		_ZN34_INTERNAL_76585121_4_k_cu_3f6c161c4cuda3std6ranges3__45__cpo4sizeE,(_ZN34_INTERNAL_76585121_4_k_cu_3f6c161c6thrust24THRUST_300001_SM_1000_NS12placeholders2_3E - _ZN34_INTERNAL_76585121_4_k_cu_3f6c161c4cuda3std6ranges3__45__cpo4sizeE)
_ZN34_INTERNAL_76585121_4_k_cu_3f6c161c4cuda3std6ranges3__45__cpo4sizeE:
	.zero		1
	.type		_ZN34_INTERNAL_76585121_4_k_cu_3f6c161c6thrust24THRUST_300001_SM_1000_NS12placeholders2_3E,@object
	.size		_ZN34_INTERNAL_76585121_4_k_cu_3f6c161c6thrust24THRUST_300001_SM_1000_NS12placeholders2_3E,(_ZN34_INTERNAL_76585121_4_k_cu_3f6c161c4cuda3std3__45__cpo5beginE - _ZN34_INTERNAL_76585121_4_k_cu_3f6c161c6thrust24THRUST_300001_SM_1000_NS12placeholders2_3E)
_ZN34_INTERNAL_76585121_4_k_cu_3f6c161c6thrust24THRUST_300001_SM_1000_NS12placeholders2_3E:
	.zero		1
	.type		_ZN34_INTERNAL_76585121_4_k_cu_3f6c161c4cuda3std3__45__cpo5beginE,@object
	.size		_ZN34_INTERNAL_76585121_4_k_cu_3f6c161c4cuda3std3__45__cpo5beginE,(_ZN34_INTERNAL_76585121_4_k_cu_3f6c161c4cuda3std6ranges3__45__cpo5beginE - _ZN34_INTERNAL_76585121_4_k_cu_3f6c161c4cuda3std3__45__cpo5beginE)
_ZN34_INTERNAL_76585121_4_k_cu_3f6c161c4cuda3std3__45__cpo5beginE:
	.zero		1
	.type		_ZN34_INTERNAL_76585121_4_k_cu_3f6c161c4cuda3std6ranges3__45__cpo5beginE,@object
	.size		_ZN34_INTERNAL_76585121_4_k_cu_3f6c161c4cuda3std6ranges3__45__cpo5beginE,(_ZN34_INTERNAL_76585121_4_k_cu_3f6c161c4cuda3std3__436_GLOBAL__N__76585121_4_k_cu_3f6c161c6ignoreE - _ZN34_INTERNAL_76585121_4_k_cu_3f6c161c4cuda3std6ranges3__45__cpo5beginE)
_ZN34_INTERNAL_76585121_4_k_cu_3f6c161c4cuda3std6ranges3__45__cpo5beginE:
	.zero		1
	.type		_ZN34_INTERNAL_76585121_4_k_cu_3f6c161c4cuda3std3__436_GLOBAL__N__76585121_4_k_cu_3f6c161c6ignoreE,@object
	.size		_ZN34_INTERNAL_76585121_4_k_cu_3f6c161c4cuda3std3__436_GLOBAL__N__76585121_4_k_cu_3f6c161c6ignoreE,(_ZN34_INTERNAL_76585121_4_k_cu_3f6c161c4cuda3std6ranges3__45__cpo4dataE - _ZN34_INTERNAL_76585121_4_k_cu_3f6c161c4cuda3std3__436_GLOBAL__N__76585121_4_k_cu_3f6c161c6ignoreE)
_ZN34_INTERNAL_76585121_4_k_cu_3f6c161c4cuda3std3__436_GLOBAL__N__76585121_4_k_cu_3f6c161c6ignoreE:
	.zero		1
	.type		_ZN34_INTERNAL_76585121_4_k_cu_3f6c161c4cuda3std6ranges3__45__cpo4dataE,@object
	.size		_ZN34_INTERNAL_76585121_4_k_cu_3f6c161c4cuda3std6ranges3__45__cpo4dataE,(_ZN34_INTERNAL_76585121_4_k_cu_3f6c161c6thrust24THRUST_300001_SM_1000_NS12placeholders2_7E - _ZN34_INTERNAL_76585121_4_k_cu_3f6c161c4cuda3std6ranges3__45__cpo4dataE)
_ZN34_INTERNAL_76585121_4_k_cu_3f6c161c4cuda3std6ranges3__45__cpo4dataE:
	.zero		1
	.type		_ZN34_INTERNAL_76585121_4_k_cu_3f6c161c6thrust24THRUST_300001_SM_1000_NS12placeholders2_7E,@object
	.size		_ZN34_INTERNAL_76585121_4_k_cu_3f6c161c6thrust24THRUST_300001_SM_1000_NS12placeholders2_7E,(_ZN34_INTERNAL_76585121_4_k_cu_3f6c161c4cuda3std3__45__cpo6rbeginE - _ZN34_INTERNAL_76585121_4_k_cu_3f6c161c6thrust24THRUST_300001_SM_1000_NS12placeholders2_7E)
_ZN34_INTERNAL_76585121_4_k_cu_3f6c161c6thrust24THRUST_300001_SM_1000_NS12placeholders2_7E:
	.zero		1
	.type		_ZN34_INTERNAL_76585121_4_k_cu_3f6c161c4cuda3std3__45__cpo6rbeginE,@object
	.size		_ZN34_INTERNAL_76585121_4_k_cu_3f6c161c4cuda3std3__45__cpo6rbeginE,(_ZN34_INTERNAL_76585121_4_k_cu_3f6c161c4cuda3std6ranges3__45__cpo7advanceE - _ZN34_INTERNAL_76585121_4_k_cu_3f6c161c4cuda3std3__45__cpo6rbeginE)
_ZN34_INTERNAL_76585121_4_k_cu_3f6c161c4cuda3std3__45__cpo6rbeginE:
	.zero		1
	.type		_ZN34_INTERNAL_76585121_4_k_cu_3f6c161c4cuda3std6ranges3__45__cpo7advanceE,@object
	.size		_ZN34_INTERNAL_76585121_4_k_cu_3f6c161c4cuda3std6ranges3__45__cpo7advanceE,(_ZN34_INTERNAL_76585121_4_k_cu_3f6c161c4cuda3std3__47nulloptE - _ZN34_INTERNAL_76585121_4_k_cu_3f6c161c4cuda3std6ranges3__45__cpo7advanceE)
_ZN34_INTERNAL_76585121_4_k_cu_3f6c161c4cuda3std6ranges3__45__cpo7advanceE:
	.zero		1
	.type		_ZN34_INTERNAL_76585121_4_k_cu_3f6c161c4cuda3std3__47nulloptE,@object
	.size		_ZN34_INTERNAL_76585121_4_k_cu_3f6c161c4cuda3std3__47nulloptE,(_ZN34_INTERNAL_76585121_4_k_cu_3f6c161c4cuda3std6ranges3__45__cpo8distanceE - _ZN34_INTERNAL_76585121_4_k_cu_3f6c161c4cuda3std3__47nulloptE)
_ZN34_INTERNAL_76585121_4_k_cu_3f6c161c4cuda3std3__47nulloptE:
	.zero		1
	.type		_ZN34_INTERNAL_76585121_4_k_cu_3f6c161c4cuda3std6ranges3__45__cpo8distanceE,@object
	.size		_ZN34_INTERNAL_76585121_4_k_cu_3f6c161c4cuda3std6ranges3__45__cpo8distanceE,(.L_40 - _ZN34_INTERNAL_76585121_4_k_cu_3f6c161c4cuda3std6ranges3__45__cpo8distanceE)
_ZN34_INTERNAL_76585121_4_k_cu_3f6c161c4cuda3std6ranges3__45__cpo8distanceE:
	.zero		1
.L_40:


//--------------------- .nv.shared._ZN3cub18CUB_300001_SM_10006detail6reduce18DeviceReduceKernelINS2_10policy_hubINS0_12KeyValuePairIidEEiNS0_6ArgMinEE10Policy1000ENS0_21ArgIndexInputIteratorIPdidEEiS7_S6_N4cuda3std3__410__identityEEEvT0_PT3_T1_NS0_13GridEvenShareISK_EET2_T4_ --------------------------
	.section	.nv.shared._ZN3cub18CUB_300001_SM_10006detail6reduce18DeviceReduceKernelINS2_10policy_hubINS0_12KeyValuePairIidEEiNS0_6ArgMinEE10Policy1000ENS0_21ArgIndexInputIteratorIPdidEEiS7_S6_N4cuda3std3__410__identityEEEvT0_PT3_T1_NS0_13GridEvenShareISK_EET2_T4_,"aw",@nobits
	.sectionflags	@""
	.align	8
.nv.shared._ZN3cub18CUB_300001_SM_10006detail6reduce18DeviceReduceKernelINS2_10policy_hubINS0_12KeyValuePairIidEEiNS0_6ArgMinEE10Policy1000ENS0_21ArgIndexInputIteratorIPdidEEiS7_S6_N4cuda3std3__410__identityEEEvT0_PT3_T1_NS0_13GridEvenShareISK_EET2_T4_:
	.zero		1176


//--------------------- .nv.shared._ZN3cub18CUB_300001_SM_10006detail6reduce28DeviceReduceSingleTileKernelINS2_10policy_hubINS0_12KeyValuePairIidEEiNS0_6ArgMinEE10Policy1000ENS0_21ArgIndexInputIteratorIPdidEEPS6_iS7_NS2_20empty_problem_init_tIS6_EES6_N4cuda3std3__410__identityEEEvT0_T1_T2_T3_T4_T6_ --------------------------
	.section	.nv.shared._ZN3cub18CUB_300001_SM_10006detail6reduce28DeviceReduceSingleTileKernelINS2_10policy_hubINS0_12KeyValuePairIidEEiNS0_6ArgMinEE10Policy1000ENS0_21ArgIndexInputIteratorIPdidEEPS6_iS7_NS2_20empty_problem_init_tIS6_EES6_N4cuda3std3__410__identityEEEvT0_T1_T2_T3_T4_T6_,"aw",@nobits
	.sectionflags	@""
	.align	8
.nv.shared._ZN3cub18CUB_300001_SM_10006detail6reduce28DeviceReduceSingleTileKernelINS2_10policy_hubINS0_12KeyValuePairIidEEiNS0_6ArgMinEE10Policy1000ENS0_21ArgIndexInputIteratorIPdidEEPS6_iS7_NS2_20empty_problem_init_tIS6_EES6_N4cuda3std3__410__identityEEEvT0_T1_T2_T3_T4_T6_:
	.zero		1176


//--------------------- .nv.constant0._ZN3cub18CUB_300001_SM_10006detail6reduce28DeviceReduceSingleTileKernelINS2_10policy_hubINS0_12KeyValuePairIidEEiNS0_6ArgMinEE10Policy1000EPS6_SA_iS7_NS2_20empty_problem_init_tIS6_EES6_N4cuda3std3__410__identityEEEvT0_T1_T2_T3_T4_T6_ --------------------------
	.section	.nv.constant0._ZN3cub18CUB_300001_SM_10006detail6reduce28DeviceReduceSingleTileKernelINS2_10policy_hubINS0_12KeyValuePairIidEEiNS0_6ArgMinEE10Policy1000EPS6_SA_iS7_NS2_20empty_problem_init_tIS6_EES6_N4cuda3std3__410__identityEEEvT0_T1_T2_T3_T4_T6_,"a",@progbits
	.sectionflags	@""
	.align	4
.nv.constant0._ZN3cub18CUB_300001_SM_10006detail6reduce28DeviceReduceSingleTileKernelINS2_10policy_hubINS0_12KeyValuePairIidEEiNS0_6ArgMinEE10Policy1000EPS6_SA_iS7_NS2_20empty_problem_init_tIS6_EES6_N4cuda3std3__410__identityEEEvT0_T1_T2_T3_T4_T6_:
	.zero		937


//--------------------- .nv.constant0._ZN3cub18CUB_300001_SM_10006detail6reduce18DeviceReduceKernelINS2_10policy_hubINS0_12KeyValuePairIidEEiNS0_6ArgMinEE10Policy1000ENS0_21ArgIndexInputIteratorIPdidEEiS7_S6_N4cuda3std3__410__identityEEEvT0_PT3_T1_NS0_13GridEvenShareISK_EET2_T4_ --------------------------
	.section	.nv.constant0._ZN3cub18CUB_300001_SM_10006detail6reduce18DeviceReduceKernelINS2_10policy_hubINS0_12KeyValuePairIidEEiNS0_6ArgMinEE10Policy1000ENS0_21ArgIndexInputIteratorIPdidEEiS7_S6_N4cuda3std3__410__identityEEEvT0_PT3_T1_NS0_13GridEvenShareISK_EET2_T4_,"a",@progbits
	.sectionflags	@""
	.align	4
.nv.constant0._ZN3cub18CUB_300001_SM_10006detail6reduce18DeviceReduceKernelINS2_10policy_hubINS0_12KeyValuePairIidEEiNS0_6ArgMinEE10Policy1000ENS0_21ArgIndexInputIteratorIPdidEEiS7_S6_N4cuda3std3__410__identityEEEvT0_PT3_T1_NS0_13GridEvenShareISK_EET2_T4_:
	.zero		966


//--------------------- .nv.constant0._ZN3cub18CUB_300001_SM_10006detail6reduce28DeviceReduceSingleTileKernelINS2_10policy_hubINS0_12KeyValuePairIidEEiNS0_6ArgMinEE10Policy1000ENS0_21ArgIndexInputIteratorIPdidEEPS6_iS7_NS2_20empty_problem_init_tIS6_EES6_N4cuda3std3__410__identityEEEvT0_T1_T2_T3_T4_T6_ --------------------------
	.section	.nv.constant0._ZN3cub18CUB_300001_SM_10006detail6reduce28DeviceReduceSingleTileKernelINS2_10policy_hubINS0_12KeyValuePairIidEEiNS0_6ArgMinEE10Policy1000ENS0_21ArgIndexInputIteratorIPdidEEPS6_iS7_NS2_20empty_problem_init_tIS6_EES6_N4cuda3std3__410__identityEEEvT0_T1_T2_T3_T4_T6_,"a",@progbits
	.sectionflags	@""
	.align	4
.nv.constant0._ZN3cub18CUB_300001_SM_10006detail6reduce28DeviceReduceSingleTileKernelINS2_10policy_hubINS0_12KeyValuePairIidEEiNS0_6ArgMinEE10Policy1000ENS0_21ArgIndexInputIteratorIPdidEEPS6_iS7_NS2_20empty_problem_init_tIS6_EES6_N4cuda3std3__410__identityEEEvT0_T1_T2_T3_T4_T6_:
	.zero		945


//--------------------- .nv.constant0._ZN3cub18CUB_300001_SM_10006detail11EmptyKernelIvEEvv --------------------------
	.section	.nv.constant0._ZN3cub18CUB_300001_SM_10006detail11EmptyKernelIvEEvv,"a",@progbits
	.sectionflags	@""
	.align	4
.nv.constant0._ZN3cub18CUB_300001_SM_10006detail11EmptyKernelIvEEvv:
	.zero		896


//--------------------- .nv.constant0._Z13psoIterKernelIN4util6AckleyILi5EEELi5EEvT_dddddPdS4_S4_S4_S4_S4_S4_biim --------------------------
	.section	.nv.constant0._Z13psoIterKernelIN4util6AckleyILi5EEELi5EEvT_dddddPdS4_S4_S4_S4_S4_S4_biim,"a",@progbits
	.sectionflags	@""
	.align	4
.nv.constant0._Z13psoIterKernelIN4util6AckleyILi5EEELi5EEvT_dddddPdS4_S4_S4_S4_S4_S4_biim:
	.zero		1024


//--------------------- .nv.constant0._Z13psoInitKernelIN4util6AckleyILi5EEELi5EEvT_ddPdS4_S4_S4_S4_S4_im --------------------------
	.section	.nv.constant0._Z13psoInitKernelIN4util6AckleyILi5EEELi5EEvT_ddPdS4_S4_S4_S4_S4_im,"a",@progbits
	.sectionflags	@""
	.align	4
.nv.constant0._Z13psoInitKernelIN4util6AckleyILi5EEELi5EEvT_ddPdS4_S4_S4_S4_S4_im:
	.zero		984


//--------------------- .nv.constant0._Z14optimizeKernelIN4util6AckleyILi5EEELi5ELj128EEvddPKdPdPiS5_S5_iiidb --------------------------
	.section	.nv.constant0._Z14optimizeKernelIN4util6AckleyILi5EEELi5ELj128EEvddPKdPdPiS5_S5_iiidb,"a",@progbits
	.sectionflags	@""
	.align	4
.nv.constant0._Z14optimizeKernelIN4util6AckleyILi5EEELi5ELj128EEvddPKdPdPiS5_S5_iiidb:
	.zero		977


//--------------------- .nv.constant0._Z13psoIterKernelIN4util9RastriginILi5EEELi5EEvT_dddddPdS4_S4_S4_S4_S4_S4_biim --------------------------
	.section	.nv.constant0._Z13psoIterKernelIN4util9RastriginILi5EEELi5EEvT_dddddPdS4_S4_S4_S4_S4_S4_biim,"a",@progbits
	.sectionflags	@""
	.align	4
.nv.constant0._Z13psoIterKernelIN4util9RastriginILi5EEELi5EEvT_dddddPdS4_S4_S4_S4_S4_S4_biim:
	.zero		1024


//--------------------- .nv.constant0._Z13psoInitKernelIN4util9RastriginILi5EEELi5EEvT_ddPdS4_S4_S4_S4_S4_im --------------------------
	.section	.nv.constant0._Z13psoInitKernelIN4util9RastriginILi5EEELi5EEvT_ddPdS4_S4_S4_S4_S4_im,"a",@progbits
	.sectionflags	@""
	.align	4
.nv.constant0._Z13psoInitKernelIN4util9RastriginILi5EEELi5EEvT_ddPdS4_S4_S4_S4_S4_im:
	.zero		984


//--------------------- .nv.constant0._Z14optimizeKernelIN4util9RastriginILi5EEELi5ELj128EEvddPKdPdPiS5_S5_iiidb --------------------------
	.section	.nv.constant0._Z14optimizeKernelIN4util9RastriginILi5EEELi5ELj128EEvddPKdPdPiS5_S5_iiidb,"a",@progbits
	.sectionflags	@""
	.align	4
.nv.constant0._Z14optimizeKernelIN4util9RastriginILi5EEELi5ELj128EEvddPKdPdPiS5_S5_iiidb:
	.zero		977


//--------------------- .nv.constant0._Z13psoIterKernelIN4util10RosenbrockILi5EEELi5EEvT_dddddPdS4_S4_S4_S4_S4_S4_biim --------------------------
	.section	.nv.constant0._Z13psoIterKernelIN4util10RosenbrockILi5EEELi5EEvT_dddddPdS4_S4_S4_S4_S4_S4_biim,"a",@progbits
	.sectionflags	@""
	.align	4
.nv.constant0._Z13psoIterKernelIN4util10RosenbrockILi5EEELi5EEvT_dddddPdS4_S4_S4_S4_S4_S4_biim:
	.zero		1024


//--------------------- .nv.constant0._Z13psoInitKernelIN4util10RosenbrockILi5EEELi5EEvT_ddPdS4_S4_S4_S4_S4_im --------------------------
	.section	.nv.constant0._Z13psoInitKernelIN4util10RosenbrockILi5EEELi5EEvT_ddPdS4_S4_S4_S4_S4_im,"a",@progbits
	.sectionflags	@""
	.align	4
.nv.constant0._Z13psoInitKernelIN4util10RosenbrockILi5EEELi5EEvT_ddPdS4_S4_S4_S4_S4_im:
	.zero		984


//--------------------- .nv.constant0._Z14optimizeKernelIN4util10RosenbrockILi5EEELi5ELj128EEvddPKdPdPiS5_S5_iiidb --------------------------
	.section	.nv.constant0._Z14optimizeKernelIN4util10RosenbrockILi5EEELi5ELj128EEvddPKdPdPiS5_S5_iiidb,"a",@progbits
	.sectionflags	@""
	.align	4
.nv.constant0._Z14optimizeKernelIN4util10RosenbrockILi5EEELi5ELj128EEvddPKdPdPiS5_S5_iiidb:
	.zero		977


//--------------------- SYMBOLS --------------------------

	.type		.nv.reservedSmem.offset0,@object
	.size		.nv.reservedSmem.offset0,0x4
	.type		.nv.reservedSmem.cap,@object
	.size		.nv.reservedSmem.cap,0x4
	.type		vprintf,@function
